def matmul_kernel(
    a_ptr,
    b_ptr,
    c_ptr,
    M,
    N,
    K,
    stride_am,
    stride_ak,
    stride_bk,
    stride_bn,
    stride_cm,
    stride_cn,
    BLOCK_M: tl.constexpr,
    BLOCK_N: tl.constexpr,
    BLOCK_K: tl.constexpr,
    GROUP_M: tl.constexpr,
):
    pid = tl.program_id(axis=0)
    num_pid_m = tl.cdiv(M, BLOCK_M)
    num_pid_n = tl.cdiv(N, BLOCK_N)
    num_pid_in_group = GROUP_M * num_pid_n
    group_id = pid // num_pid_in_group
    first_pid_m = group_id * GROUP_M
    group_size_m = min(num_pid_m - first_pid_m, GROUP_M)
    pid_m = first_pid_m + ((pid % num_pid_in_group) % group_size_m)
    pid_n = (pid % num_pid_in_group) // group_size_m

    offs_am = (pid_m * BLOCK_M + tl.arange(0, BLOCK_M)) % M
    offs_bn = (pid_n * BLOCK_N + tl.arange(0, BLOCK_N)) % N
    offs_k = tl.arange(0, BLOCK_K)
    a_ptrs = a_ptr + offs_am[:, None] * stride_am + offs_k[None, :] * stride_ak
    b_ptrs = b_ptr + offs_k[:, None] * stride_bk + offs_bn[None, :] * stride_bn

    acc = tl.zeros((BLOCK_M, BLOCK_N), dtype=tl.float32)
    for kk in range(0, tl.cdiv(K, BLOCK_K)):
        a = tl.load(a_ptrs, mask=offs_k[None, :] < K - kk * BLOCK_K, other=0.0)
        b = tl.load(b_ptrs, mask=offs_k[:, None] < K - kk * BLOCK_K, other=0.0)
        acc = tl.dot(a, b, acc)
        a_ptrs += BLOCK_K * stride_ak
        b_ptrs += BLOCK_K * stride_bk

    c = acc.to(c_ptr.dtype.element_ty)
    offs_cm = pid_m * BLOCK_M + tl.arange(0, BLOCK_M)
    offs_cn = pid_n * BLOCK_N + tl.arange(0, BLOCK_N)
    c_ptrs = c_ptr + offs_cm[:, None] * stride_cm + offs_cn[None, :] * stride_cn
    mask = (offs_cm[:, None] < M) & (offs_cn[None, :] < N)
    tl.store(c_ptrs, c, mask=mask)

# config = {"BLOCK_K": 128, "BLOCK_M": 32, "BLOCK_N": 512, "GROUP_M": 8, "arch": "sm_90", "dtype": "bf16", "num_ctas": 1, "num_stages": 3, "num_warps": 4}
# arch = sm_90


// ===== COMPILED SASS (sm_90a) =====

	.target	sm_90a

	.elftype	@"ET_EXEC"


//--------------------- .note.nv.tkinfo           --------------------------
	.section	.note.nv.tkinfo,"",@"SHT_NOTE"
	.sectionflags	@"SHF_NOTE_NV_TKINFO"
	.tkinfo
        /*0018*/ 	.word	0x00000002
        /*0030*/ 	.string	""
        /*0030*/ 	.string	"ptxas"
        /*0030*/ 	.string	"Cuda compilation tools, release 13.0, V13.0.88"
        /*0030*/ 	.string	"Build cuda_13.0.r13.0/compiler.36424714_0"
        /*0030*/ 	.string	"-v  -suppress-debug-info  -lineinfo  -arch sm_90a "



//--------------------- .note.nv.cuinfo           --------------------------
	.section	.note.nv.cuinfo,"",@"SHT_NOTE"
	.sectionflags	@"SHF_NOTE_NV_CUINFO"
        /*0018*/ 	.short	0x0002
        /*001a*/ 	.short	0x005a
        /*001c*/ 	.short	0x0082
	.zero		2


//--------------------- .nv.info                  --------------------------
	.section	.nv.info,"",@"SHT_CUDA_INFO"
	.align	4


	//----- nvinfo : EIATTR_REGCOUNT
	.align		4
        /*0000*/ 	.byte	0x04, 0x2f
        /*0002*/ 	.short	(.L_1 - .L_0)
	.align		4
.L_0:
        /*0004*/ 	.word	index@(matmul_kernel)
        /*0008*/ 	.word	0x00000020


	//----- nvinfo : EIATTR_FRAME_SIZE
	.align		4
.L_1:
        /*000c*/ 	.byte	0x04, 0x11
        /*000e*/ 	.short	(.L_3 - .L_2)
	.align		4
.L_2:
        /*0010*/ 	.word	index@(matmul_kernel)
        /*0014*/ 	.word	0x000034e0


	//----- nvinfo : EIATTR_MIN_STACK_SIZE
	.align		4
.L_3:
        /*0018*/ 	.byte	0x04, 0x12
        /*001a*/ 	.short	(.L_5 - .L_4)
	.align		4
.L_4:
        /*001c*/ 	.word	index@(matmul_kernel)
        /*0020*/ 	.word	0x000034e0
.L_5:


//--------------------- .nv.compat                --------------------------
	.section	.nv.compat,"",@"SHT_CUDA_COMPAT_INFO"
	.align	4
        /*0000*/ 	.byte	0x02, 0x09, 0x01, 0x00, 0x02, 0x02, 0x01, 0x00, 0x02, 0x05, 0x05, 0x00, 0x03, 0x07, 0x01, 0x01
        /*0010*/ 	.byte	0x02, 0x03, 0x00, 0x00, 0x02, 0x06, 0x01, 0x00, 0x04, 0x0b, 0x08, 0x00, 0x00, 0x00, 0x00, 0x00
        /*0020*/ 	.byte	0x00, 0x00, 0x00, 0x00


//--------------------- .nv.info.matmul_kernel    --------------------------
	.section	.nv.info.matmul_kernel,"",@"SHT_CUDA_INFO"
	.sectionflags	@""
	.align	4


	//----- nvinfo : EIATTR_CUDA_API_VERSION
	.align		4
        /*0000*/ 	.byte	0x04, 0x37
        /*0002*/ 	.short	(.L_7 - .L_6)
.L_6:
        /*0004*/ 	.word	0x00000082


	//----- nvinfo : EIATTR_KPARAM_INFO
	.align		4
.L_7:
        /*0008*/ 	.byte	0x04, 0x17
        /*000a*/ 	.short	(.L_9 - .L_8)
.L_8:
        /*000c*/ 	.word	0x00000000
        /*0010*/ 	.short	0x000d
        /*0012*/ 	.short	0x0048
        /*0014*/ 	.byte	0x00, 0xf4, 0x21, 0x00


	//----- nvinfo : EIATTR_KPARAM_INFO
	.align		4
.L_9:
        /*0018*/ 	.byte	0x04, 0x17
        /*001a*/ 	.short	(.L_11 - .L_10)
.L_10:
        /*001c*/ 	.word	0x00000000
        /*0020*/ 	.short	0x000c
        /*0022*/ 	.short	0x0040
        /*0024*/ 	.byte	0x00, 0xf4, 0x21, 0x00


	//----- nvinfo : EIATTR_KPARAM_INFO
	.align		4
.L_11:
        /*0028*/ 	.byte	0x04, 0x17
        /*002a*/ 	.short	(.L_13 - .L_12)
.L_12:
        /*002c*/ 	.word	0x00000000
        /*0030*/ 	.short	0x000b
        /*0032*/ 	.short	0x0038
        /*0034*/ 	.byte	0x00, 0xf0, 0x11, 0x00


	//----- nvinfo : EIATTR_KPARAM_INFO
	.align		4
.L_13:
        /*0038*/ 	.byte	0x04, 0x17
        /*003a*/ 	.short	(.L_15 - .L_14)
.L_14:
        /*003c*/ 	.word	0x00000000
        /*0040*/ 	.short	0x000a
        /*0042*/ 	.short	0x0034
        /*0044*/ 	.byte	0x00, 0xf0, 0x11, 0x00


	//----- nvinfo : EIATTR_KPARAM_INFO
	.align		4
.L_15:
        /*0048*/ 	.byte	0x04, 0x17
        /*004a*/ 	.short	(.L_17 - .L_16)
.L_16:
        /*004c*/ 	.word	0x00000000
        /*0050*/ 	.short	0x0009
        /*0052*/ 	.short	0x0030
        /*0054*/ 	.byte	0x00, 0xf0, 0x11, 0x00


	//----- nvinfo : EIATTR_KPARAM_INFO
	.align		4
.L_17:
        /*0058*/ 	.byte	0x04, 0x17
        /*005a*/ 	.short	(.L_19 - .L_18)
.L_18:
        /*005c*/ 	.word	0x00000000
        /*0060*/ 	.short	0x0008
        /*0062*/ 	.short	0x002c
        /*0064*/ 	.byte	0x00, 0xf0, 0x11, 0x00


	//----- nvinfo : EIATTR_KPARAM_INFO
	.align		4
.L_19:
        /*0068*/ 	.byte	0x04, 0x17
        /*006a*/ 	.short	(.L_21 - .L_20)
.L_20:
        /*006c*/ 	.word	0x00000000
        /*0070*/ 	.short	0x0007
        /*0072*/ 	.short	0x0028
        /*0074*/ 	.byte	0x00, 0xf0, 0x11, 0x00


	//----- nvinfo : EIATTR_KPARAM_INFO
	.align		4
.L_21:
        /*0078*/ 	.byte	0x04, 0x17
        /*007a*/ 	.short	(.L_23 - .L_22)
.L_22:
        /*007c*/ 	.word	0x00000000
        /*0080*/ 	.short	0x0006
        /*0082*/ 	.short	0x0024
        /*0084*/ 	.byte	0x00, 0xf0, 0x11, 0x00


	//----- nvinfo : EIATTR_KPARAM_INFO
	.align		4
.L_23:
        /*0088*/ 	.byte	0x04, 0x17
        /*008a*/ 	.short	(.L_25 - .L_24)
.L_24:
        /*008c*/ 	.word	0x00000000
        /*0090*/ 	.short	0x0005
        /*0092*/ 	.short	0x0020
        /*0094*/ 	.byte	0x00, 0xf0, 0x11, 0x00


	//----- nvinfo : EIATTR_KPARAM_INFO
	.align		4
.L_25:
        /*0098*/ 	.byte	0x04, 0x17
        /*009a*/ 	.short	(.L_27 - .L_26)
.L_26:
        /*009c*/ 	.word	0x00000000
        /*00a0*/ 	.short	0x0004
        /*00a2*/ 	.short	0x001c
        /*00a4*/ 	.byte	0x00, 0xf0, 0x11, 0x00


	//----- nvinfo : EIATTR_KPARAM_INFO
	.align		4
.L_27:
        /*00a8*/ 	.byte	0x04, 0x17
        /*00aa*/ 	.short	(.L_29 - .L_28)
.L_28:
        /*00ac*/ 	.word	0x00000000
        /*00b0*/ 	.short	0x0003
        /*00b2*/ 	.short	0x0018
        /*00b4*/ 	.byte	0x00, 0xf0, 0x11, 0x00


	//----- nvinfo : EIATTR_KPARAM_INFO
	.align		4
.L_29:
        /*00b8*/ 	.byte	0x04, 0x17
        /*00ba*/ 	.short	(.L_31 - .L_30)
.L_30:
        /*00bc*/ 	.word	0x00000000
        /*00c0*/ 	.short	0x0002
        /*00c2*/ 	.short	0x0010
        /*00c4*/ 	.byte	0x00, 0xf4, 0x21, 0x00


	//----- nvinfo : EIATTR_KPARAM_INFO
	.align		4
.L_31:
        /*00c8*/ 	.byte	0x04, 0x17
        /*00ca*/ 	.short	(.L_33 - .L_32)
.L_32:
        /*00cc*/ 	.word	0x00000000
        /*00d0*/ 	.short	0x0001
        /*00d2*/ 	.short	0x0008
        /*00d4*/ 	.byte	0x00, 0xf4, 0x21, 0x00


	//----- nvinfo : EIATTR_KPARAM_INFO
	.align		4
.L_33:
        /*00d8*/ 	.byte	0x04, 0x17
        /*00da*/ 	.short	(.L_35 - .L_34)
.L_34:
        /*00dc*/ 	.word	0x00000000
        /*00e0*/ 	.short	0x0000
        /*00e2*/ 	.short	0x0000
        /*00e4*/ 	.byte	0x00, 0xf4, 0x21, 0x00


	//----- nvinfo : EIATTR_SPARSE_MMA_MASK
	.align		4
.L_35:
        /*00e8*/ 	.byte	0x03, 0x50
        /*00ea*/ 	.short	0x0000


	//----- nvinfo : EIATTR_MAXREG_COUNT
	.align		4
        /*00ec*/ 	.byte	0x03, 0x1b
        /*00ee*/ 	.short	0x00ff


	//----- nvinfo : EIATTR_NUM_BARRIERS
	.align		4
        /*00f0*/ 	.byte	0x02, 0x4c
        /*00f2*/ 	.byte	0x01
	.zero		1


	//----- nvinfo : EIATTR_ANNOTATIONS
	.align		4
        /*00f4*/ 	.byte	0x04, 0x55
        /*00f6*/ 	.short	(.L_37 - .L_36)


	//   ....[0]....
.L_36:
        /*00f8*/ 	.word	0x00000001
        /*00fc*/ 	.byte	0x00, 0x06, 0x00, 0x00, 0x01, 0x00, 0x00, 0x00, 0x30, 0x06, 0x00, 0x00, 0x01, 0x00, 0x00, 0x00
        /* <DEDUP_REMOVED lines=2645> */
        /*a65c*/ 	.byte	0x10, 0x95, 0x03, 0x00, 0x01, 0x00, 0x00, 0x00, 0x20, 0x95, 0x03, 0x00


	//----- nvinfo : EIATTR_MERCURY_ISA_VERSION
	.align		4
.L_37:
        /*a668*/ 	.byte	0x03, 0x5f
        /*a66a*/ 	.short	0x0101


	//----- nvinfo : EIATTR_EXIT_INSTR_OFFSETS
	.align		4
        /*a66c*/ 	.byte	0x04, 0x1c
        /*a66e*/ 	.short	(.L_39 - .L_38)


	//   ....[0]....
.L_38:
        /*a670*/ 	.word	0x0006fab0


	//   ....[1]....
        /*a674*/ 	.word	0x0006fae0


	//----- nvinfo : EIATTR_REQNTID
	.align		4
.L_39:
        /*a678*/ 	.byte	0x04, 0x10
        /*a67a*/ 	.short	(.L_41 - .L_40)
.L_40:
        /*a67c*/ 	.word	0x00000080
        /*a680*/ 	.word	0x00000001
        /*a684*/ 	.word	0x00000001


	//----- nvinfo : EIATTR_CBANK_PARAM_SIZE
	.align		4
.L_41:
        /*a688*/ 	.byte	0x03, 0x19
        /*a68a*/ 	.short	0x0050


	//----- nvinfo : EIATTR_PARAM_CBANK
	.align		4
        /*a68c*/ 	.byte	0x04, 0x0a
        /*a68e*/ 	.short	(.L_43 - .L_42)
	.align		4
.L_42:
        /*a690*/ 	.word	index@(.nv.constant0.matmul_kernel)
        /*a694*/ 	.short	0x0210
        /*a696*/ 	.short	0x0050


	//----- nvinfo : EIATTR_SW_WAR
	.align		4
.L_43:
        /*a698*/ 	.byte	0x04, 0x36
        /*a69a*/ 	.short	(.L_45 - .L_44)
.L_44:
        /*a69c*/ 	.word	0x00000008
.L_45:


//--------------------- .nv.callgraph             --------------------------
	.section	.nv.callgraph,"",@"SHT_CUDA_CALLGRAPH"
	.align	4
	.sectionentsize	8
	.align		4
        /*0000*/ 	.word	0x00000000
	.align		4
        /*0004*/ 	.word	0xffffffff
	.align		4
        /*0008*/ 	.word	0x00000000
	.align		4
        /*000c*/ 	.word	0xfffffffe
	.align		4
        /*0010*/ 	.word	0x00000000
	.align		4
        /*0014*/ 	.word	0xfffffffd
	.align		4
        /*0018*/ 	.word	0x00000000
	.align		4
        /*001c*/ 	.word	0xfffffffc


//--------------------- .text.matmul_kernel       --------------------------
	.section	.text.matmul_kernel,"ax",@progbits
	.align	128
        .global         matmul_kernel
        .type           matmul_kernel,@function
        .size           matmul_kernel,(.L_x_4 - matmul_kernel)
        .other          matmul_kernel,@"STO_CUDA_ENTRY STV_DEFAULT"
matmul_kernel:
.text.matmul_kernel:
[----:B------:R-:W0:Y:S08]  /*0000*/  LDC R1, c[0x0][0x28] ;  /* 0x00000a00ff017b82 */ /* 0x000e300000000800 */
[----:B------:R-:W1:Y:S01]  /*0010*/  LDC.64 R4, c[0x0][0x228] ;  /* 0x00008a00ff047b82 */ /* 0x000e620000000a00 */
[----:B------:R-:W2:Y:S01]  /*0020*/  S2R R14, SR_TID.X ;  /* 0x00000000000e7919 */ /* 0x000ea20000002100 */
[----:B0-----:R-:W-:Y:S01]  /*0030*/  VIADD R1, R1, 0xffffcb20 ;  /* 0xffffcb2001017836 */ /* 0x001fe20000000000 */
[----:B------:R-:W-:Y:S01]  /*0040*/  UMOV UR4, 0x400 ;  /* 0x0000040000047882 */ /* 0x000fe20000000000 */
[----:B------:R-:W-:-:S04]  /*0050*/  ULDC.64 UR10, c[0x0][0x208] ;  /* 0x00008200000a7ab9 */ /* 0x000fc80000000a00 */
[----:B------:R-:W0:Y:S01]  /*0060*/  S2UR UR5, SR_CgaCtaId ;  /* 0x00000000000579c3 */ /* 0x000e220000008800 */
[----:B-1----:R-:W-:-:S05]  /*0070*/  VIADD R0, R5, 0x1ff ;  /* 0x000001ff05007836 */ /* 0x002fca0000000000 */
[----:B------:R-:W-:Y:S01]  /*0080*/  SHF.R.S32.HI R3, RZ, 0x1f, R0 ;  /* 0x0000001fff037819 */ /* 0x000fe20000011400 */
[----:B0-----:R-:W-:-:S03]  /*0090*/  ULEA UR5, UR5, UR4, 0x18 ;  /* 0x0000000405057291 */ /* 0x001fc6000f8ec03f */
[----:B------:R-:W-:-:S04]  /*00a0*/  LEA.HI R3, R3, R0, RZ, 0x9 ;  /* 0x0000000003037211 */ /* 0x000fc800078f48ff */
[----:B------:R-:W-:Y:S02]  /*00b0*/  SHF.R.S32.HI R0, RZ, 0x9, R3 ;  /* 0x00000009ff007819 */ /* 0x000fe40000011403 */
[----:B------:R-:W0:Y:S03]  /*00c0*/  S2R R3, SR_CTAID.X ;  /* 0x0000000000037919 */ /* 0x000e260000002500 */
[----:B------:R-:W-:-:S05]  /*00d0*/  IMAD.SHL.U32 R0, R0, 0x8, RZ ;  /* 0x0000000800007824 */ /* 0x000fca00078e00ff */
[-C--:B------:R-:W-:Y:S02]  /*00e0*/  IABS R9, R0.reuse ;  /* 0x0000000000097213 */ /* 0x080fe40000000000 */
[----:B------:R-:W-:Y:S02]  /*00f0*/  IABS R12, R0 ;  /* 0x00000000000c7213 */ /* 0x000fe40000000000 */
[----:B------:R-:W1:Y:S08]  /*0100*/  I2F.RP R2, R9 ;  /* 0x0000000900027306 */ /* 0x000e700000209400 */
[----:B-1----:R-:W1:Y:S01]  /*0110*/  MUFU.RCP R2, R2 ;  /* 0x0000000200027308 */ /* 0x002e620000001000 */
[----:B0-----:R-:W-:Y:S01]  /*0120*/  IABS R10, R3 ;  /* 0x00000003000a7213 */ /* 0x001fe20000000000 */
[----:B-1----:R-:W-:-:S02]  /*0130*/  VIADD R6, R2, 0xffffffe ;  /* 0x0ffffffe02067836 */ /* 0x002fc40000000000 */
[----:B------:R-:W-:-:S04]  /*0140*/  IMAD.MOV R2, RZ, RZ, -R12 ;  /* 0x000000ffff027224 */ /* 0x000fc800078e0a0c */
[----:B------:R0:W1:Y:S02]  /*0150*/  F2I.FTZ.U32.TRUNC.NTZ R7, R6 ;  /* 0x0000000600077305 */ /* 0x000064000021f000 */
[----:B0-----:R-:W-:Y:S02]  /*0160*/  IMAD.MOV.U32 R6, RZ, RZ, RZ ;  /* 0x000000ffff067224 */ /* 0x001fe400078e00ff */
[----:B-1----:R-:W-:-:S04]  /*0170*/  IMAD.MOV R8, RZ, RZ, -R7 ;  /* 0x000000ffff087224 */ /* 0x002fc800078e0a07 */
[----:B------:R-:W-:Y:S02]  /*0180*/  IMAD R11, R8, R9, RZ ;  /* 0x00000009080b7224 */ /* 0x000fe400078e02ff */
[----:B------:R-:W-:Y:S02]  /*0190*/  IMAD.MOV.U32 R8, RZ, RZ, R10 ;  /* 0x000000ffff087224 */ /* 0x000fe400078e000a */
[----:B------:R-:W-:-:S06]  /*01a0*/  IMAD.HI.U32 R7, R7, R11, R6 ;  /* 0x0000000b07077227 */ /* 0x000fcc00078e0006 */
[----:B------:R-:W-:-:S04]  /*01b0*/  IMAD.HI.U32 R7, R7, R8, RZ ;  /* 0x0000000807077227 */ /* 0x000fc800078e00ff */
[----:B------:R-:W-:-:S05]  /*01c0*/  IMAD R2, R7, R2, R8 ;  /* 0x0000000207027224 */ /* 0x000fca00078e0208 */
[----:B------:R-:W-:-:S13]  /*01d0*/  ISETP.GT.U32.AND P1, PT, R9, R2, PT ;  /* 0x000000020900720c */ /* 0x000fda0003f24070 */
[----:B------:R-:W-:Y:S02]  /*01e0*/  @!P1 IMAD.IADD R2, R2, 0x1, -R9 ;  /* 0x0000000102029824 */ /* 0x000fe400078e0a09 */
[----:B------:R-:W-:Y:S01]  /*01f0*/  @!P1 VIADD R7, R7, 0x1 ;  /* 0x0000000107079836 */ /* 0x000fe20000000000 */
[----:B------:R-:W-:Y:S02]  /*0200*/  ISETP.NE.AND P1, PT, R0, RZ, PT ;  /* 0x000000ff0000720c */ /* 0x000fe40003f25270 */
[----:B------:R-:W-:Y:S02]  /*0210*/  ISETP.GE.U32.AND P0, PT, R2, R9, PT ;  /* 0x000000090200720c */ /* 0x000fe40003f06070 */
[----:B------:R-:W-:-:S04]  /*0220*/  LOP3.LUT R2, R3, R0, RZ, 0x3c, !PT ;  /* 0x0000000003027212 */ /* 0x000fc800078e3cff */
[----:B------:R-:W-:Y:S01]  /*0230*/  ISETP.GE.AND P2, PT, R2, RZ, PT ;  /* 0x000000ff0200720c */ /* 0x000fe20003f46270 */
[----:B------:R-:W-:-:S06]  /*0240*/  VIADD R2, R4, 0x1f ;  /* 0x0000001f04027836 */ /* 0x000fcc0000000000 */
[----:B------:R-:W-:-:S04]  /*0250*/  @P0 VIADD R7, R7, 0x1 ;  /* 0x0000000107070836 */ /* 0x000fc80000000000 */
[----:B------:R-:W-:Y:S01]  /*0260*/  IMAD.MOV.U32 R6, RZ, RZ, R7 ;  /* 0x000000ffff067224 */ /* 0x000fe200078e0007 */
[----:B------:R-:W-:-:S03]  /*0270*/  SHF.R.S32.HI R7, RZ, 0x1f, R2 ;  /* 0x0000001fff077819 */ /* 0x000fc60000011402 */
[----:B------:R-:W-:Y:S01]  /*0280*/  @!P2 IMAD.MOV R6, RZ, RZ, -R6 ;  /* 0x000000ffff06a224 */ /* 0x000fe200078e0a06 */
[----:B------:R-:W-:Y:S02]  /*0290*/  @!P1 LOP3.LUT R6, RZ, R0, RZ, 0x33, !PT ;  /* 0x00000000ff069212 */ /* 0x000fe400078e33ff */
[----:B------:R-:W-:-:S03]  /*02a0*/  LEA.HI R7, R7, R2, RZ, 0x5 ;  /* 0x0000000207077211 */ /* 0x000fc600078f28ff */
[----:B------:R-:W-:Y:S02]  /*02b0*/  IMAD.SHL.U32 R2, R6, 0x8, RZ ;  /* 0x0000000806027824 */ /* 0x000fe400078e00ff */
[----:B------:R-:W-:-:S03]  /*02c0*/  IMAD.MOV R6, RZ, RZ, -R6 ;  /* 0x000000ffff067224 */ /* 0x000fc600078e0a06 */
[----:B------:R-:W-:Y:S01]  /*02d0*/  LEA.HI.SX32 R7, R7, -R2, 0x1b ;  /* 0x8000000207077211 */ /* 0x000fe200078fdaff */
[----:B------:R-:W-:Y:S02]  /*02e0*/  IMAD R13, R0, R6, R3 ;  /* 0x00000006000d7224 */ /* 0x000fe400078e0203 */
[----:B------:R-:W-:Y:S01]  /*02f0*/  IMAD.MOV.U32 R6, RZ, RZ, RZ ;  /* 0x000000ffff067224 */ /* 0x000fe200078e00ff */
[----:B------:R-:W-:-:S04]  /*0300*/  VIMNMX R8, R7, 0x8, PT ;  /* 0x0000000807087848 */ /* 0x000fc80003fe0100 */
[-C--:B------:R-:W-:Y:S02]  /*0310*/  IABS R10, R8.reuse ;  /* 0x00000008000a7213 */ /* 0x080fe40000000000 */
[----:B------:R-:W-:Y:S02]  /*0320*/  IABS R0, R8 ;  /* 0x0000000800007213 */ /* 0x000fe40000000000 */
[----:B------:R-:W0:Y:S08]  /*0330*/  I2F.RP R9, R10 ;  /* 0x0000000a00097306 */ /* 0x000e300000209400 */
[----:B0-----:R-:W0:Y:S02]  /*0340*/  MUFU.RCP R9, R9 ;  /* 0x0000000900097308 */ /* 0x001e240000001000 */
[----:B0-----:R-:W-:-:S06]  /*0350*/  VIADD R7, R9, 0xffffffe ;  /* 0x0ffffffe09077836 */ /* 0x001fcc0000000000 */
[----:B------:R-:W0:Y:S02]  /*0360*/  F2I.FTZ.U32.TRUNC.NTZ R7, R7 ;  /* 0x0000000700077305 */ /* 0x000e24000021f000 */
[----:B0-----:R-:W-:-:S04]  /*0370*/  IMAD.MOV R11, RZ, RZ, -R7 ;  /* 0x000000ffff0b7224 */ /* 0x001fc800078e0a07 */
[----:B------:R-:W-:Y:S01]  /*0380*/  IMAD.MOV.U32 R3, RZ, RZ, R11 ;  /* 0x000000ffff037224 */ /* 0x000fe200078e000b */
[----:B------:R-:W-:-:S03]  /*0390*/  IABS R11, R13 ;  /* 0x0000000d000b7213 */ /* 0x000fc60000000000 */
[----:B------:R-:W-:-:S04]  /*03a0*/  IMAD R3, R3, R10, RZ ;  /* 0x0000000a03037224 */ /* 0x000fc800078e02ff */
[----:B------:R-:W-:Y:S01]  /*03b0*/  IMAD.HI.U32 R6, R7, R3, R6 ;  /* 0x0000000307067227 */ /* 0x000fe200078e0006 */
[----:B--2---:R-:W-:-:S03]  /*03c0*/  SHF.R.U32.HI R7, RZ, 0x5, R14 ;  /* 0x00000005ff077819 */ /* 0x004fc6000001160e */
[----:B------:R-:W-:Y:S01]  /*03d0*/  IMAD.MOV R3, RZ, RZ, -R0 ;  /* 0x000000ffff037224 */ /* 0x000fe200078e0a00 */
[----:B------:R-:W-:Y:S01]  /*03e0*/  SGXT.U32 R15, R7, 0x2 ;  /* 0x00000002070f781a */ /* 0x000fe20000000000 */
[----:B------:R-:W-:Y:S02]  /*03f0*/  IMAD.HI.U32 R0, R6, R11, RZ ;  /* 0x0000000b06007227 */ /* 0x000fe400078e00ff */
[----:B------:R-:W0:Y:S02]  /*0400*/  LDC R6, c[0x0][0x230] ;  /* 0x00008c00ff067b82 */ /* 0x000e240000000800 */
[----:B------:R-:W-:-:S05]  /*0410*/  IMAD R3, R0, R3, R11 ;  /* 0x0000000300037224 */ /* 0x000fca00078e020b */
[----:B------:R-:W-:-:S13]  /*0420*/  ISETP.GT.U32.AND P1, PT, R10, R3, PT ;  /* 0x000000030a00720c */ /* 0x000fda0003f24070 */
[----:B------:R-:W-:Y:S02]  /*0430*/  @!P1 IMAD.IADD R3, R3, 0x1, -R10 ;  /* 0x0000000103039824 */ /* 0x000fe400078e0a0a */
[----:B------:R-:W-:Y:S01]  /*0440*/  @!P1 VIADD R0, R0, 0x1 ;  /* 0x0000000100009836 */ /* 0x000fe20000000000 */
[----:B------:R-:W-:Y:S01]  /*0450*/  ISETP.NE.AND P1, PT, R8, RZ, PT ;  /* 0x000000ff0800720c */ /* 0x000fe20003f25270 */
[----:B0-----:R-:W-:Y:S01]  /*0460*/  VIADD R16, R6, 0x7f ;  /* 0x0000007f06107836 */ /* 0x001fe20000000000 */
[----:B------:R-:W-:Y:S02]  /*0470*/  ISETP.GE.U32.AND P0, PT, R3, R10, PT ;  /* 0x0000000a0300720c */ /* 0x000fe40003f06070 */
[----:B------:R-:W-:Y:S02]  /*0480*/  LOP3.LUT R3, R13, R8, RZ, 0x3c, !PT ;  /* 0x000000080d037212 */ /* 0x000fe400078e3cff */
[----:B------:R-:W-:Y:S02]  /*0490*/  LOP3.LUT R6, R15, 0x8, RZ, 0xfc, !PT ;  /* 0x000000080f067812 */ /* 0x000fe400078efcff */
[----:B------:R-:W-:-:S02]  /*04a0*/  ISETP.GE.AND P2, PT, R3, RZ, PT ;  /* 0x000000ff0300720c */ /* 0x000fc40003f46270 */
[C---:B------:R-:W-:Y:S02]  /*04b0*/  LOP3.LUT R6, R15.reuse, 0x14, RZ, 0xfc, !PT ;  /* 0x000000140f067812 */ /* 0x040fe400078efcff */
[C---:B------:R-:W-:Y:S02]  /*04c0*/  LOP3.LUT R6, R15.reuse, 0x20, RZ, 0xfc, !PT ;  /* 0x000000200f067812 */ /* 0x040fe400078efcff */
[C---:B------:R-:W-:Y:S01]  /*04d0*/  LOP3.LUT R6, R15.reuse, 0x2c, RZ, 0xfc, !PT ;  /* 0x0000002c0f067812 */ /* 0x040fe200078efcff */
[----:B------:R-:W-:Y:S01]  /*04e0*/  @P0 VIADD R0, R0, 0x1 ;  /* 0x0000000100000836 */ /* 0x000fe20000000000 */
[----:B------:R-:W-:Y:S02]  /*04f0*/  ISETP.GT.AND P0, PT, R16, 0x7f, PT ;  /* 0x0000007f1000780c */ /* 0x000fe40003f04270 */
[C---:B------:R-:W-:Y:S02]  /*0500*/  LOP3.LUT R6, R15.reuse, 0x38, RZ, 0xfc, !PT ;  /* 0x000000380f067812 */ /* 0x040fe400078efcff */
[----:B------:R-:W-:Y:S01]  /*0510*/  LOP3.LUT R6, R15, 0x44, RZ, 0xfc, !PT ;  /* 0x000000440f067812 */ /* 0x000fe200078efcff */
[----:B------:R-:W-:Y:S01]  /*0520*/  @!P2 IMAD.MOV R0, RZ, RZ, -R0 ;  /* 0x000000ffff00a224 */ /* 0x000fe200078e0a00 */
[----:B------:R-:W-:-:S02]  /*0530*/  @!P1 LOP3.LUT R0, RZ, R8, RZ, 0x33, !PT ;  /* 0x00000008ff009212 */ /* 0x000fc400078e33ff */
[C---:B------:R-:W-:Y:S02]  /*0540*/  LOP3.LUT R6, R15.reuse, 0x50, RZ, 0xfc, !PT ;  /* 0x000000500f067812 */ /* 0x040fe400078efcff */
[C---:B------:R-:W-:Y:S01]  /*0550*/  LOP3.LUT R6, R15.reuse, 0x5c, RZ, 0xfc, !PT ;  /* 0x0000005c0f067812 */ /* 0x040fe200078efcff */
[----:B------:R-:W-:Y:S01]  /*0560*/  IMAD.MOV R3, RZ, RZ, -R0 ;  /* 0x000000ffff037224 */ /* 0x000fe200078e0a00 */
[C---:B------:R-:W-:Y:S01]  /*0570*/  LOP3.LUT R6, R15.reuse, 0x68, RZ, 0xfc, !PT ;  /* 0x000000680f067812 */ /* 0x040fe200078efcff */
[----:B------:R-:W-:Y:S01]  /*0580*/  IMAD.SHL.U32 R0, R0, 0x200, RZ ;  /* 0x0000020000007824 */ /* 0x000fe200078e00ff */
[----:B------:R-:W-:Y:S01]  /*0590*/  LOP3.LUT R6, R15, 0x74, RZ, 0xfc, !PT ;  /* 0x000000740f067812 */ /* 0x000fe200078efcff */
[----:B------:R-:W-:-:S04]  /*05a0*/  IMAD R3, R8, R3, R13 ;  /* 0x0000000308037224 */ /* 0x000fc800078e020d */
[----:B------:R-:W-:Y:S01]  /*05b0*/  IMAD.IADD R3, R2, 0x1, R3 ;  /* 0x0000000102037824 */ /* 0x000fe200078e0203 */
[----:B------:R-:W-:-:S05]  /*05c0*/  LOP3.LUT R2, R14, 0x1f, RZ, 0xc0, !PT ;  /* 0x0000001f0e027812 */ /* 0x000fca00078ec0ff */
[----:B------:R-:W-:Y:S01]  /*05d0*/  IMAD R28, R3, 0x20, R2 ;  /* 0x00000020031c7824 */ /* 0x000fe200078e0202 */
[C---:B------:R-:W-:Y:S02]  /*05e0*/  LOP3.LUT R2, R15.reuse, 0x4, RZ, 0xfc, !PT ;  /* 0x000000040f027812 */ /* 0x040fe400078efcff */
[C---:B------:R-:W-:Y:S02]  /*05f0*/  LOP3.LUT R3, R15.reuse, 0xc, RZ, 0xfc, !PT ;  /* 0x0000000c0f037812 */ /* 0x040fe400078efcff */
[----:B------:R0:W-:Y:S01]  /*0600*/  STL [R1+0x18d0], R28 ;  /* 0x0018d01c01007387 */ /* 0x0001e20000100800 */
[C---:B------:R-:W-:Y:S02]  /*0610*/  LOP3.LUT R2, R15.reuse, 0x10, RZ, 0xfc, !PT ;  /* 0x000000100f027812 */ /* 0x040fe400078efcff */
[C---:B------:R-:W-:Y:S01]  /*0620*/  LOP3.LUT R3, R15.reuse, 0x18, RZ, 0xfc, !PT ;  /* 0x000000180f037812 */ /* 0x040fe200078efcff */
[----:B------:R0:W-:Y:S01]  /*0630*/  STL [R1+0x494], R0 ;  /* 0x0004940001007387 */ /* 0x0001e20000100800 */
[----:B------:R-:W-:-:S02]  /*0640*/  LOP3.LUT R2, R15, 0x1c, RZ, 0xfc, !PT ;  /* 0x0000001c0f027812 */ /* 0x000fc400078efcff */
[C---:B------:R-:W-:Y:S02]  /*0650*/  LOP3.LUT R3, R15.reuse, 0x24, RZ, 0xfc, !PT ;  /* 0x000000240f037812 */ /* 0x040fe400078efcff */
[C---:B------:R-:W-:Y:S02]  /*0660*/  LOP3.LUT R2, R15.reuse, 0x28, RZ, 0xfc, !PT ;  /* 0x000000280f027812 */ /* 0x040fe400078efcff */
[C---:B------:R-:W-:Y:S02]  /*0670*/  LOP3.LUT R3, R15.reuse, 0x30, RZ, 0xfc, !PT ;  /* 0x000000300f037812 */ /* 0x040fe400078efcff */
[C---:B------:R-:W-:Y:S02]  /*0680*/  LOP3.LUT R2, R15.reuse, 0x34, RZ, 0xfc, !PT ;  /* 0x000000340f027812 */ /* 0x040fe400078efcff */
[C---:B------:R-:W-:Y:S02]  /*0690*/  LOP3.LUT R3, R15.reuse, 0x3c, RZ, 0xfc, !PT ;  /* 0x0000003c0f037812 */ /* 0x040fe400078efcff */
        /* <DEDUP_REMOVED lines=10> */
[----:B------:R-:W-:Y:S01]  /*0740*/  LOP3.LUT R2, R15, 0x7c, RZ, 0xfc, !PT ;  /* 0x0000007c0f027812 */ /* 0x000fe200078efcff */
[----:B0-----:R-:W-:Y:S06]  /*0750*/  @P0 BRA `(.L_x_0) ;  /* 0x0000000000dc0947 */ /* 0x001fec0003800000 */
[----:B------:R-:W-:Y:S01]  /*0760*/  IMAD.SHL.U32 R0, R14, 0x20, RZ ;  /* 0x000000200e007824 */ /* 0x000fe200078e00ff */
[----:B------:R-:W-:Y:S02]  /*0770*/  CS2R R24, SRZ ;  /* 0x0000000000187805 */ /* 0x000fe4000001ff00 */
[----:B------:R-:W-:Y:S02]  /*0780*/  CS2R R26, SRZ ;  /* 0x00000000001a7805 */ /* 0x000fe4000001ff00 */
[----:B------:R-:W-:Y:S02]  /*0790*/  CS2R R20, SRZ ;  /* 0x0000000000147805 */ /* 0x000fe4000001ff00 */
[----:B------:R-:W-:Y:S01]  /*07a0*/  CS2R R22, SRZ ;  /* 0x0000000000167805 */ /* 0x000fe2000001ff00 */
[----:B------:R0:W-:Y:S01]  /*07b0*/  STL [R1+0x18b4], R0 ;  /* 0x0018b40001007387 */ /* 0x0001e20000100800 */
[----:B------:R-:W-:Y:S02]  /*07c0*/  CS2R R16, SRZ ;  /* 0x0000000000107805 */ /* 0x000fe4000001ff00 */
[----:B------:R-:W-:-:S02]  /*07d0*/  CS2R R18, SRZ ;  /* 0x0000000000127805 */ /* 0x000fc4000001ff00 */
[----:B------:R-:W-:Y:S01]  /*07e0*/  CS2R R12, SRZ ;  /* 0x00000000000c7805 */ /* 0x000fe2000001ff00 */
[----:B------:R0:W-:Y:S01]  /*07f0*/  STL [R1], RZ ;  /* 0x000000ff01007387 */ /* 0x0001e20000100800 */
[----:B------:R-:W-:Y:S02]  /*0800*/  CS2R R14, SRZ ;  /* 0x00000000000e7805 */ /* 0x000fe4000001ff00 */
[----:B------:R-:W-:Y:S02]  /*0810*/  CS2R R8, SRZ ;  /* 0x0000000000087805 */ /* 0x000fe4000001ff00 */
[----:B------:R-:W-:Y:S01]  /*0820*/  CS2R R10, SRZ ;  /* 0x00000000000a7805 */ /* 0x000fe2000001ff00 */
[----:B------:R0:W-:Y:S01]  /*0830*/  STL [R1+0x4], RZ ;  /* 0x000004ff01007387 */ /* 0x0001e20000100800 */
[----:B------:R-:W-:Y:S02]  /*0840*/  CS2R R4, SRZ ;  /* 0x0000000000047805 */ /* 0x000fe4000001ff00 */
[----:B------:R-:W-:Y:S01]  /*0850*/  CS2R R6, SRZ ;  /* 0x0000000000067805 */ /* 0x000fe2000001ff00 */
[----:B------:R0:W-:Y:S04]  /*0860*/  STL [R1+0x8], RZ ;  /* 0x000008ff01007387 */ /* 0x0001e80000100800 */
        /* <DEDUP_REMOVED lines=36> */
[----:B------:R0:W-:Y:S01]  /*0ab0*/  STL [R1+0x9c], RZ ;  /* 0x00009cff01007387 */ /* 0x0001e20000100800 */
[----:B------:R-:W-:Y:S05]  /*0ac0*/  BRA `(.L_x_1) ;  /* 0x0000069400147947 */ /* 0x000fea0003800000 */
.L_x_0:
[----:B------:R-:W-:Y:S01]  /*0ad0*/  IABS R2, R5 ;  /* 0x0000000500027213 */ /* 0x000fe20000000000 */
[----:B------:R0:W-:Y:S01]  /*0ae0*/  STL [R1+0x1aac], R5 ;  /* 0x001aac0501007387 */ /* 0x0001e20000100800 */
[----:B------:R-:W-:Y:S01]  /*0af0*/  IMAD.MOV.U32 R6, RZ, RZ, RZ ;  /* 0x000000ffff067224 */ /* 0x000fe200078e00ff */
[----:B------:R-:W-:Y:S01]  /*0b00*/  ULDC UR6, c[0x0][0x238] ;  /* 0x00008e0000067ab9 */ /* 0x000fe20000000800 */
[----:B------:R-:W-:Y:S01]  /*0b10*/  ULDC UR7, c[0x0][0x23c] ;  /* 0x00008f0000077ab9 */ /* 0x000fe20000000800 */
[----:B------:R-:W-:Y:S01]  /*0b20*/  ULDC.64 UR8, c[0x0][0x218] ;  /* 0x0000860000087ab9 */ /* 0x000fe20000000a00 */
[----:B------:R-:W-:Y:S01]  /*0b30*/  ULDC UR4, c[0x0][0x240] ;  /* 0x0000900000047ab9 */ /* 0x000fe20000000800 */
[----:B------:R-:W-:Y:S01]  /*0b40*/  ULDC.64 UR12, c[0x0][0x210] ;  /* 0x00008400000c7ab9 */ /* 0x000fe20000000a00 */
[----:B0-----:R-:W2:Y:S01]  /*0b50*/  LDL R5, [R1+0x494] ;  /* 0x0004940001057983 */ /* 0x001ea20000100800 */
[----:B------:R-:W0:Y:S08]  /*0b60*/  I2F.RP R0, R2 ;  /* 0x0000000200007306 */ /* 0x000e300000209400 */
[----:B0-----:R-:W0:Y:S02]  /*0b70*/  MUFU.RCP R0, R0 ;  /* 0x0000000000007308 */ /* 0x001e240000001000 */
[----:B0-----:R-:W-:-:S06]  /*0b80*/  VIADD R0, R0, 0xffffffe ;  /* 0x0ffffffe00007836 */ /* 0x001fcc0000000000 */
[----:B------:R-:W0:Y:S02]  /*0b90*/  F2I.FTZ.U32.TRUNC.NTZ R7, R0 ;  /* 0x0000000000077305 */ /* 0x000e24000021f000 */
[----:B0-----:R-:W-:-:S04]  /*0ba0*/  IMAD.MOV R0, RZ, RZ, -R7 ;  /* 0x000000ffff007224 */ /* 0x001fc800078e0a07 */
[----:B------:R-:W-:-:S04]  /*0bb0*/  IMAD R0, R0, R2, RZ ;  /* 0x0000000200007224 */ /* 0x000fc800078e02ff */
[----:B------:R-:W-:-:S04]  /*0bc0*/  IMAD.HI.U32 R7, R7, R0, R6 ;  /* 0x0000000007077227 */ /* 0x000fc800078e0006 */
[C---:B--2---:R-:W-:Y:S02]  /*0bd0*/  VIADD R9, R5.reuse, 0x1ff ;  /* 0x000001ff05097836 */ /* 0x044fe40000000000 */
[C---:B------:R-:W-:Y:S02]  /*0be0*/  VIADD R10, R5.reuse, 0x1fe ;  /* 0x000001fe050a7836 */ /* 0x040fe40000000000 */
[C---:B------:R-:W-:Y:S01]  /*0bf0*/  VIADD R6, R5.reuse, 0x1fd ;  /* 0x000001fd05067836 */ /* 0x040fe20000000000 */
[----:B------:R-:W-:Y:S01]  /*0c00*/  IABS R8, R9 ;  /* 0x0000000900087213 */ /* 0x000fe20000000000 */
[C---:B------:R-:W-:Y:S01]  /*0c10*/  VIADD R12, R5.reuse, 0x1fc ;  /* 0x000001fc050c7836 */ /* 0x040fe20000000000 */
[----:B------:R-:W-:Y:S01]  /*0c20*/  IABS R0, R10 ;  /* 0x0000000a00007213 */ /* 0x000fe20000000000 */
[----:B------:R-:W-:Y:S01]  /*0c30*/  VIADD R29, R5, 0x2 ;  /* 0x00000002051d7836 */ /* 0x000fe20000000000 */
[----:B------:R-:W-:Y:S01]  /*0c40*/  IABS R19, R6 ;  /* 0x0000000600137213 */ /* 0x000fe20000000000 */
[----:B------:R-:W-:Y:S01]  /*0c50*/  IMAD.HI.U32 R3, R7, R8, RZ ;  /* 0x0000000807037227 */ /* 0x000fe200078e00ff */
[----:B------:R-:W-:-:S02]  /*0c60*/  IABS R13, R12 ;  /* 0x0000000c000d7213 */ /* 0x000fc40000000000 */
[----:B------:R-:W-:Y:S01]  /*0c70*/  ISETP.GE.AND P6, PT, R9, RZ, PT ;  /* 0x000000ff0900720c */ /* 0x000fe20003fc6270 */
[----:B------:R-:W-:Y:S01]  /*0c80*/  IMAD.MOV R3, RZ, RZ, -R3 ;  /* 0x000000ffff037224 */ /* 0x000fe200078e0a03 */
[----:B------:R-:W-:Y:S01]  /*0c90*/  ISETP.GE.AND P3, PT, R6, RZ, PT ;  /* 0x000000ff0600720c */ /* 0x000fe20003f66270 */
[----:B------:R-:W-:Y:S01]  /*0ca0*/  IMAD.HI.U32 R11, R7, R0, RZ ;  /* 0x00000000070b7227 */ /* 0x000fe200078e00ff */
[----:B------:R-:W-:-:S03]  /*0cb0*/  ISETP.GE.AND P1, PT, R10, RZ, PT ;  /* 0x000000ff0a00720c */ /* 0x000fc60003f26270 */
[C---:B------:R-:W-:Y:S02]  /*0cc0*/  IMAD R8, R2.reuse, R3, R8 ;  /* 0x0000000302087224 */ /* 0x040fe400078e0208 */
[----:B------:R-:W-:Y:S02]  /*0cd0*/  IMAD.MOV R11, RZ, RZ, -R11 ;  /* 0x000000ffff0b7224 */ /* 0x000fe400078e0a0b */
[----:B------:R-:W-:Y:S01]  /*0ce0*/  IMAD.HI.U32 R14, R7, R19, RZ ;  /* 0x00000013070e7227 */ /* 0x000fe200078e00ff */
[----:B------:R-:W-:-:S03]  /*0cf0*/  ISETP.GT.U32.AND P0, PT, R2, R8, PT ;  /* 0x000000080200720c */ /* 0x000fc60003f04070 */
[C---:B------:R-:W-:Y:S02]  /*0d00*/  IMAD R0, R2.reuse, R11, R0 ;  /* 0x0000000b02007224 */ /* 0x040fe400078e0200 */
[C---:B------:R-:W-:Y:S02]  /*0d10*/  VIADD R3, R5.reuse, 0x1fb ;  /* 0x000001fb05037836 */ /* 0x040fe40000000000 */
[----:B------:R-:W-:Y:S01]  /*0d20*/  IMAD.MOV R14, RZ, RZ, -R14 ;  /* 0x000000ffff0e7224 */ /* 0x000fe200078e0a0e */
[C---:B------:R-:W-:Y:S01]  /*0d30*/  ISETP.GT.U32.AND P4, PT, R2.reuse, R0, PT ;  /* 0x000000000200720c */ /* 0x040fe20003f84070 */
[----:B------:R-:W-:Y:S01]  /*0d40*/  VIADD R10, R5, 0x1f9 ;  /* 0x000001f9050a7836 */ /* 0x000fe20000000000 */
[----:B------:R-:W-:Y:S01]  /*0d50*/  IABS R11, R3 ;  /* 0x00000003000b7213 */ /* 0x000fe20000000000 */
[----:B------:R-:W-:Y:S02]  /*0d60*/  IMAD R19, R2, R14, R19 ;  /* 0x0000000e02137224 */ /* 0x000fe400078e0213 */
[----:B------:R-:W-:-:S02]  /*0d70*/  @!P0 IMAD.IADD R8, R8, 0x1, -R2 ;  /* 0x0000000108088824 */ /* 0x000fc400078e0a02 */
[C---:B------:R-:W-:Y:S01]  /*0d80*/  IMAD.HI.U32 R14, R7.reuse, R13, RZ ;  /* 0x0000000d070e7227 */ /* 0x040fe200078e00ff */
[C---:B------:R-:W-:Y:S02]  /*0d90*/  ISETP.GT.U32.AND P2, PT, R2.reuse, R19, PT ;  /* 0x000000130200720c */ /* 0x040fe40003f44070 */
[----:B------:R-:W-:Y:S01]  /*0da0*/  ISETP.GT.U32.AND P5, PT, R2, R8, PT ;  /* 0x000000080200720c */ /* 0x000fe20003fa4070 */
[----:B------:R-:W-:-:S04]  /*0db0*/  IMAD.HI.U32 R15, R7, R11, RZ ;  /* 0x0000000b070f7227 */ /* 0x000fc800078e00ff */
[----:B------:R-:W-:Y:S02]  /*0dc0*/  IMAD.MOV R14, RZ, RZ, -R14 ;  /* 0x000000ffff0e7224 */ /* 0x000fe400078e0a0e */
[----:B------:R-:W-:Y:S02]  /*0dd0*/  IMAD.MOV R15, RZ, RZ, -R15 ;  /* 0x000000ffff0f7224 */ /* 0x000fe400078e0a0f */
[----:B------:R-:W-:Y:S02]  /*0de0*/  IMAD R6, R2, R14, R13 ;  /* 0x0000000e02067224 */ /* 0x000fe400078e020d */
[--C-:B------:R-:W-:Y:S01]  /*0df0*/  @!P4 IMAD.IADD R0, R0, 0x1, -R2.reuse ;  /* 0x000000010000c824 */ /* 0x100fe200078e0a02 */
[----:B------:R-:W-:Y:S01]  /*0e00*/  ISETP.GE.AND P4, PT, R12, RZ, PT ;  /* 0x000000ff0c00720c */ /* 0x000fe20003f86270 */
[----:B------:R-:W-:Y:S01]  /*0e10*/  @!P5 IMAD.IADD R8, R8, 0x1, -R2 ;  /* 0x000000010808d824 */ /* 0x000fe200078e0a02 */
[C---:B------:R-:W-:Y:S01]  /*0e20*/  ISETP.GT.U32.AND P5, PT, R2.reuse, R6, PT ;  /* 0x000000060200720c */ /* 0x040fe20003fa4070 */
[C---:B------:R-:W-:Y:S01]  /*0e30*/  IMAD R9, R2.reuse, R15, R11 ;  /* 0x0000000f02097224 */ /* 0x040fe200078e020b */
[----:B------:R-:W-:Y:S01]  /*0e40*/  ISETP.GT.U32.AND P0, PT, R2, R0, PT ;  /* 0x000000000200720c */ /* 0x000fe20003f04070 */
[----:B------:R-:W-:Y:S01]  /*0e50*/  IMAD.MOV.U32 R16, RZ, RZ, R8 ;  /* 0x000000ffff107224 */ /* 0x000fe200078e0008 */
[----:B------:R-:W-:Y:S01]  /*0e60*/  IABS R8, R10 ;  /* 0x0000000a00087213 */ /* 0x000fe20000000000 */
[----:B------:R-:W-:-:S02]  /*0e70*/  VIADD R11, R5, 0x1fa ;  /* 0x000001fa050b7836 */ /* 0x000fc40000000000 */
[----:B------:R-:W-:Y:S01]  /*0e80*/  @!P6 IMAD.MOV R16, RZ, RZ, -R16 ;  /* 0x000000ffff10e224 */ /* 0x000fe200078e0a10 */
[----:B------:R-:W-:Y:S01]  /*0e90*/  ISETP.GT.U32.AND P6, PT, R2, R9, PT ;  /* 0x000000090200720c */ /* 0x000fe20003fc4070 */
[--C-:B------:R-:W-:Y:S01]  /*0ea0*/  @!P2 IMAD.IADD R19, R19, 0x1, -R2.reuse ;  /* 0x000000011313a824 */ /* 0x100fe200078e0a02 */
[----:B------:R-:W-:Y:S02]  /*0eb0*/  IABS R12, R11 ;  /* 0x0000000b000c7213 */ /* 0x000fe40000000000 */
[----:B------:R0:W-:Y:S01]  /*0ec0*/  STL [R1+0x7c8], R16 ;  /* 0x0007c81001007387 */ /* 0x0001e20000100800 */
[--C-:B------:R-:W-:Y:S01]  /*0ed0*/  @!P5 IMAD.IADD R6, R6, 0x1, -R2.reuse ;  /* 0x000000010606d824 */ /* 0x100fe200078e0a02 */
[----:B------:R-:W-:Y:S01]  /*0ee0*/  ISETP.GT.U32.AND P2, PT, R2, R19, PT ;  /* 0x000000130200720c */ /* 0x000fe20003f44070 */
[----:B------:R-:W-:Y:S01]  /*0ef0*/  @!P0 IMAD.IADD R0, R0, 0x1, -R2 ;  /* 0x0000000100008824 */ /* 0x000fe200078e0a02 */
[----:B------:R-:W-:Y:S01]  /*0f00*/  ISETP.GE.AND P0, PT, R3, RZ, PT ;  /* 0x000000ff0300720c */ /* 0x000fe20003f06270 */
[----:B------:R-:W-:Y:S01]  /*0f10*/  IMAD.MOV.U32 R3, RZ, RZ, R8 ;  /* 0x000000ffff037224 */ /* 0x000fe200078e0008 */
[----:B------:R-:W-:Y:S01]  /*0f20*/  ISETP.GT.U32.AND P5, PT, R2, R6, PT ;  /* 0x000000060200720c */ /* 0x000fe20003fa4070 */
[----:B------:R-:W-:-:S04]  /*0f30*/  IMAD.HI.U32 R8, R7, R12, RZ ;  /* 0x0000000c07087227 */ /* 0x000fc800078e00ff */
[----:B------:R-:W-:Y:S02]  /*0f40*/  @!P6 IMAD.IADD R9, R9, 0x1, -R2 ;  /* 0x000000010909e824 */ /* 0x000fe400078e0a02 */
[----:B------:R-:W-:-:S03]  /*0f50*/  IMAD.HI.U32 R13, R7, R3, RZ ;  /* 0x00000003070d7227 */ /* 0x000fc600078e00ff */
[C---:B------:R-:W-:Y:S01]  /*0f60*/  ISETP.GT.U32.AND P6, PT, R2.reuse, R9, PT ;  /* 0x000000090200720c */ /* 0x040fe20003fc4070 */
[----:B------:R-:W-:Y:S02]  /*0f70*/  IMAD.MOV R8, RZ, RZ, -R8 ;  /* 0x000000ffff087224 */ /* 0x000fe400078e0a08 */
[----:B------:R-:W-:Y:S02]  /*0f80*/  IMAD.MOV R13, RZ, RZ, -R13 ;  /* 0x000000ffff0d7224 */ /* 0x000fe400078e0a0d */
[C---:B------:R-:W-:Y:S02]  /*0f90*/  IMAD R12, R2.reuse, R8, R12 ;  /* 0x00000008020c7224 */ /* 0x040fe400078e020c */
[----:B0-----:R-:W-:Y:S02]  /*0fa0*/  VIADD R16, R5, 0x1f8 ;  /* 0x000001f805107836 */ /* 0x001fe40000000000 */
[----:B------:R-:W-:Y:S02]  /*0fb0*/  IMAD R3, R2, R13, R3 ;  /* 0x0000000d02037224 */ /* 0x000fe400078e0203 */
[--C-:B------:R-:W-:Y:S01]  /*0fc0*/  @!P5 IMAD.IADD R6, R6, 0x1, -R2.reuse ;  /* 0x000000010606d824 */ /* 0x100fe200078e0a02 */
[C---:B------:R-:W-:Y:S01]  /*0fd0*/  ISETP.GT.U32.AND P5, PT, R2.reuse, R12, PT ;  /* 0x0000000c0200720c */ /* 0x040fe20003fa4070 */
[--C-:B------:R-:W-:Y:S01]  /*0fe0*/  @!P2 IMAD.IADD R19, R19, 0x1, -R2.reuse ;  /* 0x000000011313a824 */ /* 0x100fe200078e0a02 */
[----:B------:R-:W-:Y:S01]  /*0ff0*/  ISETP.GE.AND P2, PT, R11, RZ, PT ;  /* 0x000000ff0b00720c */ /* 0x000fe20003f46270 */
[----:B------:R-:W-:Y:S01]  /*1000*/  @!P6 IMAD.IADD R9, R9, 0x1, -R2 ;  /* 0x000000010909e824 */ /* 0x000fe200078e0a02 */
[----:B------:R-:W-:Y:S01]  /*1010*/  IABS R11, R16 ;  /* 0x00000010000b7213 */ /* 0x000fe20000000000 */
[----:B------:R-:W-:Y:S01]  /*1020*/  IMAD.MOV.U32 R14, RZ, RZ, R0 ;  /* 0x000000ffff0e7224 */ /* 0x000fe200078e0000 */
[----:B------:R-:W-:Y:S01]  /*1030*/  ISETP.GT.U32.AND P6, PT, R2, R3, PT ;  /* 0x000000030200720c */ /* 0x000fe20003fc4070 */
[----:B------:R-:W-:-:S02]  /*1040*/  VIADD R13, R5, 0x1f7 ;  /* 0x000001f7050d7836 */ /* 0x000fc40000000000 */
[----:B------:R-:W-:-:S03]  /*1050*/  IMAD.HI.U32 R8, R7, R11, RZ ;  /* 0x0000000b07087227 */ /* 0x000fc600078e00ff */
[----:B------:R-:W-:Y:S01]  /*1060*/  IABS R17, R13 ;  /* 0x0000000d00117213 */ /* 0x000fe20000000000 */
[----:B------:R-:W-:Y:S01]  /*1070*/  @!P1 IMAD.MOV R14, RZ, RZ, -R14 ;  /* 0x000000ffff0e9224 */ /* 0x000fe200078e0a0e */
[----:B------:R-:W-:Y:S01]  /*1080*/  ISETP.GE.AND P1, PT, R10, RZ, PT ;  /* 0x000000ff0a00720c */ /* 0x000fe20003f26270 */
[----:B------:R-:W-:Y:S02]  /*1090*/  IMAD.MOV R8, RZ, RZ, -R8 ;  /* 0x000000ffff087224 */ /* 0x000fe400078e0a08 */
[--C-:B------:R-:W-:Y:S01]  /*10a0*/  @!P5 IMAD.IADD R12, R12, 0x1, -R2.reuse ;  /* 0x000000010c0cd824 */ /* 0x100fe200078e0a02 */
[----:B------:R0:W-:Y:S01]  /*10b0*/  STL [R1+0x7c4], R14 ;  /* 0x0007c40e01007387 */ /* 0x0001e20000100800 */
[C---:B------:R-:W-:Y:S02]  /*10c0*/  IMAD R11, R2.reuse, R8, R11 ;  /* 0x00000008020b7224 */ /* 0x040fe400078e020b */
[----:B------:R-:W-:Y:S01]  /*10d0*/  @!P6 IMAD.IADD R3, R3, 0x1, -R2 ;  /* 0x000000010303e824 */ /* 0x000fe200078e0a02 */
[C---:B------:R-:W-:Y:S01]  /*10e0*/  ISETP.GT.U32.AND P6, PT, R2.reuse, R12, PT ;  /* 0x0000000c0200720c */ /* 0x040fe20003fc4070 */
[----:B------:R-:W-:Y:S01]  /*10f0*/  VIADD R0, R5, 0x1f5 ;  /* 0x000001f505007836 */ /* 0x000fe20000000000 */
[----:B------:R-:W-:Y:S01]  /*1100*/  ISETP.GT.U32.AND P5, PT, R2, R11, PT ;  /* 0x0000000b0200720c */ /* 0x000fe20003fa4070 */
[----:B------:R-:W-:-:S03]  /*1110*/  IMAD.HI.U32 R20, R7, R17, RZ ;  /* 0x0000001107147227 */ /* 0x000fc600078e00ff */
[----:B------:R-:W-:Y:S01]  /*1120*/  IABS R10, R0 ;  /* 0x00000000000a7213 */ /* 0x000fe20000000000 */
[C---:B0-----:R-:W-:Y:S02]  /*1130*/  VIADD R14, R5.reuse, 0x1f6 ;  /* 0x000001f6050e7836 */ /* 0x041fe40000000000 */
[----:B------:R-:W-:Y:S02]  /*1140*/  IMAD.MOV R20, RZ, RZ, -R20 ;  /* 0x000000ffff147224 */ /* 0x000fe400078e0a14 */
[----:B------:R-:W-:Y:S01]  /*1150*/  @!P3 IMAD.MOV R19, RZ, RZ, -R19 ;  /* 0x000000ffff13b224 */ /* 0x000fe200078e0a13 */
[----:B------:R-:W-:Y:S01]  /*1160*/  IABS R15, R14 ;  /* 0x0000000e000f7213 */ /* 0x000fe20000000000 */
[----:B------:R-:W-:Y:S01]  /*1170*/  VIADD R8, R5, 0x1f4 ;  /* 0x000001f405087836 */ /* 0x000fe20000000000 */
[----:B------:R-:W-:Y:S01]  /*1180*/  ISETP.GE.AND P3, PT, R16, RZ, PT ;  /* 0x000000ff1000720c */ /* 0x000fe20003f66270 */
[----:B------:R-:W-:Y:S01]  /*1190*/  IMAD R16, R2, R20, R17 ;  /* 0x0000001402107224 */ /* 0x000fe200078e0211 */
[----:B------:R0:W-:Y:S01]  /*11a0*/  STL [R1+0x7c0], R19 ;  /* 0x0007c01301007387 */ /* 0x0001e20000100800 */
[----:B------:R-:W-:Y:S01]  /*11b0*/  IMAD.HI.U32 R18, R7, R15, RZ ;  /* 0x0000000f07127227 */ /* 0x000fe200078e00ff */
[----:B------:R-:W-:-:S03]  /*11c0*/  IABS R17, R8 ;  /* 0x0000000800117213 */ /* 0x000fc60000000000 */
[----:B------:R-:W-:Y:S02]  /*11d0*/  IMAD.MOV R18, RZ, RZ, -R18 ;  /* 0x000000ffff127224 */ /* 0x000fe400078e0a12 */
[----:B------:R-:W-:Y:S01]  /*11e0*/  @!P6 IMAD.IADD R12, R12, 0x1, -R2 ;  /* 0x000000010c0ce824 */ /* 0x000fe200078e0a02 */
[C---:B------:R-:W-:Y:S01]  /*11f0*/  ISETP.GT.U32.AND P6, PT, R2.reuse, R16, PT ;  /* 0x000000100200720c */ /* 0x040fe20003fc4070 */
[----:B------:R-:W-:Y:S02]  /*1200*/  IMAD.MOV.U32 R21, RZ, RZ, R6 ;  /* 0x000000ffff157224 */ /* 0x000fe400078e0006 */
[----:B0-----:R-:W-:Y:S02]  /*1210*/  IMAD.MOV.U32 R19, RZ, RZ, R10 ;  /* 0x000000ffff137224 */ /* 0x001fe400078e000a */
[----:B------:R-:W-:Y:S02]  /*1220*/  IMAD R10, R2, R18, R15 ;  /* 0x00000012020a7224 */ /* 0x000fe400078e020f */
[----:B------:R-:W-:-:S04]  /*1230*/  IMAD.HI.U32 R6, R7, R19, RZ ;  /* 0x0000001307067227 */ /* 0x000fc800078e00ff */
[----:B------:R-:W-:Y:S02]  /*1240*/  @!P5 IMAD.IADD R11, R11, 0x1, -R2 ;  /* 0x000000010b0bd824 */ /* 0x000fe400078e0a02 */
[----:B------:R-:W-:Y:S02]  /*1250*/  IMAD.MOV.U32 R18, RZ, RZ, R9 ;  /* 0x000000ffff127224 */ /* 0x000fe400078e0009 */
[----:B------:R-:W-:Y:S01]  /*1260*/  IMAD.MOV.U32 R15, RZ, RZ, R12 ;  /* 0x000000ffff0f7224 */ /* 0x000fe200078e000c */
[----:B------:R-:W-:Y:S01]  /*1270*/  ISETP.GT.U32.AND P5, PT, R2, R11, PT ;  /* 0x0000000b0200720c */ /* 0x000fe20003fa4070 */
[----:B------:R-:W-:-:S04]  /*1280*/  IMAD.HI.U32 R9, R7, R17, RZ ;  /* 0x0000001107097227 */ /* 0x000fc800078e00ff */
[----:B------:R-:W-:Y:S01]  /*1290*/  @!P4 IMAD.MOV R21, RZ, RZ, -R21 ;  /* 0x000000ffff15c224 */ /* 0x000fe200078e0a15 */
[C---:B------:R-:W-:Y:S01]  /*12a0*/  ISETP.GT.U32.AND P4, PT, R2.reuse, R3, PT ;  /* 0x000000030200720c */ /* 0x040fe20003f84070 */
[----:B------:R-:W-:Y:S02]  /*12b0*/  IMAD.MOV R6, RZ, RZ, -R6 ;  /* 0x000000ffff067224 */ /* 0x000fe400078e0a06 */
[----:B------:R-:W-:Y:S01]  /*12c0*/  @!P2 IMAD.MOV R15, RZ, RZ, -R15 ;  /* 0x000000ffff0fa224 */ /* 0x000fe200078e0a0f */
[C---:B------:R-:W-:Y:S01]  /*12d0*/  ISETP.GT.U32.AND P2, PT, R2.reuse, R10, PT ;  /* 0x0000000a0200720c */ /* 0x040fe20003f44070 */
[----:B------:R-:W-:Y:S01]  /*12e0*/  IMAD.MOV R12, RZ, RZ, -R9 ;  /* 0x000000ffff0c7224 */ /* 0x000fe200078e0a09 */
[----:B------:R-:W-:Y:S01]  /*12f0*/  STL [R1+0x7bc], R21 ;  /* 0x0007bc1501007387 */ /* 0x000fe20000100800 */
[----:B------:R-:W-:Y:S02]  /*1300*/  IMAD R9, R2, R6, R19 ;  /* 0x0000000602097224 */ /* 0x000fe400078e0213 */
[----:B------:R-:W-:-:S02]  /*1310*/  @!P6 IMAD.IADD R16, R16, 0x1, -R2 ;  /* 0x000000011010e824 */ /* 0x000fc400078e0a02 */
[----:B------:R-:W-:Y:S01]  /*1320*/  @!P0 IMAD.MOV R18, RZ, RZ, -R18 ;  /* 0x000000ffff128224 */ /* 0x000fe200078e0a12 */
[----:B------:R-:W-:Y:S01]  /*1330*/  ISETP.GT.U32.AND P6, PT, R2, R9, PT ;  /* 0x000000090200720c */ /* 0x000fe20003fc4070 */
[--C-:B------:R-:W-:Y:S01]  /*1340*/  @!P4 IMAD.IADD R3, R3, 0x1, -R2.reuse ;  /* 0x000000010303c824 */ /* 0x100fe200078e0a02 */
[----:B------:R-:W-:Y:S01]  /*1350*/  ISETP.GE.AND P0, PT, R13, RZ, PT ;  /* 0x000000ff0d00720c */ /* 0x000fe20003f06270 */
[--C-:B------:R-:W-:Y:S01]  /*1360*/  @!P5 IMAD.IADD R11, R11, 0x1, -R2.reuse ;  /* 0x000000010b0bd824 */ /* 0x100fe200078e0a02 */
[----:B------:R-:W-:Y:S01]  /*1370*/  STL [R1+0x7b8], R18 ;  /* 0x0007b81201007387 */ /* 0x000fe20000100800 */
[----:B------:R-:W-:Y:S01]  /*1380*/  ISETP.GE.AND P5, PT, R0, RZ, PT ;  /* 0x000000ff0000720c */ /* 0x000fe20003fa6270 */
[----:B------:R-:W-:Y:S01]  /*1390*/  @!P2 IMAD.IADD R10, R10, 0x1, -R2 ;  /* 0x000000010a0aa824 */ /* 0x000fe200078e0a02 */
[----:B------:R-:W-:Y:S01]  /*13a0*/  ISETP.GE.AND P4, PT, R14, RZ, PT ;  /* 0x000000ff0e00720c */ /* 0x000fe20003f86270 */
[----:B------:R0:W-:Y:S01]  /*13b0*/  STL [R1+0x7b4], R15 ;  /* 0x0007b40f01007387 */ /* 0x0001e20000100800 */
[----:B------:R-:W-:-:S02]  /*13c0*/  IMAD R0, R2, R12, R17 ;  /* 0x0000000c02007224 */ /* 0x000fc400078e0211 */
[----:B------:R-:W-:Y:S01]  /*13d0*/  VIADD R12, R5, 0x1f3 ;  /* 0x000001f3050c7836 */ /* 0x000fe20000000000 */
[C---:B------:R-:W-:Y:S01]  /*13e0*/  ISETP.GT.U32.AND P2, PT, R2.reuse, R10, PT ;  /* 0x0000000a0200720c */ /* 0x040fe20003f44070 */
[----:B------:R-:W-:Y:S02]  /*13f0*/  @!P6 IMAD.IADD R9, R9, 0x1, -R2 ;  /* 0x000000010909e824 */ /* 0x000fe400078e0a02 */
[C---:B------:R-:W-:Y:S01]  /*1400*/  VIADD R13, R5.reuse, 0x1f2 ;  /* 0x000001f2050d7836 */ /* 0x040fe20000000000 */
[----:B------:R-:W-:Y:S01]  /*1410*/  IABS R17, R12 ;  /* 0x0000000c00117213 */ /* 0x000fe20000000000 */
[----:B------:R-:W-:Y:S01]  /*1420*/  VIADD R14, R5, 0x1f1 ;  /* 0x000001f1050e7836 */ /* 0x000fe20000000000 */
[----:B------:R-:W-:Y:S01]  /*1430*/  ISETP.GT.U32.AND P6, PT, R2, R9, PT ;  /* 0x000000090200720c */ /* 0x000fe20003fc4070 */
[----:B0-----:R-:W-:Y:S01]  /*1440*/  IMAD.MOV.U32 R15, RZ, RZ, R3 ;  /* 0x000000ffff0f7224 */ /* 0x001fe200078e0003 */
[----:B------:R-:W-:Y:S01]  /*1450*/  IABS R18, R13 ;  /* 0x0000000d00127213 */ /* 0x000fe20000000000 */
[----:B------:R-:W-:Y:S01]  /*1460*/  IMAD.HI.U32 R19, R7, R17, RZ ;  /* 0x0000001107137227 */ /* 0x000fe200078e00ff */
[----:B------:R-:W-:-:S03]  /*1470*/  IABS R3, R14 ;  /* 0x0000000e00037213 */ /* 0x000fc60000000000 */
[----:B------:R-:W-:Y:S01]  /*1480*/  @!P1 IMAD.MOV R15, RZ, RZ, -R15 ;  /* 0x000000ffff0f9224 */ /* 0x000fe200078e0a0f */
[----:B------:R-:W-:Y:S01]  /*1490*/  ISETP.GT.U32.AND P1, PT, R2, R16, PT ;  /* 0x000000100200720c */ /* 0x000fe20003f24070 */
[----:B------:R-:W-:Y:S02]  /*14a0*/  IMAD.MOV R19, RZ, RZ, -R19 ;  /* 0x000000ffff137224 */ /* 0x000fe400078e0a13 */
[--C-:B------:R-:W-:Y:S01]  /*14b0*/  @!P2 IMAD.IADD R10, R10, 0x1, -R2.reuse ;  /* 0x000000010a0aa824 */ /* 0x100fe200078e0a02 */
[----:B------:R-:W-:Y:S01]  /*14c0*/  ISETP.GE.AND P2, PT, R8, RZ, PT ;  /* 0x000000ff0800720c */ /* 0x000fe20003f46270 */
[C---:B------:R-:W-:Y:S01]  /*14d0*/  IMAD R8, R2.reuse, R19, R17 ;  /* 0x0000001302087224 */ /* 0x040fe200078e0211 */
[----:B------:R0:W-:Y:S01]  /*14e0*/  STL [R1+0x2c], R15 ;  /* 0x00002c0f01007387 */ /* 0x0001e20000100800 */
[----:B------:R-:W-:Y:S02]  /*14f0*/  @!P6 IMAD.IADD R9, R9, 0x1, -R2 ;  /* 0x000000010909e824 */ /* 0x000fe400078e0a02 */
[----:B------:R-:W-:Y:S01]  /*1500*/  IMAD.HI.U32 R17, R7, R18, RZ ;  /* 0x0000001207117227 */ /* 0x000fe200078e00ff */
[----:B------:R-:W-:-:S03]  /*1510*/  ISETP.GT.U32.AND P6, PT, R2, R8, PT ;  /* 0x000000080200720c */ /* 0x000fc60003fc4070 */
[----:B------:R-:W-:Y:S01]  /*1520*/  @!P1 IMAD.IADD R16, R16, 0x1, -R2 ;  /* 0x0000000110109824 */ /* 0x000fe200078e0a02 */
[----:B------:R-:W-:Y:S01]  /*1530*/  ISETP.GT.U32.AND P1, PT, R2, R0, PT ;  /* 0x000000000200720c */ /* 0x000fe20003f24070 */
[----:B------:R-:W-:-:S04]  /*1540*/  IMAD.HI.U32 R20, R7, R3, RZ ;  /* 0x0000000307147227 */ /* 0x000fc800078e00ff */
[----:B0-----:R-:W-:Y:S02]  /*1550*/  VIADD R15, R5, 0x1f0 ;  /* 0x000001f0050f7836 */ /* 0x001fe40000000000 */
[----:B------:R-:W-:Y:S02]  /*1560*/  IMAD.MOV R17, RZ, RZ, -R17 ;  /* 0x000000ffff117224 */ /* 0x000fe400078e0a11 */
[----:B------:R-:W-:Y:S01]  /*1570*/  IMAD.MOV R20, RZ, RZ, -R20 ;  /* 0x000000ffff147224 */ /* 0x000fe200078e0a14 */
[----:B------:R-:W-:Y:S01]  /*1580*/  IABS R6, R15 ;  /* 0x0000000f00067213 */ /* 0x000fe20000000000 */
[----:B------:R-:W-:Y:S02]  /*1590*/  IMAD R17, R2, R17, R18 ;  /* 0x0000001102117224 */ /* 0x000fe400078e0212 */
[----:B------:R-:W-:Y:S01]  /*15a0*/  @!P1 IMAD.IADD R0, R0, 0x1, -R2 ;  /* 0x0000000100009824 */ /* 0x000fe200078e0a02 */
[----:B------:R-:W-:Y:S01]  /*15b0*/  ISETP.GE.AND P1, PT, R12, RZ, PT ;  /* 0x000000ff0c00720c */ /* 0x000fe20003f26270 */
[----:B------:R-:W-:-:S02]  /*15c0*/  IMAD.MOV.U32 R22, RZ, RZ, R11 ;  /* 0x000000ffff167224 */ /* 0x000fc400078e000b */
[----:B------:R-:W-:Y:S01]  /*15d0*/  @!P6 IMAD.IADD R8, R8, 0x1, -R2 ;  /* 0x000000010808e824 */ /* 0x000fe200078e0a02 */
[----:B------:R-:W-:Y:S01]  /*15e0*/  ISETP.GT.U32.AND P6, PT, R2, R0, PT ;  /* 0x000000000200720c */ /* 0x000fe20003fc4070 */
[----:B------:R-:W-:-:S04]  /*15f0*/  IMAD.HI.U32 R19, R7, R6, RZ ;  /* 0x0000000607137227 */ /* 0x000fc800078e00ff */
[----:B------:R-:W-:Y:S02]  /*1600*/  IMAD.MOV.U32 R21, RZ, RZ, R16 ;  /* 0x000000ffff157224 */ /* 0x000fe400078e0010 */
[C---:B------:R-:W-:Y:S02]  /*1610*/  IMAD R3, R2.reuse, R20, R3 ;  /* 0x0000001402037224 */ /* 0x040fe400078e0203 */
[----:B------:R-:W-:Y:S01]  /*1620*/  @!P3 IMAD.MOV R22, RZ, RZ, -R22 ;  /* 0x000000ffff16b224 */ /* 0x000fe200078e0a16 */
[C---:B------:R-:W-:Y:S01]  /*1630*/  ISETP.GT.U32.AND P3, PT, R2.reuse, R17, PT ;  /* 0x000000110200720c */ /* 0x040fe20003f64070 */
[----:B------:R-:W-:Y:S02]  /*1640*/  IMAD.MOV R19, RZ, RZ, -R19 ;  /* 0x000000ffff137224 */ /* 0x000fe400078e0a13 */
[----:B------:R-:W-:Y:S01]  /*1650*/  VIADD R12, R5, 0x1ef ;  /* 0x000001ef050c7836 */ /* 0x000fe20000000000 */
[----:B------:R-:W-:Y:S01]  /*1660*/  STL [R1+0x34], R22 ;  /* 0x0000341601007387 */ /* 0x000fe20000100800 */
[----:B------:R-:W-:Y:S01]  /*1670*/  @!P0 IMAD.MOV R21, RZ, RZ, -R21 ;  /* 0x000000ffff158224 */ /* 0x000fe200078e0a15 */
[C---:B------:R-:W-:Y:S01]  /*1680*/  ISETP.GT.U32.AND P0, PT, R2.reuse, R8, PT ;  /* 0x000000080200720c */ /* 0x040fe20003f04070 */
[----:B------:R-:W-:Y:S01]  /*1690*/  @!P4 IMAD.MOV R10, RZ, RZ, -R10 ;  /* 0x000000ffff0ac224 */ /* 0x000fe200078e0a0a */
[C---:B------:R-:W-:Y:S01]  /*16a0*/  ISETP.GT.U32.AND P4, PT, R2.reuse, R3, PT ;  /* 0x000000030200720c */ /* 0x040fe20003f84070 */
[----:B------:R-:W-:Y:S01]  /*16b0*/  IMAD R6, R2, R19, R6 ;  /* 0x0000001302067224 */ /* 0x000fe200078e0206 */
[----:B------:R-:W-:Y:S01]  /*16c0*/  IABS R11, R12 ;  /* 0x0000000c000b7213 */ /* 0x000fe20000000000 */
[--C-:B------:R-:W-:Y:S01]  /*16d0*/  @!P6 IMAD.IADD R0, R0, 0x1, -R2.reuse ;  /* 0x000000010000e824 */ /* 0x100fe200078e0a02 */
[----:B------:R-:W-:Y:S01]  /*16e0*/  STL [R1+0x3c], R21 ;  /* 0x00003c1501007387 */ /* 0x000fe20000100800 */
[----:B------:R-:W-:Y:S01]  /*16f0*/  IMAD.MOV.U32 R19, RZ, RZ, R9 ;  /* 0x000000ffff137224 */ /* 0x000fe200078e0009 */
[----:B------:R-:W-:Y:S01]  /*1700*/  ISETP.GT.U32.AND P6, PT, R2, R6, PT ;  /* 0x000000060200720c */ /* 0x000fe20003fc4070 */
[----:B------:R-:W-:Y:S01]  /*1710*/  IMAD.HI.U32 R9, R7, R11, RZ ;  /* 0x0000000b07097227 */ /* 0x000fe200078e00ff */
[----:B------:R0:W-:Y:S03]  /*1720*/  STL [R1+0x44], R10 ;  /* 0x0000440a01007387 */ /* 0x0001e60000100800 */
[----:B------:R-:W-:Y:S01]  /*1730*/  @!P3 IMAD.IADD R17, R17, 0x1, -R2 ;  /* 0x000000011111b824 */ /* 0x000fe200078e0a02 */
[----:B------:R-:W-:Y:S01]  /*1740*/  ISETP.GE.AND P3, PT, R15, RZ, PT ;  /* 0x000000ff0f00720c */ /* 0x000fe20003f66270 */
[----:B------:R-:W-:-:S02]  /*1750*/  VIADD R18, R5, 0x1ee ;  /* 0x000001ee05127836 */ /* 0x000fc40000000000 */
[----:B------:R-:W-:Y:S02]  /*1760*/  IMAD.MOV R9, RZ, RZ, -R9 ;  /* 0x000000ffff097224 */ /* 0x000fe400078e0a09 */
[--C-:B------:R-:W-:Y:S01]  /*1770*/  @!P0 IMAD.IADD R8, R8, 0x1, -R2.reuse ;  /* 0x0000000108088824 */ /* 0x100fe200078e0a02 */
[----:B------:R-:W-:Y:S01]  /*1780*/  IABS R16, R18 ;  /* 0x0000001200107213 */ /* 0x000fe20000000000 */
[----:B------:R-:W-:Y:S01]  /*1790*/  @!P5 IMAD.MOV R19, RZ, RZ, -R19 ;  /* 0x000000ffff13d224 */ /* 0x000fe200078e0a13 */
[----:B------:R-:W-:Y:S01]  /*17a0*/  ISETP.GE.AND P5, PT, R13, RZ, PT ;  /* 0x000000ff0d00720c */ /* 0x000fe20003fa6270 */
[----:B------:R-:W-:Y:S01]  /*17b0*/  @!P4 IMAD.IADD R3, R3, 0x1, -R2 ;  /* 0x000000010303c824 */ /* 0x000fe200078e0a02 */
[C---:B------:R-:W-:Y:S01]  /*17c0*/  ISETP.GT.U32.AND P4, PT, R2.reuse, R17, PT ;  /* 0x000000110200720c */ /* 0x040fe20003f84070 */
[----:B------:R-:W-:Y:S01]  /*17d0*/  IMAD R11, R2, R9, R11 ;  /* 0x00000009020b7224 */ /* 0x000fe200078e020b */
[----:B------:R1:W-:Y:S01]  /*17e0*/  STL [R1+0x50], R19 ;  /* 0x0000501301007387 */ /* 0x0003e20000100800 */
[----:B------:R-:W-:Y:S01]  /*17f0*/  IMAD.MOV.U32 R13, RZ, RZ, R8 ;  /* 0x000000ffff0d7224 */ /* 0x000fe200078e0008 */
[----:B------:R-:W-:Y:S01]  /*1800*/  ISETP.GE.AND P0, PT, R14, RZ, PT ;  /* 0x000000ff0e00720c */ /* 0x000fe20003f06270 */
[----:B------:R-:W-:Y:S01]  /*1810*/  @!P6 IMAD.IADD R6, R6, 0x1, -R2 ;  /* 0x000000010606e824 */ /* 0x000fe200078e0a02 */
[C---:B------:R-:W-:Y:S01]  /*1820*/  ISETP.GT.U32.AND P6, PT, R2.reuse, R3, PT ;  /* 0x000000030200720c */ /* 0x040fe20003fc4070 */
[----:B------:R-:W-:Y:S01]  /*1830*/  @!P1 IMAD.MOV R13, RZ, RZ, -R13 ;  /* 0x000000ffff0d9224 */ /* 0x000fe200078e0a0d */
[----:B------:R-:W-:Y:S01]  /*1840*/  ISETP.GT.U32.AND P1, PT, R2, R11, PT ;  /* 0x0000000b0200720c */ /* 0x000fe20003f24070 */
[----:B0-----:R-:W-:-:S04]  /*1850*/  IMAD.HI.U32 R10, R7, R16, RZ ;  /* 0x00000010070a7227 */ /* 0x001fc800078e00ff */
[----:B-1----:R-:W-:Y:S02]  /*1860*/  IMAD.MOV.U32 R19, RZ, RZ, R0 ;  /* 0x000000ffff137224 */ /* 0x002fe400078e0000 */
[----:B------:R-:W-:Y:S02]  /*1870*/  VIADD R0, R5, 0x1ed ;  /* 0x000001ed05007836 */ /* 0x000fe40000000000 */
[----:B------:R-:W-:Y:S02]  /*1880*/  IMAD.MOV R10, RZ, RZ, -R10 ;  /* 0x000000ffff0a7224 */ /* 0x000fe400078e0a0a */
[----:B------:R-:W-:Y:S01]  /*1890*/  @!P4 IMAD.IADD R17, R17, 0x1, -R2 ;  /* 0x000000011111c824 */ /* 0x000fe200078e0a02 */
[----:B------:R-:W-:Y:S01]  /*18a0*/  IABS R9, R0 ;  /* 0x0000000000097213 */ /* 0x000fe20000000000 */
[----:B------:R-:W-:Y:S01]  /*18b0*/  VIADD R8, R5, 0x1ec ;  /* 0x000001ec05087836 */ /* 0x000fe20000000000 */
[----:B------:R-:W-:Y:S01]  /*18c0*/  ISETP.GE.AND P4, PT, R12, RZ, PT ;  /* 0x000000ff0c00720c */ /* 0x000fe20003f86270 */
[----:B------:R-:W-:-:S02]  /*18d0*/  IMAD R16, R2, R10, R16 ;  /* 0x0000000a02107224 */ /* 0x000fc400078e0210 */
[----:B------:R-:W-:Y:S01]  /*18e0*/  @!P2 IMAD.MOV R19, RZ, RZ, -R19 ;  /* 0x000000ffff13a224 */ /* 0x000fe200078e0a13 */
[----:B------:R-:W-:Y:S01]  /*18f0*/  IABS R10, R8 ;  /* 0x00000008000a7213 */ /* 0x000fe20000000000 */
[----:B------:R-:W-:Y:S01]  /*1900*/  IMAD.MOV.U32 R15, RZ, RZ, R17 ;  /* 0x000000ffff0f7224 */ /* 0x000fe200078e0011 */
[C---:B------:R-:W-:Y:S01]  /*1910*/  ISETP.GT.U32.AND P2, PT, R2.reuse, R6, PT ;  /* 0x000000060200720c */ /* 0x040fe20003f44070 */
[--C-:B------:R-:W-:Y:S01]  /*1920*/  @!P6 IMAD.IADD R3, R3, 0x1, -R2.reuse ;  /* 0x000000010303e824 */ /* 0x100fe200078e0a02 */
[----:B------:R-:W-:Y:S01]  /*1930*/  ISETP.GT.U32.AND P6, PT, R2, R16, PT ;  /* 0x000000100200720c */ /* 0x000fe20003fc4070 */
[----:B------:R-:W-:Y:S01]  /*1940*/  IMAD.HI.U32 R14, R7, R9, RZ ;  /* 0x00000009070e7227 */ /* 0x000fe200078e00ff */
[----:B------:R-:W-:Y:S03]  /*1950*/  STL [R1+0x8c], R19 ;  /* 0x00008c1301007387 */ /* 0x000fe60000100800 */
[----:B------:R-:W-:Y:S01]  /*1960*/  @!P1 IMAD.IADD R11, R11, 0x1, -R2 ;  /* 0x000000010b0b9824 */ /* 0x000fe200078e0a02 */
[----:B------:R0:W-:Y:S01]  /*1970*/  STL [R1+0x98], R13 ;  /* 0x0000980d01007387 */ /* 0x0001e20000100800 */
[----:B------:R-:W-:Y:S01]  /*1980*/  @!P5 IMAD.MOV R15, RZ, RZ, -R15 ;  /* 0x000000ffff0fd224 */ /* 0x000fe200078e0a0f */
[----:B------:R-:W-:Y:S01]  /*1990*/  ISETP.GE.AND P1, PT, R0, RZ, PT ;  /* 0x000000ff0000720c */ /* 0x000fe20003f26270 */
[----:B------:R-:W-:Y:S01]  /*19a0*/  VIADD R12, R5, 0x1eb ;  /* 0x000001eb050c7836 */ /* 0x000fe20000000000 */
[----:B------:R-:W-:Y:S01]  /*19b0*/  ISETP.GT.U32.AND P5, PT, R2, R11, PT ;  /* 0x0000000b0200720c */ /* 0x000fe20003fa4070 */
[----:B------:R-:W-:Y:S01]  /*19c0*/  IMAD.MOV R14, RZ, RZ, -R14 ;  /* 0x000000ffff0e7224 */ /* 0x000fe200078e0a0e */
[----:B------:R1:W-:Y:S01]  /*19d0*/  STL [R1+0xa0], R15 ;  /* 0x0000a00f01007387 */ /* 0x0003e20000100800 */
[----:B------:R-:W-:Y:S01]  /*19e0*/  @!P6 IMAD.IADD R16, R16, 0x1, -R2 ;  /* 0x000000011010e824 */ /* 0x000fe200078e0a02 */
[----:B------:R-:W-:Y:S01]  /*19f0*/  IABS R0, R12 ;  /* 0x0000000c00007213 */ /* 0x000fe20000000000 */
[----:B------:R-:W-:-:S02]  /*1a00*/  IMAD R9, R2, R14, R9 ;  /* 0x0000000e02097224 */ /* 0x000fc400078e0209 */
[----:B0-----:R-:W-:Y:S01]  /*1a10*/  IMAD.HI.U32 R13, R7, R10, RZ ;  /* 0x0000000a070d7227 */ /* 0x001fe200078e00ff */
[----:B------:R-:W-:-:S03]  /*1a20*/  ISETP.GT.U32.AND P6, PT, R2, R16, PT ;  /* 0x000000100200720c */ /* 0x000fc60003fc4070 */
[----:B------:R-:W-:Y:S02]  /*1a30*/  IMAD.MOV R13, RZ, RZ, -R13 ;  /* 0x000000ffff0d7224 */ /* 0x000fe400078e0a0d */
[----:B-1----:R-:W-:Y:S02]  /*1a40*/  IMAD.MOV.U32 R15, RZ, RZ, R3 ;  /* 0x000000ffff0f7224 */ /* 0x002fe400078e0003 */
[C---:B------:R-:W-:Y:S02]  /*1a50*/  IMAD R3, R2.reuse, R13, R10 ;  /* 0x0000000d02037224 */ /* 0x040fe400078e020a */
[----:B------:R-:W-:Y:S01]  /*1a60*/  @!P0 IMAD.MOV R15, RZ, RZ, -R15 ;  /* 0x000000ffff0f8224 */ /* 0x000fe200078e0a0f */
[----:B------:R-:W-:Y:S01]  /*1a70*/  ISETP.GT.U32.AND P0, PT, R2, R9, PT ;  /* 0x000000090200720c */ /* 0x000fe20003f04070 */
[----:B------:R-:W-:-:S03]  /*1a80*/  IMAD.HI.U32 R10, R7, R0, RZ ;  /* 0x00000000070a7227 */ /* 0x000fc600078e00ff */
[----:B------:R-:W-:Y:S01]  /*1a90*/  STL [R1+0xac], R15 ;  /* 0x0000ac0f01007387 */ /* 0x000fe20000100800 */
[----:B------:R-:W-:Y:S02]  /*1aa0*/  IMAD.MOV R10, RZ, RZ, -R10 ;  /* 0x000000ffff0a7224 */ /* 0x000fe400078e0a0a */
[--C-:B------:R-:W-:Y:S01]  /*1ab0*/  @!P5 IMAD.IADD R11, R11, 0x1, -R2.reuse ;  /* 0x000000010b0bd824 */ /* 0x100fe200078e0a02 */
[----:B------:R-:W-:Y:S01]  /*1ac0*/  ISETP.GT.U32.AND P5, PT, R2, R3, PT ;  /* 0x000000030200720c */ /* 0x000fe20003fa4070 */
[----:B------:R-:W-:Y:S01]  /*1ad0*/  @!P2 IMAD.IADD R6, R6, 0x1, -R2 ;  /* 0x000000010606a824 */ /* 0x000fe200078e0a02 */
[----:B------:R-:W-:Y:S01]  /*1ae0*/  ISETP.GE.AND P2, PT, R18, RZ, PT ;  /* 0x000000ff1200720c */ /* 0x000fe20003f46270 */
[----:B------:R-:W-:Y:S02]  /*1af0*/  IMAD R10, R2, R10, R0 ;  /* 0x0000000a020a7224 */ /* 0x000fe400078e0200 */
[----:B------:R-:W-:Y:S02]  /*1b00*/  IMAD.MOV.U32 R14, RZ, RZ, R11 ;  /* 0x000000ffff0e7224 */ /* 0x000fe400078e000b */
[----:B------:R-:W-:Y:S01]  /*1b10*/  @!P3 IMAD.MOV R6, RZ, RZ, -R6 ;  /* 0x000000ffff06b224 */ /* 0x000fe200078e0a06 */
[----:B------:R-:W-:Y:S01]  /*1b20*/  ISETP.GE.AND P3, PT, R8, RZ, PT ;  /* 0x000000ff0800720c */ /* 0x000fe20003f66270 */
[----:B------:R-:W-:-:S02]  /*1b30*/  @!P0 IMAD.IADD R9, R9, 0x1, -R2 ;  /* 0x0000000109098824 */ /* 0x000fc400078e0a02 */
[----:B------:R-:W-:Y:S01]  /*1b40*/  @!P4 IMAD.MOV R14, RZ, RZ, -R14 ;  /* 0x000000ffff0ec224 */ /* 0x000fe200078e0a0e */
[C---:B------:R-:W-:Y:S01]  /*1b50*/  ISETP.GT.U32.AND P4, PT, R2.reuse, R10, PT ;  /* 0x0000000a0200720c */ /* 0x040fe20003f84070 */
[----:B------:R0:W-:Y:S01]  /*1b60*/  STL [R1+0xb4], R6 ;  /* 0x0000b40601007387 */ /* 0x0001e20000100800 */
[----:B------:R-:W-:Y:S01]  /*1b70*/  ISETP.GT.U32.AND P0, PT, R2, R9, PT ;  /* 0x000000090200720c */ /* 0x000fe20003f04070 */
[----:B------:R-:W-:Y:S01]  /*1b80*/  @!P6 IMAD.IADD R16, R16, 0x1, -R2 ;  /* 0x000000011010e824 */ /* 0x000fe200078e0a02 */
[----:B------:R-:W-:Y:S01]  /*1b90*/  ISETP.GE.AND P6, PT, R12, RZ, PT ;  /* 0x000000ff0c00720c */ /* 0x000fe20003fc6270 */
[----:B------:R-:W-:Y:S01]  /*1ba0*/  VIADD R8, R5, 0x1e9 ;  /* 0x000001e905087836 */ /* 0x000fe20000000000 */
[----:B------:R-:W-:Y:S01]  /*1bb0*/  STL [R1+0xc8], R14 ;  /* 0x0000c80e01007387 */ /* 0x000fe20000100800 */
[----:B------:R-:W-:Y:S02]  /*1bc0*/  IMAD.MOV.U32 R13, RZ, RZ, R16 ;  /* 0x000000ffff0d7224 */ /* 0x000fe400078e0010 */
[----:B------:R-:W-:Y:S01]  /*1bd0*/  @!P5 IMAD.IADD R3, R3, 0x1, -R2 ;  /* 0x000000010303d824 */ /* 0x000fe200078e0a02 */
[----:B------:R-:W-:Y:S01]  /*1be0*/  IABS R21, R8 ;  /* 0x0000000800157213 */ /* 0x000fe20000000000 */
[----:B0-----:R-:W-:-:S02]  /*1bf0*/  VIADD R6, R5, 0x1ea ;  /* 0x000001ea05067836 */ /* 0x001fc40000000000 */
[----:B------:R-:W-:Y:S01]  /*1c00*/  @!P2 IMAD.MOV R13, RZ, RZ, -R13 ;  /* 0x000000ffff0da224 */ /* 0x000fe200078e0a0d */
[----:B------:R-:W-:Y:S01]  /*1c10*/  ISETP.GT.U32.AND P5, PT, R2, R3, PT ;  /* 0x000000030200720c */ /* 0x000fe20003fa4070 */
[--C-:B------:R-:W-:Y:S01]  /*1c20*/  @!P4 IMAD.IADD R10, R10, 0x1, -R2.reuse ;  /* 0x000000010a0ac824 */ /* 0x100fe200078e0a02 */
[----:B------:R-:W-:Y:S01]  /*1c30*/  IABS R20, R6 ;  /* 0x0000000600147213 */ /* 0x000fe20000000000 */
[----:B------:R-:W-:Y:S01]  /*1c40*/  @!P0 IMAD.IADD R9, R9, 0x1, -R2 ;  /* 0x0000000109098824 */ /* 0x000fe200078e0a02 */
[----:B------:R0:W-:Y:S01]  /*1c50*/  STL [R1+0xd0], R13 ;  /* 0x0000d00d01007387 */ /* 0x0001e20000100800 */
[----:B------:R-:W-:Y:S01]  /*1c60*/  ISETP.GE.AND P0, PT, R8, RZ, PT ;  /* 0x000000ff0800720c */ /* 0x000fe20003f06270 */
[----:B------:R-:W-:Y:S01]  /*1c70*/  VIADD R12, R5, 0x1e8 ;  /* 0x000001e8050c7836 */ /* 0x000fe20000000000 */
[----:B------:R-:W-:Y:S01]  /*1c80*/  ISETP.GT.U32.AND P4, PT, R2, R10, PT ;  /* 0x0000000a0200720c */ /* 0x000fe20003f84070 */
[----:B------:R-:W-:Y:S01]  /*1c90*/  IMAD.HI.U32 R11, R7, R20, RZ ;  /* 0x00000014070b7227 */ /* 0x000fe200078e00ff */
[----:B------:R-:W-:-:S02]  /*1ca0*/  ISETP.GE.AND P2, PT, R6, RZ, PT ;  /* 0x000000ff0600720c */ /* 0x000fc40003f46270 */
[----:B------:R-:W-:Y:S01]  /*1cb0*/  IABS R0, R12 ;  /* 0x0000000c00007213 */ /* 0x000fe20000000000 */
[----:B------:R-:W-:Y:S02]  /*1cc0*/  IMAD.MOV R11, RZ, RZ, -R11 ;  /* 0x000000ffff0b7224 */ /* 0x000fe400078e0a0b */
[----:B0-----:R-:W-:-:S04]  /*1cd0*/  IMAD.HI.U32 R13, R7, R21, RZ ;  /* 0x00000015070d7227 */ /* 0x001fc800078e00ff */
[C---:B------:R-:W-:Y:S02]  /*1ce0*/  IMAD R20, R2.reuse, R11, R20 ;  /* 0x0000000b02147224 */ /* 0x040fe400078e0214 */
[----:B------:R-:W-:Y:S02]  /*1cf0*/  IMAD.MOV.U32 R15, RZ, RZ, R9 ;  /* 0x000000ffff0f7224 */ /* 0x000fe400078e0009 */
[----:B------:R-:W-:Y:S02]  /*1d00*/  IMAD.MOV R8, RZ, RZ, -R13 ;  /* 0x000000ffff087224 */ /* 0x000fe400078e0a0d */
[----:B------:R-:W-:Y:S01]  /*1d10*/  @!P1 IMAD.MOV R15, RZ, RZ, -R15 ;  /* 0x000000ffff0f9224 */ /* 0x000fe200078e0a0f */
[C---:B------:R-:W-:Y:S01]  /*1d20*/  ISETP.GT.U32.AND P1, PT, R2.reuse, R20, PT ;  /* 0x000000140200720c */ /* 0x040fe20003f24070 */
[----:B------:R-:W-:Y:S02]  /*1d30*/  IMAD R21, R2, R8, R21 ;  /* 0x0000000802157224 */ /* 0x000fe400078e0215 */
[--C-:B------:R-:W-:Y:S01]  /*1d40*/  @!P4 IMAD.IADD R10, R10, 0x1, -R2.reuse ;  /* 0x000000010a0ac824 */ /* 0x100fe200078e0a02 */
[----:B------:R-:W-:Y:S01]  /*1d50*/  STL [R1+0x174], R15 ;  /* 0x0001740f01007387 */ /* 0x000fe20000100800 */
[----:B------:R-:W-:Y:S01]  /*1d60*/  @!P5 IMAD.IADD R3, R3, 0x1, -R2 ;  /* 0x000000010303d824 */ /* 0x000fe200078e0a02 */
[----:B------:R-:W-:Y:S01]  /*1d70*/  ISETP.GT.U32.AND P4, PT, R2, R21, PT ;  /* 0x000000150200720c */ /* 0x000fe20003f84070 */
[----:B------:R-:W-:Y:S01]  /*1d80*/  IMAD.HI.U32 R6, R7, R0, RZ ;  /* 0x0000000007067227 */ /* 0x000fe200078e00ff */
[----:B------:R-:W-:-:S03]  /*1d90*/  ISETP.GE.AND P5, PT, R12, RZ, PT ;  /* 0x000000ff0c00720c */ /* 0x000fc60003fa6270 */
[----:B------:R-:W-:Y:S02]  /*1da0*/  IMAD.MOV.U32 R14, RZ, RZ, R3 ;  /* 0x000000ffff0e7224 */ /* 0x000fe400078e0003 */
[----:B------:R-:W-:Y:S02]  /*1db0*/  @!P1 IMAD.IADD R20, R20, 0x1, -R2 ;  /* 0x0000000114149824 */ /* 0x000fe400078e0a02 */
[C---:B------:R-:W-:Y:S02]  /*1dc0*/  VIADD R12, R5.reuse, 0x1e7 ;  /* 0x000001e7050c7836 */ /* 0x040fe40000000000 */
[----:B------:R-:W-:Y:S01]  /*1dd0*/  @!P3 IMAD.MOV R14, RZ, RZ, -R14 ;  /* 0x000000ffff0eb224 */ /* 0x000fe200078e0a0e */
[----:B------:R-:W-:Y:S01]  /*1de0*/  ISETP.GT.U32.AND P1, PT, R2, R20, PT ;  /* 0x000000140200720c */ /* 0x000fe20003f24070 */
[----:B------:R-:W-:Y:S01]  /*1df0*/  IMAD.MOV R6, RZ, RZ, -R6 ;  /* 0x000000ffff067224 */ /* 0x000fe200078e0a06 */
[----:B------:R-:W-:Y:S01]  /*1e00*/  ISETP.GE.AND P3, PT, R12, RZ, PT ;  /* 0x000000ff0c00720c */ /* 0x000fe20003f66270 */
[----:B------:R-:W-:Y:S01]  /*1e10*/  VIADD R8, R5, 0x1e6 ;  /* 0x000001e605087836 */ /* 0x000fe20000000000 */
[----:B------:R0:W-:Y:S01]  /*1e20*/  STL [R1+0x178], R14 ;  /* 0x0001780e01007387 */ /* 0x0001e20000100800 */
[----:B------:R-:W-:Y:S01]  /*1e30*/  IMAD R0, R2, R6, R0 ;  /* 0x0000000602007224 */ /* 0x000fe200078e0200 */
[----:B------:R-:W-:Y:S01]  /*1e40*/  IABS R12, R12 ;  /* 0x0000000c000c7213 */ /* 0x000fe20000000000 */
[----:B------:R-:W-:-:S02]  /*1e50*/  @!P4 IMAD.IADD R21, R21, 0x1, -R2 ;  /* 0x000000011515c824 */ /* 0x000fc400078e0a02 */
[----:B------:R-:W-:Y:S02]  /*1e60*/  IMAD.MOV.U32 R18, RZ, RZ, R10 ;  /* 0x000000ffff127224 */ /* 0x000fe400078e000a */
[C---:B------:R-:W-:Y:S01]  /*1e70*/  IMAD.HI.U32 R13, R7.reuse, R12, RZ ;  /* 0x0000000c070d7227 */ /* 0x040fe200078e00ff */
[C---:B------:R-:W-:Y:S02]  /*1e80*/  ISETP.GT.U32.AND P4, PT, R2.reuse, R21, PT ;  /* 0x000000150200720c */ /* 0x040fe40003f84070 */
[----:B0-----:R-:W-:Y:S01]  /*1e90*/  IABS R14, R8 ;  /* 0x00000008000e7213 */ /* 0x001fe20000000000 */
[----:B------:R-:W-:Y:S01]  /*1ea0*/  @!P6 IMAD.MOV R18, RZ, RZ, -R18 ;  /* 0x000000ffff12e224 */ /* 0x000fe200078e0a12 */
[----:B------:R-:W-:Y:S01]  /*1eb0*/  ISETP.GT.U32.AND P6, PT, R2, R0, PT ;  /* 0x000000000200720c */ /* 0x000fe20003fc4070 */
[----:B------:R-:W-:Y:S02]  /*1ec0*/  IMAD.MOV R13, RZ, RZ, -R13 ;  /* 0x000000ffff0d7224 */ /* 0x000fe400078e0a0d */
[----:B------:R-:W-:Y:S01]  /*1ed0*/  IMAD.HI.U32 R11, R7, R14, RZ ;  /* 0x0000000e070b7227 */ /* 0x000fe200078e00ff */
[----:B------:R0:W-:Y:S03]  /*1ee0*/  STL [R1+0x17c], R18 ;  /* 0x00017c1201007387 */ /* 0x0001e60000100800 */
[----:B------:R-:W-:-:S02]  /*1ef0*/  IMAD.MOV R11, RZ, RZ, -R11 ;  /* 0x000000ffff0b7224 */ /* 0x000fc400078e0a0b */
[----:B------:R-:W-:Y:S01]  /*1f00*/  @!P1 IMAD.IADD R20, R20, 0x1, -R2 ;  /* 0x0000000114149824 */ /* 0x000fe200078e0a02 */
[----:B------:R-:W-:Y:S01]  /*1f10*/  ISETP.GE.AND P1, PT, R8, RZ, PT ;  /* 0x000000ff0800720c */ /* 0x000fe20003f26270 */
[C---:B------:R-:W-:Y:S02]  /*1f20*/  IMAD R8, R2.reuse, R13, R12 ;  /* 0x0000000d02087224 */ /* 0x040fe400078e020c */
[C---:B------:R-:W-:Y:S02]  /*1f30*/  IMAD R14, R2.reuse, R11, R14 ;  /* 0x0000000b020e7224 */ /* 0x040fe400078e020e */
[----:B------:R-:W-:Y:S02]  /*1f40*/  VIADD R17, R5, 0x1e5 ;  /* 0x000001e505117836 */ /* 0x000fe40000000000 */
[--C-:B------:R-:W-:Y:S01]  /*1f50*/  @!P4 IMAD.IADD R21, R21, 0x1, -R2.reuse ;  /* 0x000000011515c824 */ /* 0x100fe200078e0a02 */
[----:B------:R-:W-:Y:S01]  /*1f60*/  ISETP.GT.U32.AND P4, PT, R2, R8, PT ;  /* 0x000000080200720c */ /* 0x000fe20003f84070 */
[----:B------:R-:W-:Y:S01]  /*1f70*/  @!P6 IMAD.IADD R0, R0, 0x1, -R2 ;  /* 0x000000010000e824 */ /* 0x000fe200078e0a02 */
[----:B------:R-:W-:Y:S01]  /*1f80*/  ISETP.GT.U32.AND P6, PT, R2, R14, PT ;  /* 0x0000000e0200720c */ /* 0x000fe20003fc4070 */
[C---:B------:R-:W-:Y:S01]  /*1f90*/  VIADD R6, R5.reuse, 0x1e4 ;  /* 0x000001e405067836 */ /* 0x040fe20000000000 */
[----:B------:R-:W-:Y:S01]  /*1fa0*/  IABS R9, R17 ;  /* 0x0000001100097213 */ /* 0x000fe20000000000 */
[----:B------:R-:W-:-:S02]  /*1fb0*/  VIADD R12, R5, 0x1e2 ;  /* 0x000001e2050c7836 */ /* 0x000fc40000000000 */
[----:B------:R-:W-:Y:S01]  /*1fc0*/  VIADD R11, R5, 0x1e3 ;  /* 0x000001e3050b7836 */ /* 0x000fe20000000000 */
[----:B------:R-:W-:Y:S01]  /*1fd0*/  IABS R16, R6 ;  /* 0x0000000600107213 */ /* 0x000fe20000000000 */
[----:B------:R-:W-:Y:S01]  /*1fe0*/  IMAD.HI.U32 R15, R7, R9, RZ ;  /* 0x00000009070f7227 */ /* 0x000fe200078e00ff */
[----:B0-----:R-:W-:-:S03]  /*1ff0*/  IABS R18, R12 ;  /* 0x0000000c00127213 */ /* 0x001fc60000000000 */
[----:B------:R-:W-:Y:S02]  /*2000*/  IMAD.MOV R10, RZ, RZ, -R15 ;  /* 0x000000ffff0a7224 */ /* 0x000fe400078e0a0f */
[--C-:B------:R-:W-:Y:S01]  /*2010*/  @!P4 IMAD.IADD R8, R8, 0x1, -R2.reuse ;  /* 0x000000010808c824 */ /* 0x100fe200078e0a02 */
[----:B------:R-:W-:Y:S01]  /*2020*/  ISETP.GT.U32.AND P4, PT, R2, R0, PT ;  /* 0x000000000200720c */ /* 0x000fe20003f84070 */
[----:B------:R-:W-:Y:S02]  /*2030*/  @!P6 IMAD.IADD R14, R14, 0x1, -R2 ;  /* 0x000000010e0ee824 */ /* 0x000fe400078e0a02 */
[----:B------:R-:W-:-:S03]  /*2040*/  IMAD.HI.U32 R3, R7, R16, RZ ;  /* 0x0000001007037227 */ /* 0x000fc600078e00ff */
[C---:B------:R-:W-:Y:S01]  /*2050*/  ISETP.GT.U32.AND P6, PT, R2.reuse, R14, PT ;  /* 0x0000000e0200720c */ /* 0x040fe20003fc4070 */
[----:B------:R-:W-:Y:S01]  /*2060*/  IMAD R9, R2, R10, R9 ;  /* 0x0000000a02097224 */ /* 0x000fe200078e0209 */
[----:B------:R-:W-:Y:S01]  /*2070*/  IABS R10, R11 ;  /* 0x0000000b000a7213 */ /* 0x000fe20000000000 */
[----:B------:R-:W-:Y:S02]  /*2080*/  IMAD.MOV.U32 R23, RZ, RZ, R20 ;  /* 0x000000ffff177224 */ /* 0x000fe400078e0014 */
[----:B------:R-:W-:Y:S02]  /*2090*/  IMAD.MOV R3, RZ, RZ, -R3 ;  /* 0x000000ffff037224 */ /* 0x000fe400078e0a03 */
[----:B------:R-:W-:-:S04]  /*20a0*/  IMAD.HI.U32 R20, R7, R18, RZ ;  /* 0x0000001207147227 */ /* 0x000fc800078e00ff */
[----:B------:R-:W-:Y:S01]  /*20b0*/  @!P2 IMAD.MOV R23, RZ, RZ, -R23 ;  /* 0x000000ffff17a224 */ /* 0x000fe200078e0a17 */
[C---:B------:R-:W-:Y:S01]  /*20c0*/  ISETP.GT.U32.AND P2, PT, R2.reuse, R8, PT ;  /* 0x000000080200720c */ /* 0x040fe20003f44070 */
[----:B------:R-:W-:Y:S02]  /*20d0*/  IMAD R16, R2, R3, R16 ;  /* 0x0000000302107224 */ /* 0x000fe400078e0210 */
[----:B------:R-:W-:Y:S01]  /*20e0*/  IMAD.HI.U32 R22, R7, R10, RZ ;  /* 0x0000000a07167227 */ /* 0x000fe200078e00ff */
[----:B------:R0:W-:Y:S03]  /*20f0*/  STL [R1+0x180], R23 ;  /* 0x0001801701007387 */ /* 0x0001e60000100800 */
[----:B------:R-:W-:Y:S02]  /*2100*/  IMAD.MOV R20, RZ, RZ, -R20 ;  /* 0x000000ffff147224 */ /* 0x000fe400078e0a14 */
[----:B------:R-:W-:-:S02]  /*2110*/  IMAD.MOV R22, RZ, RZ, -R22 ;  /* 0x000000ffff167224 */ /* 0x000fc400078e0a16 */
[----:B------:R-:W-:Y:S01]  /*2120*/  @!P4 IMAD.IADD R0, R0, 0x1, -R2 ;  /* 0x000000010000c824 */ /* 0x000fe200078e0a02 */
[C---:B------:R-:W-:Y:S01]  /*2130*/  ISETP.GT.U32.AND P4, PT, R2.reuse, R16, PT ;  /* 0x000000100200720c */ /* 0x040fe20003f84070 */
[C---:B------:R-:W-:Y:S02]  /*2140*/  IMAD R18, R2.reuse, R20, R18 ;  /* 0x0000001402127224 */ /* 0x040fe400078e0212 */
[----:B------:R-:W-:Y:S01]  /*2150*/  @!P0 IMAD.MOV R21, RZ, RZ, -R21 ;  /* 0x000000ffff158224 */ /* 0x000fe200078e0a15 */
[C---:B------:R-:W-:Y:S01]  /*2160*/  ISETP.GT.U32.AND P0, PT, R2.reuse, R9, PT ;  /* 0x000000090200720c */ /* 0x040fe20003f04070 */
[----:B------:R-:W-:Y:S02]  /*2170*/  IMAD R10, R2, R22, R10 ;  /* 0x00000016020a7224 */ /* 0x000fe400078e020a */
[--C-:B------:R-:W-:Y:S01]  /*2180*/  @!P6 IMAD.IADD R14, R14, 0x1, -R2.reuse ;  /* 0x000000010e0ee824 */ /* 0x100fe200078e0a02 */
[----:B------:R-:W-:Y:S01]  /*2190*/  ISETP.GT.U32.AND P6, PT, R2, R18, PT ;  /* 0x000000120200720c */ /* 0x000fe20003fc4070 */
[--C-:B------:R-:W-:Y:S01]  /*21a0*/  @!P2 IMAD.IADD R8, R8, 0x1, -R2.reuse ;  /* 0x000000010808a824 */ /* 0x100fe200078e0a02 */
[----:B------:R-:W-:Y:S01]  /*21b0*/  ISETP.GT.U32.AND P2, PT, R2, R10, PT ;  /* 0x0000000a0200720c */ /* 0x000fe20003f44070 */
[C---:B------:R-:W-:Y:S01]  /*21c0*/  VIADD R15, R5.reuse, 0x1e0 ;  /* 0x000001e0050f7836 */ /* 0x040fe20000000000 */
[----:B------:R1:W-:Y:S01]  /*21d0*/  STL [R1+0x184], R21 ;  /* 0x0001841501007387 */ /* 0x0003e20000100800 */
[--C-:B------:R-:W-:Y:S01]  /*21e0*/  @!P4 IMAD.IADD R16, R16, 0x1, -R2.reuse ;  /* 0x000000011010c824 */ /* 0x100fe200078e0a02 */
[----:B------:R-:W-:Y:S01]  /*21f0*/  ISETP.GE.AND P4, PT, R6, RZ, PT ;  /* 0x000000ff0600720c */ /* 0x000fe20003f86270 */
[----:B------:R-:W-:Y:S01]  /*2200*/  VIADD R3, R5, 0x1e1 ;  /* 0x000001e105037836 */ /* 0x000fe20000000000 */
[----:B------:R-:W-:Y:S01]  /*2210*/  IABS R13, R15 ;  /* 0x0000000f000d7213 */ /* 0x000fe20000000000 */
[----:B------:R-:W-:Y:S01]  /*2220*/  @!P0 IMAD.IADD R9, R9, 0x1, -R2 ;  /* 0x0000000109098824 */ /* 0x000fe200078e0a02 */
[----:B------:R-:W-:Y:S01]  /*2230*/  ISETP.GE.AND P0, PT, R17, RZ, PT ;  /* 0x000000ff1100720c */ /* 0x000fe20003f06270 */
[----:B------:R-:W-:Y:S01]  /*2240*/  IMAD.MOV.U32 R24, RZ, RZ, R0 ;  /* 0x000000ffff187224 */ /* 0x000fe200078e0000 */
[----:B------:R-:W-:Y:S01]  /*2250*/  IABS R19, R3 ;  /* 0x0000000300137213 */ /* 0x000fe20000000000 */
[----:B------:R-:W-:Y:S01]  /*2260*/  @!P6 IMAD.IADD R18, R18, 0x1, -R2 ;  /* 0x000000011212e824 */ /* 0x000fe200078e0a02 */
[----:B------:R-:W-:Y:S01]  /*2270*/  ISETP.GT.U32.AND P6, PT, R2, R16, PT ;  /* 0x000000100200720c */ /* 0x000fe20003fc4070 */
[----:B------:R-:W-:-:S04]  /*2280*/  IMAD.HI.U32 R22, R7, R13, RZ ;  /* 0x0000000d07167227 */ /* 0x000fc800078e00ff */
[----:B------:R-:W-:Y:S01]  /*2290*/  @!P2 IMAD.IADD R10, R10, 0x1, -R2 ;  /* 0x000000010a0aa824 */ /* 0x000fe200078e0a02 */
[C---:B------:R-:W-:Y:S01]  /*22a0*/  ISETP.GT.U32.AND P2, PT, R2.reuse, R9, PT ;  /* 0x000000090200720c */ /* 0x040fe20003f44070 */
[----:B0-----:R-:W-:Y:S02]  /*22b0*/  IMAD.MOV.U32 R23, RZ, RZ, R8 ;  /* 0x000000ffff177224 */ /* 0x001fe400078e0008 */
[----:B------:R-:W-:Y:S02]  /*22c0*/  IMAD.MOV R22, RZ, RZ, -R22 ;  /* 0x000000ffff167224 */ /* 0x000fe400078e0a16 */
[----:B------:R-:W-:Y:S01]  /*22d0*/  @!P5 IMAD.MOV R24, RZ, RZ, -R24 ;  /* 0x000000ffff18d224 */ /* 0x000fe200078e0a18 */
[C---:B------:R-:W-:Y:S01]  /*22e0*/  ISETP.GT.U32.AND P5, PT, R2.reuse, R10, PT ;  /* 0x0000000a0200720c */ /* 0x040fe20003fa4070 */
[----:B------:R-:W-:Y:S01]  /*22f0*/  @!P3 IMAD.MOV R23, RZ, RZ, -R23 ;  /* 0x000000ffff17b224 */ /* 0x000fe200078e0a17 */
[C---:B------:R-:W-:Y:S01]  /*2300*/  ISETP.GT.U32.AND P3, PT, R2.reuse, R18, PT ;  /* 0x000000120200720c */ /* 0x040fe20003f64070 */
[----:B------:R-:W-:Y:S01]  /*2310*/  IMAD R13, R2, R22, R13 ;  /* 0x00000016020d7224 */ /* 0x000fe200078e020d */
[----:B------:R-:W-:Y:S01]  /*2320*/  STL [R1+0x18c], R24 ;  /* 0x00018c1801007387 */ /* 0x000fe20000100800 */
[----:B------:R-:W-:-:S02]  /*2330*/  VIADD R6, R5, 0x1df ;  /* 0x000001df05067836 */ /* 0x000fc40000000000 */
[----:B-1----:R-:W-:Y:S01]  /*2340*/  IMAD.HI.U32 R21, R7, R19, RZ ;  /* 0x0000001307157227 */ /* 0x002fe200078e00ff */
[----:B------:R-:W-:Y:S02]  /*2350*/  STL [R1+0x190], R23 ;  /* 0x0001901701007387 */ /* 0x000fe40000100800 */
[----:B------:R-:W-:Y:S01]  /*2360*/  IABS R0, R6 ;  /* 0x0000000600007213 */ /* 0x000fe20000000000 */
[----:B------:R-:W-:Y:S02]  /*2370*/  VIADD R17, R5, 0x1de ;  /* 0x000001de05117836 */ /* 0x000fe40000000000 */
[--C-:B------:R-:W-:Y:S01]  /*2380*/  @!P6 IMAD.IADD R16, R16, 0x1, -R2.reuse ;  /* 0x000000011010e824 */ /* 0x100fe200078e0a02 */
[----:B------:R-:W-:Y:S01]  /*2390*/  ISETP.GT.U32.AND P6, PT, R2, R13, PT ;  /* 0x0000000d0200720c */ /* 0x000fe20003fc4070 */
[----:B------:R-:W-:Y:S01]  /*23a0*/  IMAD.MOV R21, RZ, RZ, -R21 ;  /* 0x000000ffff157224 */ /* 0x000fe200078e0a15 */
[----:B------:R-:W-:Y:S01]  /*23b0*/  IABS R8, R17 ;  /* 0x0000001100087213 */ /* 0x000fe20000000000 */
[----:B------:R-:W-:Y:S01]  /*23c0*/  @!P2 IMAD.IADD R9, R9, 0x1, -R2 ;  /* 0x000000010909a824 */ /* 0x000fe200078e0a02 */
[----:B------:R-:W-:Y:S01]  /*23d0*/  ISETP.GE.AND P2, PT, R11, RZ, PT ;  /* 0x000000ff0b00720c */ /* 0x000fe20003f46270 */
[----:B------:R-:W-:-:S04]  /*23e0*/  IMAD.HI.U32 R11, R7, R0, RZ ;  /* 0x00000000070b7227 */ /* 0x000fc800078e00ff */
[----:B------:R-:W-:Y:S02]  /*23f0*/  IMAD R19, R2, R21, R19 ;  /* 0x0000001502137224 */ /* 0x000fe400078e0213 */
[----:B------:R-:W-:Y:S02]  /*2400*/  @!P1 IMAD.MOV R14, RZ, RZ, -R14 ;  /* 0x000000ffff0e9224 */ /* 0x000fe400078e0a0e */
[--C-:B------:R-:W-:Y:S01]  /*2410*/  @!P5 IMAD.IADD R10, R10, 0x1, -R2.reuse ;  /* 0x000000010a0ad824 */ /* 0x100fe200078e0a02 */
[----:B------:R-:W-:Y:S01]  /*2420*/  ISETP.GE.AND P5, PT, R12, RZ, PT ;  /* 0x000000ff0c00720c */ /* 0x000fe20003fa6270 */
[----:B------:R-:W-:Y:S01]  /*2430*/  @!P3 IMAD.IADD R18, R18, 0x1, -R2 ;  /* 0x000000011212b824 */ /* 0x000fe200078e0a02 */
[----:B------:R-:W-:Y:S01]  /*2440*/  ISETP.GE.AND P3, PT, R3, RZ, PT ;  /* 0x000000ff0300720c */ /* 0x000fe20003f66270 */
[----:B------:R-:W-:Y:S01]  /*2450*/  IMAD.HI.U32 R3, R7, R8, RZ ;  /* 0x0000000807037227 */ /* 0x000fe200078e00ff */
[----:B------:R-:W-:Y:S01]  /*2460*/  ISETP.GT.U32.AND P1, PT, R2, R19, PT ;  /* 0x000000130200720c */ /* 0x000fe20003f24070 */
[----:B------:R0:W-:Y:S02]  /*2470*/  STL [R1+0x194], R14 ;  /* 0x0001940e01007387 */ /* 0x0001e40000100800 */
[----:B------:R-:W-:-:S02]  /*2480*/  IMAD.MOV R11, RZ, RZ, -R11 ;  /* 0x000000ffff0b7224 */ /* 0x000fc400078e0a0b */
[----:B------:R-:W-:Y:S02]  /*2490*/  IMAD.MOV R3, RZ, RZ, -R3 ;  /* 0x000000ffff037224 */ /* 0x000fe400078e0a03 */
[----:B------:R-:W-:Y:S01]  /*24a0*/  @!P6 IMAD.IADD R13, R13, 0x1, -R2 ;  /* 0x000000010d0de824 */ /* 0x000fe200078e0a02 */
[----:B------:R-:W-:Y:S01]  /*24b0*/  ISETP.GE.AND P6, PT, R6, RZ, PT ;  /* 0x000000ff0600720c */ /* 0x000fe20003fc6270 */
[C---:B------:R-:W-:Y:S02]  /*24c0*/  IMAD R0, R2.reuse, R11, R0 ;  /* 0x0000000b02007224 */ /* 0x040fe400078e0200 */
[----:B0-----:R-:W-:Y:S02]  /*24d0*/  IMAD.MOV.U32 R14, RZ, RZ, R16 ;  /* 0x000000ffff0e7224 */ /* 0x001fe400078e0010 */
[----:B------:R-:W-:Y:S02]  /*24e0*/  IMAD.MOV.U32 R20, RZ, RZ, R9 ;  /* 0x000000ffff147224 */ /* 0x000fe400078e0009 */
[----:B------:R-:W-:Y:S01]  /*24f0*/  @!P4 IMAD.MOV R14, RZ, RZ, -R14 ;  /* 0x000000ffff0ec224 */ /* 0x000fe200078e0a0e */
[C---:B------:R-:W-:Y:S01]  /*2500*/  ISETP.GT.U32.AND P4, PT, R2.reuse, R13, PT ;  /* 0x0000000d0200720c */ /* 0x040fe20003f84070 */
[----:B------:R-:W-:-:S02]  /*2510*/  IMAD R8, R2, R3, R8 ;  /* 0x0000000302087224 */ /* 0x000fc400078e0208 */
[----:B------:R-:W-:Y:S02]  /*2520*/  IMAD.MOV.U32 R9, RZ, RZ, R18 ;  /* 0x000000ffff097224 */ /* 0x000fe400078e0012 */
[----:B------:R-:W-:Y:S01]  /*2530*/  @!P2 IMAD.MOV R10, RZ, RZ, -R10 ;  /* 0x000000ffff0aa224 */ /* 0x000fe200078e0a0a */
[C---:B------:R-:W-:Y:S01]  /*2540*/  ISETP.GT.U32.AND P2, PT, R2.reuse, R0, PT ;  /* 0x000000000200720c */ /* 0x040fe20003f44070 */
[----:B------:R-:W-:Y:S02]  /*2550*/  @!P0 IMAD.MOV R20, RZ, RZ, -R20 ;  /* 0x000000ffff148224 */ /* 0x000fe400078e0a14 */
[----:B------:R-:W-:Y:S01]  /*2560*/  @!P5 IMAD.MOV R9, RZ, RZ, -R9 ;  /* 0x000000ffff09d224 */ /* 0x000fe200078e0a09 */
[C---:B------:R-:W-:Y:S01]  /*2570*/  ISETP.GT.U32.AND P5, PT, R2.reuse, R8, PT ;  /* 0x000000080200720c */ /* 0x040fe20003fa4070 */
[----:B------:R-:W-:Y:S01]  /*2580*/  VIADD R6, R5, 0x1dd ;  /* 0x000001dd05067836 */ /* 0x000fe20000000000 */
[----:B------:R-:W-:Y:S01]  /*2590*/  STL [R1+0x1a0], R20 ;  /* 0x0001a01401007387 */ /* 0x000fe20000100800 */
[--C-:B------:R-:W-:Y:S01]  /*25a0*/  @!P1 IMAD.IADD R19, R19, 0x1, -R2.reuse ;  /* 0x0000000113139824 */ /* 0x100fe200078e0a02 */
[----:B------:R-:W-:Y:S01]  /*25b0*/  ISETP.GE.AND P1, PT, R15, RZ, PT ;  /* 0x000000ff0f00720c */ /* 0x000fe20003f26270 */
[----:B------:R-:W-:Y:S01]  /*25c0*/  VIADD R3, R5, 0x1dc ;  /* 0x000001dc05037836 */ /* 0x000fe20000000000 */
[----:B------:R0:W-:Y:S01]  /*25d0*/  STL [R1+0x1a4], R14 ;  /* 0x0001a40e01007387 */ /* 0x0001e20000100800 */
[--C-:B------:R-:W-:Y:S01]  /*25e0*/  @!P4 IMAD.IADD R13, R13, 0x1, -R2.reuse ;  /* 0x000000010d0dc824 */ /* 0x100fe200078e0a02 */
[----:B------:R-:W-:Y:S01]  /*25f0*/  ISETP.GT.U32.AND P0, PT, R2, R19, PT ;  /* 0x000000130200720c */ /* 0x000fe20003f04070 */
[--C-:B------:R-:W-:Y:S01]  /*2600*/  @!P2 IMAD.IADD R0, R0, 0x1, -R2.reuse ;  /* 0x000000010000a824 */ /* 0x100fe200078e0a02 */
[----:B------:R-:W-:Y:S01]  /*2610*/  STL [R1+0x1a8], R10 ;  /* 0x0001a80a01007387 */ /* 0x000fe20000100800 */
[----:B------:R-:W-:Y:S01]  /*2620*/  ISETP.GE.AND P4, PT, R6, RZ, PT ;  /* 0x000000ff0600720c */ /* 0x000fe20003f86270 */
[----:B------:R-:W-:Y:S01]  /*2630*/  VIADD R12, R5, 0x1da ;  /* 0x000001da050c7836 */ /* 0x000fe20000000000 */
[----:B------:R-:W-:Y:S01]  /*2640*/  IABS R15, R3 ;  /* 0x00000003000f7213 */ /* 0x000fe20000000000 */
[----:B------:R1:W-:Y:S01]  /*2650*/  STL [R1+0x1b4], R9 ;  /* 0x0001b40901007387 */ /* 0x0003e20000100800 */
[----:B------:R-:W-:Y:S01]  /*2660*/  @!P5 IMAD.IADD R8, R8, 0x1, -R2 ;  /* 0x000000010808d824 */ /* 0x000fe200078e0a02 */
[----:B------:R-:W-:Y:S01]  /*2670*/  ISETP.GE.AND P2, PT, R3, RZ, PT ;  /* 0x000000ff0300720c */ /* 0x000fe20003f46270 */
[C---:B0-----:R-:W-:Y:S01]  /*2680*/  VIADD R14, R5.reuse, 0x1db ;  /* 0x000001db050e7836 */ /* 0x041fe20000000000 */
[----:B------:R-:W-:Y:S01]  /*2690*/  ISETP.GT.U32.AND P5, PT, R2, R0, PT ;  /* 0x000000000200720c */ /* 0x000fe20003fa4070 */
[----:B------:R-:W-:-:S02]  /*26a0*/  VIADD R16, R5, 0x1d6 ;  /* 0x000001d605107836 */ /* 0x000fc40000000000 */
[----:B------:R-:W-:Y:S01]  /*26b0*/  @!P0 IMAD.IADD R19, R19, 0x1, -R2 ;  /* 0x0000000113138824 */ /* 0x000fe200078e0a02 */
[----:B------:R-:W-:Y:S01]  /*26c0*/  ISETP.GE.AND P0, PT, R17, RZ, PT ;  /* 0x000000ff1100720c */ /* 0x000fe20003f06270 */
[----:B------:R-:W-:Y:S01]  /*26d0*/  VIADD R17, R5, 0x1d7 ;  /* 0x000001d705117836 */ /* 0x000fe20000000000 */
[----:B-1----:R-:W-:Y:S01]  /*26e0*/  IABS R9, R6 ;  /* 0x0000000600097213 */ /* 0x002fe20000000000 */
[----:B------:R-:W-:-:S04]  /*26f0*/  IMAD.MOV.U32 R10, RZ, RZ, R19 ;  /* 0x000000ffff0a7224 */ /* 0x000fc800078e0013 */
[----:B------:R-:W-:Y:S02]  /*2700*/  IMAD.MOV.U32 R6, RZ, RZ, R9 ;  /* 0x000000ffff067224 */ /* 0x000fe400078e0009 */
[----:B------:R-:W-:-:S04]  /*2710*/  IMAD.HI.U32 R9, R7, R15, RZ ;  /* 0x0000000f07097227 */ /* 0x000fc800078e00ff */
[----:B------:R-:W-:-:S04]  /*2720*/  IMAD.HI.U32 R3, R7, R6, RZ ;  /* 0x0000000607037227 */ /* 0x000fc800078e00ff */
[----:B------:R-:W-:Y:S02]  /*2730*/  IMAD.MOV R3, RZ, RZ, -R3 ;  /* 0x000000ffff037224 */ /* 0x000fe400078e0a03 */
[----:B------:R-:W-:Y:S02]  /*2740*/  @!P5 IMAD.IADD R0, R0, 0x1, -R2 ;  /* 0x000000010000d824 */ /* 0x000fe400078e0a02 */
[C---:B------:R-:W-:Y:S02]  /*2750*/  IMAD R3, R2.reuse, R3, R6 ;  /* 0x0000000302037224 */ /* 0x040fe400078e0206 */
[----:B------:R-:W-:Y:S01]  /*2760*/  @!P3 IMAD.MOV R10, RZ, RZ, -R10 ;  /* 0x000000ffff0ab224 */ /* 0x000fe200078e0a0a */
[C---:B------:R-:W-:Y:S01]  /*2770*/  ISETP.GT.U32.AND P3, PT, R2.reuse, R8, PT ;  /* 0x000000080200720c */ /* 0x040fe20003f64070 */
[----:B------:R-:W-:Y:S01]  /*2780*/  IMAD.MOV R9, RZ, RZ, -R9 ;  /* 0x000000ffff097224 */ /* 0x000fe200078e0a09 */
[C---:B------:R-:W-:Y:S01]  /*2790*/  ISETP.GT.U32.AND P5, PT, R2.reuse, R3, PT ;  /* 0x000000030200720c */ /* 0x040fe20003fa4070 */
[----:B------:R-:W-:Y:S01]  /*27a0*/  VIADD R6, R5, 0x1d8 ;  /* 0x000001d805067836 */ /* 0x000fe20000000000 */
[----:B------:R0:W-:Y:S01]  /*27b0*/  STL [R1+0x1bc], R10 ;  /* 0x0001bc0a01007387 */ /* 0x0001e20000100800 */
[----:B------:R-:W-:-:S08]  /*27c0*/  IMAD R15, R2, R9, R15 ;  /* 0x00000009020f7224 */ /* 0x000fd000078e020f */
[----:B------:R-:W-:Y:S01]  /*27d0*/  @!P3 IMAD.IADD R8, R8, 0x1, -R2 ;  /* 0x000000010808b824 */ /* 0x000fe200078e0a02 */
[----:B------:R-:W-:Y:S01]  /*27e0*/  ISETP.GE.AND P3, PT, R12, RZ, PT ;  /* 0x000000ff0c00720c */ /* 0x000fe20003f66270 */
[----:B0-----:R-:W-:Y:S01]  /*27f0*/  IMAD.MOV.U32 R10, RZ, RZ, R13 ;  /* 0x000000ffff0a7224 */ /* 0x001fe200078e000d */
[----:B------:R-:W-:Y:S01]  /*2800*/  IABS R12, R12 ;  /* 0x0000000c000c7213 */ /* 0x000fe20000000000 */
[----:B------:R-:W-:Y:S02]  /*2810*/  IMAD.MOV.U32 R13, RZ, RZ, R0 ;  /* 0x000000ffff0d7224 */ /* 0x000fe400078e0000 */
[----:B------:R-:W-:Y:S02]  /*2820*/  @!P5 IMAD.IADD R3, R3, 0x1, -R2 ;  /* 0x000000010303d824 */ /* 0x000fe400078e0a02 */
[----:B------:R-:W-:Y:S01]  /*2830*/  @!P6 IMAD.MOV R13, RZ, RZ, -R13 ;  /* 0x000000ffff0de224 */ /* 0x000fe200078e0a0d */
[----:B------:R-:W-:Y:S01]  /*2840*/  ISETP.GT.U32.AND P6, PT, R2, R15, PT ;  /* 0x0000000f0200720c */ /* 0x000fe20003fc4070 */
[----:B------:R-:W-:Y:S01]  /*2850*/  @!P1 IMAD.MOV R10, RZ, RZ, -R10 ;  /* 0x000000ffff0a9224 */ /* 0x000fe200078e0a0a */
[----:B------:R-:W-:Y:S01]  /*2860*/  ISETP.GE.AND P1, PT, R14, RZ, PT ;  /* 0x000000ff0e00720c */ /* 0x000fe20003f26270 */
[----:B------:R-:W-:Y:S01]  /*2870*/  IMAD.MOV.U32 R11, RZ, RZ, R8 ;  /* 0x000000ffff0b7224 */ /* 0x000fe200078e0008 */
[----:B------:R-:W-:-:S02]  /*2880*/  IABS R14, R14 ;  /* 0x0000000e000e7213 */ /* 0x000fc40000000000 */
[----:B------:R-:W-:Y:S01]  /*2890*/  ISETP.GT.U32.AND P5, PT, R2, R3, PT ;  /* 0x000000030200720c */ /* 0x000fe20003fa4070 */
[----:B------:R0:W-:Y:S01]  /*28a0*/  STL [R1+0x1e4], R10 ;  /* 0x0001e40a01007387 */ /* 0x0001e20000100800 */
[----:B------:R-:W-:Y:S02]  /*28b0*/  @!P0 IMAD.MOV R11, RZ, RZ, -R11 ;  /* 0x000000ffff0b8224 */ /* 0x000fe400078e0a0b */
[----:B------:R-:W-:Y:S01]  /*28c0*/  IMAD.HI.U32 R9, R7, R14, RZ ;  /* 0x0000000e07097227 */ /* 0x000fe200078e00ff */
[----:B------:R-:W-:Y:S03]  /*28d0*/  STL [R1+0x1e8], R13 ;  /* 0x0001e80d01007387 */ /* 0x000fe60000100800 */
[----:B------:R-:W-:Y:S01]  /*28e0*/  @!P6 IMAD.IADD R15, R15, 0x1, -R2 ;  /* 0x000000010f0fe824 */ /* 0x000fe200078e0a02 */
[----:B------:R1:W-:Y:S01]  /*28f0*/  STL [R1+0x1f0], R11 ;  /* 0x0001f00b01007387 */ /* 0x0003e20000100800 */
[----:B------:R-:W-:-:S02]  /*2900*/  IMAD.MOV R0, RZ, RZ, -R9 ;  /* 0x000000ffff007224 */ /* 0x000fc400078e0a09 */
[----:B0-----:R-:W-:Y:S01]  /*2910*/  VIADD R10, R5, 0x1d9 ;  /* 0x000001d9050a7836 */ /* 0x001fe20000000000 */
[----:B------:R-:W-:Y:S01]  /*2920*/  ISETP.GT.U32.AND P6, PT, R2, R15, PT ;  /* 0x0000000f0200720c */ /* 0x000fe20003fc4070 */
[----:B------:R-:W-:-:S03]  /*2930*/  IMAD.HI.U32 R9, R7, R12, RZ ;  /* 0x0000000c07097227 */ /* 0x000fc600078e00ff */
[----:B------:R-:W-:Y:S01]  /*2940*/  IABS R8, R10 ;  /* 0x0000000a00087213 */ /* 0x000fe20000000000 */
[----:B------:R-:W-:Y:S01]  /*2950*/  IMAD R14, R2, R0, R14 ;  /* 0x00000000020e7224 */ /* 0x000fe200078e020e */
[----:B------:R-:W-:Y:S01]  /*2960*/  IABS R0, R6 ;  /* 0x0000000600007213 */ /* 0x000fe20000000000 */
[----:B------:R-:W-:Y:S01]  /*2970*/  IMAD.MOV R9, RZ, RZ, -R9 ;  /* 0x000000ffff097224 */ /* 0x000fe200078e0a09 */
[----:B------:R-:W-:Y:S01]  /*2980*/  ISETP.GE.AND P0, PT, R10, RZ, PT ;  /* 0x000000ff0a00720c */ /* 0x000fe20003f06270 */
[----:B-1----:R-:W-:Y:S01]  /*2990*/  IMAD.HI.U32 R11, R7, R8, RZ ;  /* 0x00000008070b7227 */ /* 0x002fe200078e00ff */
[----:B------:R-:W-:-:S03]  /*29a0*/  IABS R10, R17 ;  /* 0x00000011000a7213 */ /* 0x000fc60000000000 */
[----:B------:R-:W-:Y:S01]  /*29b0*/  @!P5 IMAD.IADD R3, R3, 0x1, -R2 ;  /* 0x000000010303d824 */ /* 0x000fe200078e0a02 */
[C---:B------:R-:W-:Y:S01]  /*29c0*/  ISETP.GT.U32.AND P5, PT, R2.reuse, R14, PT ;  /* 0x0000000e0200720c */ /* 0x040fe20003fa4070 */
[----:B------:R-:W-:Y:S02]  /*29d0*/  IMAD R12, R2, R9, R12 ;  /* 0x00000009020c7224 */ /* 0x000fe400078e020c */
[----:B------:R-:W-:Y:S02]  /*29e0*/  IMAD.MOV R11, RZ, RZ, -R11 ;  /* 0x000000ffff0b7224 */ /* 0x000fe400078e0a0b */
[----:B------:R-:W-:Y:S02]  /*29f0*/  IMAD.MOV.U32 R13, RZ, RZ, R3 ;  /* 0x000000ffff0d7224 */ /* 0x000fe400078e0003 */
[----:B------:R-:W-:-:S04]  /*2a00*/  IMAD.HI.U32 R9, R7, R0, RZ ;  /* 0x0000000007097227 */ /* 0x000fc800078e00ff */
[C---:B------:R-:W-:Y:S02]  /*2a10*/  IMAD R3, R2.reuse, R11, R8 ;  /* 0x0000000b02037224 */ /* 0x040fe400078e0208 */
[----:B------:R-:W-:Y:S01]  /*2a20*/  @!P4 IMAD.MOV R13, RZ, RZ, -R13 ;  /* 0x000000ffff0dc224 */ /* 0x000fe200078e0a0d */
[C---:B------:R-:W-:Y:S01]  /*2a30*/  ISETP.GT.U32.AND P4, PT, R2.reuse, R12, PT ;  /* 0x0000000c0200720c */ /* 0x040fe20003f84070 */
[----:B------:R-:W-:Y:S02]  /*2a40*/  IMAD.MOV R9, RZ, RZ, -R9 ;  /* 0x000000ffff097224 */ /* 0x000fe400078e0a09 */
[----:B------:R-:W-:Y:S01]  /*2a50*/  @!P6 IMAD.IADD R15, R15, 0x1, -R2 ;  /* 0x000000010f0fe824 */ /* 0x000fe200078e0a02 */
[C---:B------:R-:W-:Y:S01]  /*2a60*/  ISETP.GT.U32.AND P6, PT, R2.reuse, R3, PT ;  /* 0x000000030200720c */ /* 0x040fe20003fc4070 */
[----:B------:R-:W-:Y:S01]  /*2a70*/  IMAD R0, R2, R9, R0 ;  /* 0x0000000902007224 */ /* 0x000fe200078e0200 */
[----:B------:R0:W-:Y:S01]  /*2a80*/  STL [R1+0x1f4], R13 ;  /* 0x0001f40d01007387 */ /* 0x0001e20000100800 */
[----:B------:R-:W-:-:S02]  /*2a90*/  @!P5 IMAD.IADD R14, R14, 0x1, -R2 ;  /* 0x000000010e0ed824 */ /* 0x000fc400078e0a02 */
[----:B------:R-:W-:Y:S01]  /*2aa0*/  IMAD.HI.U32 R8, R7, R10, RZ ;  /* 0x0000000a07087227 */ /* 0x000fe200078e00ff */
[----:B------:R-:W-:-:S03]  /*2ab0*/  ISETP.GT.U32.AND P5, PT, R2, R0, PT ;  /* 0x000000000200720c */ /* 0x000fc60003fa4070 */
[--C-:B------:R-:W-:Y:S01]  /*2ac0*/  @!P4 IMAD.IADD R12, R12, 0x1, -R2.reuse ;  /* 0x000000010c0cc824 */ /* 0x100fe200078e0a02 */
[C---:B------:R-:W-:Y:S01]  /*2ad0*/  ISETP.GT.U32.AND P4, PT, R2.reuse, R14, PT ;  /* 0x0000000e0200720c */ /* 0x040fe20003f84070 */
[----:B------:R-:W-:Y:S01]  /*2ae0*/  IMAD.MOV.U32 R19, RZ, RZ, R15 ;  /* 0x000000ffff137224 */ /* 0x000fe200078e000f */
[----:B0-----:R-:W-:Y:S01]  /*2af0*/  IABS R13, R16 ;  /* 0x00000010000d7213 */ /* 0x001fe20000000000 */
[----:B------:R-:W-:Y:S01]  /*2b00*/  @!P6 IMAD.IADD R3, R3, 0x1, -R2 ;  /* 0x000000010303e824 */ /* 0x000fe200078e0a02 */
[----:B------:R-:W-:Y:S01]  /*2b10*/  ISETP.GT.U32.AND P6, PT, R2, R12, PT ;  /* 0x0000000c0200720c */ /* 0x000fe20003fc4070 */
[----:B------:R-:W-:Y:S02]  /*2b20*/  IMAD.MOV R9, RZ, RZ, -R8 ;  /* 0x000000ffff097224 */ /* 0x000fe400078e0a08 */
[----:B------:R-:W-:-:S04]  /*2b30*/  IMAD.HI.U32 R18, R7, R13, RZ ;  /* 0x0000000d07127227 */ /* 0x000fc800078e00ff */
[----:B------:R-:W-:Y:S01]  /*2b40*/  @!P5 IMAD.IADD R0, R0, 0x1, -R2 ;  /* 0x000000010000d824 */ /* 0x000fe200078e0a02 */
[C---:B------:R-:W-:Y:S01]  /*2b50*/  ISETP.GT.U32.AND P5, PT, R2.reuse, R3, PT ;  /* 0x000000030200720c */ /* 0x040fe20003fa4070 */
[----:B------:R-:W-:Y:S02]  /*2b60*/  IMAD.MOV R18, RZ, RZ, -R18 ;  /* 0x000000ffff127224 */ /* 0x000fe400078e0a12 */
[----:B------:R-:W-:Y:S01]  /*2b70*/  @!P2 IMAD.MOV R19, RZ, RZ, -R19 ;  /* 0x000000ffff13a224 */ /* 0x000fe200078e0a13 */
[----:B------:R-:W-:Y:S01]  /*2b80*/  ISETP.GT.U32.AND P2, PT, R2, R0, PT ;  /* 0x000000000200720c */ /* 0x000fe20003f44070 */
[----:B------:R-:W-:Y:S01]  /*2b90*/  @!P6 IMAD.IADD R12, R12, 0x1, -R2 ;  /* 0x000000010c0ce824 */ /* 0x000fe200078e0a02 */
[----:B------:R-:W-:Y:S01]  /*2ba0*/  ISETP.GE.AND P6, PT, R6, RZ, PT ;  /* 0x000000ff0600720c */ /* 0x000fe20003fc6270 */
[C---:B------:R-:W-:Y:S01]  /*2bb0*/  IMAD R6, R2.reuse, R18, R13 ;  /* 0x0000001202067224 */ /* 0x040fe200078e020d */
[----:B------:R0:W-:Y:S01]  /*2bc0*/  STL [R1+0x1f8], R19 ;  /* 0x0001f81301007387 */ /* 0x0001e20000100800 */
[----:B------:R-:W-:-:S02]  /*2bd0*/  IMAD R10, R2, R9, R10 ;  /* 0x00000009020a7224 */ /* 0x000fc400078e020a */
[--C-:B------:R-:W-:Y:S02]  /*2be0*/  @!P4 IMAD.IADD R14, R14, 0x1, -R2.reuse ;  /* 0x000000010e0ec824 */ /* 0x100fe400078e0a02 */
[--C-:B------:R-:W-:Y:S01]  /*2bf0*/  @!P5 IMAD.IADD R3, R3, 0x1, -R2.reuse ;  /* 0x000000010303d824 */ /* 0x100fe200078e0a02 */
[C---:B------:R-:W-:Y:S01]  /*2c00*/  ISETP.GT.U32.AND P5, PT, R2.reuse, R6, PT ;  /* 0x000000060200720c */ /* 0x040fe20003fa4070 */
[C---:B------:R-:W-:Y:S01]  /*2c10*/  VIADD R8, R5.reuse, 0x1d5 ;  /* 0x000001d505087836 */ /* 0x040fe20000000000 */
[----:B------:R-:W-:Y:S01]  /*2c20*/  ISETP.GT.U32.AND P4, PT, R2, R10, PT ;  /* 0x0000000a0200720c */ /* 0x000fe20003f84070 */
[----:B------:R-:W-:Y:S02]  /*2c30*/  VIADD R13, R5, 0x1d3 ;  /* 0x000001d3050d7836 */ /* 0x000fe40000000000 */
[----:B------:R-:W-:Y:S01]  /*2c40*/  @!P2 IMAD.IADD R0, R0, 0x1, -R2 ;  /* 0x000000010000a824 */ /* 0x000fe200078e0a02 */
[----:B------:R-:W-:Y:S01]  /*2c50*/  IABS R11, R8 ;  /* 0x00000008000b7213 */ /* 0x000fe20000000000 */
[----:B------:R-:W-:Y:S01]  /*2c60*/  IMAD.MOV.U32 R21, RZ, RZ, R14 ;  /* 0x000000ffff157224 */ /* 0x000fe200078e000e */
[----:B------:R-:W-:Y:S01]  /*2c70*/  ISETP.GE.AND P2, PT, R17, RZ, PT ;  /* 0x000000ff1100720c */ /* 0x000fe20003f46270 */
[----:B------:R-:W-:Y:S01]  /*2c80*/  VIADD R9, R5, 0x1d4 ;  /* 0x000001d405097836 */ /* 0x000fe20000000000 */
[----:B------:R-:W-:Y:S01]  /*2c90*/  IABS R17, R13 ;  /* 0x0000000d00117213 */ /* 0x000fe20000000000 */
[----:B------:R-:W-:-:S03]  /*2ca0*/  IMAD.HI.U32 R18, R7, R11, RZ ;  /* 0x0000000b07127227 */ /* 0x000fc600078e00ff */
[----:B------:R-:W-:Y:S01]  /*2cb0*/  IABS R15, R9 ;  /* 0x00000009000f7213 */ /* 0x000fe20000000000 */
[--C-:B------:R-:W-:Y:S02]  /*2cc0*/  @!P5 IMAD.IADD R6, R6, 0x1, -R2.reuse ;  /* 0x000000010606d824 */ /* 0x100fe400078e0a02 */
[----:B------:R-:W-:Y:S01]  /*2cd0*/  @!P4 IMAD.IADD R10, R10, 0x1, -R2 ;  /* 0x000000010a0ac824 */ /* 0x000fe200078e0a02 */
[----:B------:R-:W-:Y:S01]  /*2ce0*/  ISETP.GE.AND P4, PT, R16, RZ, PT ;  /* 0x000000ff1000720c */ /* 0x000fe20003f86270 */
[----:B------:R-:W-:Y:S01]  /*2cf0*/  IMAD.HI.U32 R14, R7, R17, RZ ;  /* 0x00000011070e7227 */ /* 0x000fe200078e00ff */
[----:B------:R-:W-:-:S03]  /*2d00*/  ISETP.GT.U32.AND P5, PT, R2, R6, PT ;  /* 0x000000060200720c */ /* 0x000fc60003fa4070 */
[----:B------:R-:W-:Y:S02]  /*2d10*/  IMAD.MOV R18, RZ, RZ, -R18 ;  /* 0x000000ffff127224 */ /* 0x000fe400078e0a12 */
[----:B------:R-:W-:Y:S01]  /*2d20*/  @!P1 IMAD.MOV R21, RZ, RZ, -R21 ;  /* 0x000000ffff159224 */ /* 0x000fe200078e0a15 */
[C---:B------:R-:W-:Y:S01]  /*2d30*/  ISETP.GT.U32.AND P1, PT, R2.reuse, R10, PT ;  /* 0x0000000a0200720c */ /* 0x040fe20003f24070 */
[----:B------:R-:W-:Y:S02]  /*2d40*/  IMAD.MOV R14, RZ, RZ, -R14 ;  /* 0x000000ffff0e7224 */ /* 0x000fe400078e0a0e */
[C---:B------:R-:W-:Y:S01]  /*2d50*/  IMAD R11, R2.reuse, R18, R11 ;  /* 0x00000012020b7224 */ /* 0x040fe200078e020b */
[----:B------:R-:W-:Y:S01]  /*2d60*/  STL [R1+0x1fc], R21 ;  /* 0x0001fc1501007387 */ /* 0x000fe20000100800 */
[----:B------:R-:W-:Y:S02]  /*2d70*/  IMAD.MOV.U32 R20, RZ, RZ, R12 ;  /* 0x000000ffff147224 */ /* 0x000fe400078e000c */
[----:B------:R-:W-:-:S02]  /*2d80*/  IMAD R17, R2, R14, R17 ;  /* 0x0000000e02117224 */ /* 0x000fc400078e0211 */
[----:B------:R-:W-:Y:S01]  /*2d90*/  @!P3 IMAD.MOV R20, RZ, RZ, -R20 ;  /* 0x000000ffff14b224 */ /* 0x000fe200078e0a14 */
[----:B------:R-:W-:Y:S01]  /*2da0*/  ISETP.GT.U32.AND P3, PT, R2, R11, PT ;  /* 0x0000000b0200720c */ /* 0x000fe20003f64070 */
[----:B------:R-:W-:Y:S01]  /*2db0*/  @!P5 IMAD.IADD R6, R6, 0x1, -R2 ;  /* 0x000000010606d824 */ /* 0x000fe200078e0a02 */
[----:B------:R-:W-:Y:S01]  /*2dc0*/  ISETP.GT.U32.AND P5, PT, R2, R17, PT ;  /* 0x000000110200720c */ /* 0x000fe20003fa4070 */
[----:B0-----:R-:W-:Y:S01]  /*2dd0*/  IMAD.HI.U32 R19, R7, R15, RZ ;  /* 0x0000000f07137227 */ /* 0x001fe200078e00ff */
[----:B------:R-:W-:Y:S03]  /*2de0*/  STL [R1+0x200], R20 ;  /* 0x0002001401007387 */ /* 0x000fe60000100800 */
[----:B------:R-:W-:Y:S01]  /*2df0*/  @!P0 IMAD.MOV R3, RZ, RZ, -R3 ;  /* 0x000000ffff038224 */ /* 0x000fe200078e0a03 */
[----:B------:R-:W-:Y:S01]  /*2e00*/  ISETP.GE.AND P0, PT, R8, RZ, PT ;  /* 0x000000ff0800720c */ /* 0x000fe20003f06270 */
[----:B------:R-:W-:-:S02]  /*2e10*/  @!P6 IMAD.MOV R0, RZ, RZ, -R0 ;  /* 0x000000ffff00e224 */ /* 0x000fc400078e0a00 */
[----:B------:R-:W-:Y:S01]  /*2e20*/  IMAD.MOV R19, RZ, RZ, -R19 ;  /* 0x000000ffff137224 */ /* 0x000fe200078e0a13 */
[----:B------:R-:W-:Y:S01]  /*2e30*/  STL [R1+0x204], R3 ;  /* 0x0002040301007387 */ /* 0x000fe20000100800 */
[----:B------:R-:W-:Y:S01]  /*2e40*/  @!P1 IMAD.IADD R10, R10, 0x1, -R2 ;  /* 0x000000010a0a9824 */ /* 0x000fe200078e0a02 */
[----:B------:R-:W-:Y:S01]  /*2e50*/  ISETP.GE.AND P1, PT, R9, RZ, PT ;  /* 0x000000ff0900720c */ /* 0x000fe20003f26270 */
[C---:B------:R-:W-:Y:S01]  /*2e60*/  IMAD R15, R2.reuse, R19, R15 ;  /* 0x00000013020f7224 */ /* 0x040fe200078e020f */
[----:B------:R0:W-:Y:S01]  /*2e70*/  STL [R1+0x208], R0 ;  /* 0x0002080001007387 */ /* 0x0001e20000100800 */
[----:B------:R-:W-:Y:S02]  /*2e80*/  IMAD.MOV.U32 R12, RZ, RZ, R10 ;  /* 0x000000ffff0c7224 */ /* 0x000fe400078e000a */
[----:B------:R-:W-:Y:S01]  /*2e90*/  @!P3 IMAD.IADD R11, R11, 0x1, -R2 ;  /* 0x000000010b0bb824 */ /* 0x000fe200078e0a02 */
[----:B------:R-:W-:Y:S01]  /*2ea0*/  ISETP.GT.U32.AND P6, PT, R2, R15, PT ;  /* 0x0000000f0200720c */ /* 0x000fe20003fc4070 */
[----:B------:R-:W-:Y:S01]  /*2eb0*/  @!P2 IMAD.MOV R12, RZ, RZ, -R12 ;  /* 0x000000ffff0ca224 */ /* 0x000fe200078e0a0c */
[----:B------:R-:W-:Y:S01]  /*2ec0*/  ISETP.GE.AND P3, PT, R13, RZ, PT ;  /* 0x000000ff0d00720c */ /* 0x000fe20003f66270 */
[----:B------:R-:W-:-:S02]  /*2ed0*/  @!P5 IMAD.IADD R17, R17, 0x1, -R2 ;  /* 0x000000011111d824 */ /* 0x000fc400078e0a02 */
[C---:B------:R-:W-:Y:S01]  /*2ee0*/  VIADD R16, R5.reuse, 0x1d2 ;  /* 0x000001d205107836 */ /* 0x040fe20000000000 */
[----:B------:R1:W-:Y:S01]  /*2ef0*/  STL [R1+0x20c], R12 ;  /* 0x00020c0c01007387 */ /* 0x0003e20000100800 */
[C---:B0-----:R-:W-:Y:S01]  /*2f00*/  VIADD R0, R5.reuse, 0x1d1 ;  /* 0x000001d105007836 */ /* 0x041fe20000000000 */
[C---:B------:R-:W-:Y:S01]  /*2f10*/  ISETP.GT.U32.AND P5, PT, R2.reuse, R17, PT ;  /* 0x000000110200720c */ /* 0x040fe20003fa4070 */
[C---:B------:R-:W-:Y:S01]  /*2f20*/  VIADD R9, R5.reuse, 0x1cf ;  /* 0x000001cf05097836 */ /* 0x040fe20000000000 */
[----:B------:R-:W-:Y:S01]  /*2f30*/  IABS R8, R16 ;  /* 0x0000001000087213 */ /* 0x000fe20000000000 */
[----:B------:R-:W-:Y:S01]  /*2f40*/  VIADD R3, R5, 0x1d0 ;  /* 0x000001d005037836 */ /* 0x000fe20000000000 */
[----:B------:R-:W-:Y:S01]  /*2f50*/  IABS R13, R0 ;  /* 0x00000000000d7213 */ /* 0x000fe20000000000 */
[----:B------:R-:W-:Y:S01]  /*2f60*/  @!P6 IMAD.IADD R15, R15, 0x1, -R2 ;  /* 0x000000010f0fe824 */ /* 0x000fe200078e0a02 */
[----:B------:R-:W-:Y:S01]  /*2f70*/  ISETP.GT.U32.AND P6, PT, R2, R11, PT ;  /* 0x0000000b0200720c */ /* 0x000fe20003fc4070 */
[----:B------:R-:W-:Y:S01]  /*2f80*/  IMAD.HI.U32 R14, R7, R8, RZ ;  /* 0x00000008070e7227 */ /* 0x000fe200078e00ff */
[----:B------:R-:W-:-:S02]  /*2f90*/  IABS R10, R3 ;  /* 0x00000003000a7213 */ /* 0x000fc40000000000 */
[----:B------:R-:W-:Y:S01]  /*2fa0*/  ISETP.GT.U32.AND P2, PT, R2, R15, PT ;  /* 0x0000000f0200720c */ /* 0x000fe20003f44070 */
[----:B-1----:R-:W-:-:S04]  /*2fb0*/  IMAD.HI.U32 R12, R7, R13, RZ ;  /* 0x0000000d070c7227 */ /* 0x002fc800078e00ff */
[----:B------:R-:W-:Y:S02]  /*2fc0*/  IMAD.MOV R18, RZ, RZ, -R12 ;  /* 0x000000ffff127224 */ /* 0x000fe400078e0a0c */
[----:B------:R-:W-:Y:S02]  /*2fd0*/  IMAD.MOV R14, RZ, RZ, -R14 ;  /* 0x000000ffff0e7224 */ /* 0x000fe400078e0a0e */
[C---:B------:R-:W-:Y:S02]  /*2fe0*/  IMAD R13, R2.reuse, R18, R13 ;  /* 0x00000012020d7224 */ /* 0x040fe400078e020d */
[----:B------:R-:W-:Y:S02]  /*2ff0*/  @!P5 IMAD.IADD R17, R17, 0x1, -R2 ;  /* 0x000000011111d824 */ /* 0x000fe400078e0a02 */
[C---:B------:R-:W-:Y:S01]  /*3000*/  IMAD R8, R2.reuse, R14, R8 ;  /* 0x0000000e02087224 */ /* 0x040fe200078e0208 */
[----:B------:R-:W-:Y:S01]  /*3010*/  ISETP.GT.U32.AND P5, PT, R2, R13, PT ;  /* 0x0000000d0200720c */ /* 0x000fe20003fa4070 */
[--C-:B------:R-:W-:Y:S01]  /*3020*/  @!P2 IMAD.IADD R15, R15, 0x1, -R2.reuse ;  /* 0x000000010f0fa824 */ /* 0x100fe200078e0a02 */
[----:B------:R-:W-:Y:S01]  /*3030*/  IABS R14, R9 ;  /* 0x00000009000e7213 */ /* 0x000fe20000000000 */
[----:B------:R-:W-:Y:S01]  /*3040*/  @!P6 IMAD.IADD R11, R11, 0x1, -R2 ;  /* 0x000000010b0be824 */ /* 0x000fe200078e0a02 */
[----:B------:R-:W-:Y:S01]  /*3050*/  ISETP.GE.AND P2, PT, R16, RZ, PT ;  /* 0x000000ff1000720c */ /* 0x000fe20003f46270 */
[----:B------:R-:W-:Y:S01]  /*3060*/  IMAD.HI.U32 R18, R7, R10, RZ ;  /* 0x0000000a07127227 */ /* 0x000fe200078e00ff */
[----:B------:R-:W-:-:S03]  /*3070*/  ISETP.GT.U32.AND P6, PT, R2, R8, PT ;  /* 0x000000080200720c */ /* 0x000fc60003fc4070 */
[----:B------:R-:W-:Y:S02]  /*3080*/  IMAD.MOV.U32 R12, RZ, RZ, R14 ;  /* 0x000000ffff0c7224 */ /* 0x000fe400078e000e */
[----:B------:R-:W-:Y:S02]  /*3090*/  VIADD R14, R5, 0x1ce ;  /* 0x000001ce050e7836 */ /* 0x000fe40000000000 */
[----:B------:R-:W-:Y:S02]  /*30a0*/  @!P5 IMAD.IADD R13, R13, 0x1, -R2 ;  /* 0x000000010d0dd824 */ /* 0x000fe400078e0a02 */
[----:B------:R-:W-:Y:S01]  /*30b0*/  IMAD.MOV.U32 R21, RZ, RZ, R6 ;  /* 0x000000ffff157224 */ /* 0x000fe200078e0006 */
[----:B------:R-:W-:Y:S01]  /*30c0*/  IABS R16, R14 ;  /* 0x0000000e00107213 */ /* 0x000fe20000000000 */
[----:B------:R-:W-:Y:S01]  /*30d0*/  IMAD.MOV R18, RZ, RZ, -R18 ;  /* 0x000000ffff127224 */ /* 0x000fe200078e0a12 */
[----:B------:R-:W-:Y:S01]  /*30e0*/  ISETP.GT.U32.AND P5, PT, R2, R13, PT ;  /* 0x0000000d0200720c */ /* 0x000fe20003fa4070 */
[----:B------:R-:W-:-:S04]  /*30f0*/  IMAD.HI.U32 R19, R7, R12, RZ ;  /* 0x0000000c07137227 */ /* 0x000fc800078e00ff */
[----:B------:R-:W-:-:S04]  /*3100*/  IMAD.HI.U32 R6, R7, R16, RZ ;  /* 0x0000001007067227 */ /* 0x000fc800078e00ff */
[----:B------:R-:W-:Y:S02]  /*3110*/  IMAD.MOV R6, RZ, RZ, -R6 ;  /* 0x000000ffff067224 */ /* 0x000fe400078e0a06 */
[C---:B------:R-:W-:Y:S02]  /*3120*/  IMAD R10, R2.reuse, R18, R10 ;  /* 0x00000012020a7224 */ /* 0x040fe400078e020a */
[----:B------:R-:W-:Y:S02]  /*3130*/  IMAD.MOV.U32 R20, RZ, RZ, R11 ;  /* 0x000000ffff147224 */ /* 0x000fe400078e000b */
[----:B------:R-:W-:Y:S02]  /*3140*/  IMAD R6, R2, R6, R16 ;  /* 0x0000000602067224 */ /* 0x000fe400078e0210 */
[----:B------:R-:W-:Y:S02]  /*3150*/  IMAD.MOV R19, RZ, RZ, -R19 ;  /* 0x000000ffff137224 */ /* 0x000fe400078e0a13 */
[----:B------:R-:W-:Y:S01]  /*3160*/  @!P6 IMAD.IADD R8, R8, 0x1, -R2 ;  /* 0x000000010808e824 */ /* 0x000fe200078e0a02 */
[----:B------:R-:W-:Y:S01]  /*3170*/  ISETP.GE.AND P6, PT, R0, RZ, PT ;  /* 0x000000ff0000720c */ /* 0x000fe20003fc6270 */
[----:B------:R-:W-:Y:S01]  /*3180*/  @!P0 IMAD.MOV R20, RZ, RZ, -R20 ;  /* 0x000000ffff148224 */ /* 0x000fe200078e0a14 */
[----:B------:R-:W-:Y:S01]  /*3190*/  ISETP.GT.U32.AND P0, PT, R2, R10, PT ;  /* 0x0000000a0200720c */ /* 0x000fe20003f04070 */
[----:B------:R-:W-:-:S02]  /*31a0*/  IMAD.MOV.U32 R11, RZ, RZ, R17 ;  /* 0x000000ffff0b7224 */ /* 0x000fc400078e0011 */
[----:B------:R-:W-:Y:S01]  /*31b0*/  @!P5 IMAD.IADD R13, R13, 0x1, -R2 ;  /* 0x000000010d0dd824 */ /* 0x000fe200078e0a02 */
[C---:B------:R-:W-:Y:S01]  /*31c0*/  ISETP.GT.U32.AND P5, PT, R2.reuse, R6, PT ;  /* 0x000000060200720c */ /* 0x040fe20003fa4070 */
[----:B------:R-:W-:Y:S02]  /*31d0*/  VIADD R0, R5, 0x1cd ;  /* 0x000001cd05007836 */ /* 0x000fe40000000000 */
[----:B------:R-:W-:Y:S01]  /*31e0*/  @!P4 IMAD.MOV R21, RZ, RZ, -R21 ;  /* 0x000000ffff15c224 */ /* 0x000fe200078e0a15 */
[C---:B------:R-:W-:Y:S01]  /*31f0*/  ISETP.GT.U32.AND P4, PT, R2.reuse, R8, PT ;  /* 0x000000080200720c */ /* 0x040fe20003f84070 */
[C---:B------:R-:W-:Y:S01]  /*3200*/  IMAD R19, R2.reuse, R19, R12 ;  /* 0x0000001302137224 */ /* 0x040fe200078e020c */
[----:B------:R-:W-:Y:S01]  /*3210*/  IABS R12, R0 ;  /* 0x00000000000c7213 */ /* 0x000fe20000000000 */
[----:B------:R-:W-:Y:S01]  /*3220*/  @!P1 IMAD.MOV R15, RZ, RZ, -R15 ;  /* 0x000000ffff0f9224 */ /* 0x000fe200078e0a0f */
[----:B------:R-:W-:Y:S01]  /*3230*/  STL [R1+0x210], R21 ;  /* 0x0002101501007387 */ /* 0x000fe20000100800 */
[----:B------:R-:W-:Y:S01]  /*3240*/  @!P3 IMAD.MOV R11, RZ, RZ, -R11 ;  /* 0x000000ffff0bb224 */ /* 0x000fe200078e0a0b */
[----:B------:R-:W-:Y:S01]  /*3250*/  ISETP.GT.U32.AND P3, PT, R2, R19, PT ;  /* 0x000000130200720c */ /* 0x000fe20003f64070 */
[--C-:B------:R-:W-:Y:S01]  /*3260*/  @!P0 IMAD.IADD R10, R10, 0x1, -R2.reuse ;  /* 0x000000010a0a8824 */ /* 0x100fe200078e0a02 */
[----:B------:R-:W-:Y:S01]  /*3270*/  STL [R1+0x214], R20 ;  /* 0x0002141401007387 */ /* 0x000fe20000100800 */
[----:B------:R-:W-:Y:S01]  /*3280*/  ISETP.GE.AND P1, PT, R3, RZ, PT ;  /* 0x000000ff0300720c */ /* 0x000fe20003f26270 */
[----:B------:R-:W-:Y:S01]  /*3290*/  IMAD.HI.U32 R3, R7, R12, RZ ;  /* 0x0000000c07037227 */ /* 0x000fe200078e00ff */
[----:B------:R-:W-:Y:S01]  /*32a0*/  ISETP.GE.AND P0, PT, R14, RZ, PT ;  /* 0x000000ff0e00720c */ /* 0x000fe20003f06270 */
[----:B------:R0:W-:Y:S02]  /*32b0*/  STL [R1+0x218], R15 ;  /* 0x0002180f01007387 */ /* 0x0001e40000100800 */
[----:B------:R-:W-:-:S02]  /*32c0*/  @!P5 IMAD.IADD R6, R6, 0x1, -R2 ;  /* 0x000000010606d824 */ /* 0x000fc400078e0a02 */
[----:B------:R1:W-:Y:S01]  /*32d0*/  STL [R1+0x21c], R11 ;  /* 0x00021c0b01007387 */ /* 0x0003e20000100800 */
[----:B------:R-:W-:Y:S02]  /*32e0*/  IMAD.MOV R3, RZ, RZ, -R3 ;  /* 0x000000ffff037224 */ /* 0x000fe400078e0a03 */
[----:B------:R-:W-:Y:S01]  /*32f0*/  @!P4 IMAD.IADD R8, R8, 0x1, -R2 ;  /* 0x000000010808c824 */ /* 0x000fe200078e0a02 */
[C---:B------:R-:W-:Y:S01]  /*3300*/  ISETP.GT.U32.AND P5, PT, R2.reuse, R6, PT ;  /* 0x000000060200720c */ /* 0x040fe20003fa4070 */
[C---:B------:R-:W-:Y:S01]  /*3310*/  IMAD R3, R2.reuse, R3, R12 ;  /* 0x0000000302037224 */ /* 0x040fe200078e020c */
[----:B------:R-:W-:Y:S01]  /*3320*/  ISETP.GE.AND P4, PT, R9, RZ, PT ;  /* 0x000000ff0900720c */ /* 0x000fe20003f86270 */
[----:B------:R-:W-:Y:S01]  /*3330*/  @!P3 IMAD.IADD R19, R19, 0x1, -R2 ;  /* 0x000000011313b824 */ /* 0x000fe200078e0a02 */
[----:B------:R-:W-:Y:S01]  /*3340*/  ISETP.GT.U32.AND P3, PT, R2, R10, PT ;  /* 0x0000000a0200720c */ /* 0x000fe20003f64070 */
[----:B0-----:R-:W-:Y:S02]  /*3350*/  IMAD.MOV.U32 R15, RZ, RZ, R8 ;  /* 0x000000ffff0f7224 */ /* 0x001fe400078e0008 */
[----:B-1----:R-:W-:-:S02]  /*3360*/  VIADD R11, R5, 0x1cc ;  /* 0x000001cc050b7836 */ /* 0x002fc40000000000 */
[----:B------:R-:W-:Y:S01]  /*3370*/  @!P2 IMAD.MOV R15, RZ, RZ, -R15 ;  /* 0x000000ffff0fa224 */ /* 0x000fe200078e0a0f */
[----:B------:R-:W-:Y:S01]  /*3380*/  ISETP.GT.U32.AND P2, PT, R2, R19, PT ;  /* 0x000000130200720c */ /* 0x000fe20003f44070 */
[----:B------:R-:W-:Y:S01]  /*3390*/  @!P6 IMAD.MOV R13, RZ, RZ, -R13 ;  /* 0x000000ffff0de224 */ /* 0x000fe200078e0a0d */
[----:B------:R-:W-:Y:S01]  /*33a0*/  IABS R14, R11 ;  /* 0x0000000b000e7213 */ /* 0x000fe20000000000 */
[----:B------:R-:W-:Y:S01]  /*33b0*/  VIADD R9, R5, 0x1cb ;  /* 0x000001cb05097836 */ /* 0x000fe20000000000 */
[----:B------:R-:W-:Y:S01]  /*33c0*/  ISETP.GE.AND P6, PT, R0, RZ, PT ;  /* 0x000000ff0000720c */ /* 0x000fe20003fc6270 */
[----:B------:R-:W-:Y:S01]  /*33d0*/  @!P5 IMAD.IADD R6, R6, 0x1, -R2 ;  /* 0x000000010606d824 */ /* 0x000fe200078e0a02 */
[----:B------:R-:W-:Y:S01]  /*33e0*/  STL [R1+0x220], R15 ;  /* 0x0002200f01007387 */ /* 0x000fe20000100800 */
[----:B------:R-:W-:Y:S01]  /*33f0*/  IMAD.HI.U32 R12, R7, R14, RZ ;  /* 0x0000000e070c7227 */ /* 0x000fe200078e00ff */
[----:B------:R-:W-:Y:S02]  /*3400*/  IABS R8, R9 ;  /* 0x0000000900087213 */ /* 0x000fe40000000000 */
[----:B------:R0:W-:Y:S01]  /*3410*/  STL [R1+0x224], R13 ;  /* 0x0002240d01007387 */ /* 0x0001e20000100800 */
[----:B------:R-:W-:-:S02]  /*3420*/  IMAD.MOV R12, RZ, RZ, -R12 ;  /* 0x000000ffff0c7224 */ /* 0x000fc400078e0a0c */
[----:B------:R-:W-:Y:S01]  /*3430*/  @!P3 IMAD.IADD R10, R10, 0x1, -R2 ;  /* 0x000000010a0ab824 */ /* 0x000fe200078e0a02 */
[C---:B------:R-:W-:Y:S01]  /*3440*/  ISETP.GT.U32.AND P3, PT, R2.reuse, R3, PT ;  /* 0x000000030200720c */ /* 0x040fe20003f64070 */
[C---:B------:R-:W-:Y:S02]  /*3450*/  IMAD R0, R2.reuse, R12, R14 ;  /* 0x0000000c02007224 */ /* 0x040fe400078e020e */
[----:B------:R-:W-:Y:S01]  /*3460*/  @!P2 IMAD.IADD R19, R19, 0x1, -R2 ;  /* 0x000000011313a824 */ /* 0x000fe200078e0a02 */
[----:B------:R-:W-:Y:S01]  /*3470*/  ISETP.GE.AND P2, PT, R11, RZ, PT ;  /* 0x000000ff0b00720c */ /* 0x000fe20003f46270 */
[----:B------:R-:W-:Y:S01]  /*3480*/  IMAD.MOV.U32 R16, RZ, RZ, R10 ;  /* 0x000000ffff107224 */ /* 0x000fe200078e000a */
[----:B------:R-:W-:Y:S01]  /*3490*/  ISETP.GT.U32.AND P5, PT, R2, R0, PT ;  /* 0x000000000200720c */ /* 0x000fe20003fa4070 */
[----:B------:R-:W-:Y:S02]  /*34a0*/  VIADD R11, R5, 0x1ca ;  /* 0x000001ca050b7836 */ /* 0x000fe40000000000 */
[----:B0-----:R-:W-:-:S03]  /*34b0*/  IMAD.HI.U32 R13, R7, R8, RZ ;  /* 0x00000008070d7227 */ /* 0x001fc600078e00ff */
[----:B------:R-:W-:Y:S01]  /*34c0*/  IABS R14, R11 ;  /* 0x0000000b000e7213 */ /* 0x000fe20000000000 */
[----:B------:R-:W-:Y:S02]  /*34d0*/  @!P1 IMAD.MOV R16, RZ, RZ, -R16 ;  /* 0x000000ffff109224 */ /* 0x000fe400078e0a10 */
[----:B------:R-:W-:Y:S02]  /*34e0*/  IMAD.MOV R13, RZ, RZ, -R13 ;  /* 0x000000ffff0d7224 */ /* 0x000fe400078e0a0d */
[--C-:B------:R-:W-:Y:S01]  /*34f0*/  @!P3 IMAD.IADD R3, R3, 0x1, -R2.reuse ;  /* 0x000000010303b824 */ /* 0x100fe200078e0a02 */
[----:B------:R0:W-:Y:S01]  /*3500*/  STL [R1+0x228], R16 ;  /* 0x0002281001007387 */ /* 0x0001e20000100800 */
[----:B------:R-:W-:Y:S01]  /*3510*/  @!P5 IMAD.IADD R0, R0, 0x1, -R2 ;  /* 0x000000010000d824 */ /* 0x000fe200078e0a02 */
[----:B------:R-:W-:Y:S01]  /*3520*/  ISETP.GE.AND P3, PT, R9, RZ, PT ;  /* 0x000000ff0900720c */ /* 0x000fe20003f66270 */
[C---:B------:R-:W-:Y:S01]  /*3530*/  IMAD R8, R2.reuse, R13, R8 ;  /* 0x0000000d02087224 */ /* 0x040fe200078e0208 */
[C---:B------:R-:W-:Y:S01]  /*3540*/  ISETP.GT.U32.AND P1, PT, R2.reuse, R3, PT ;  /* 0x000000030200720c */ /* 0x040fe20003f24070 */
[----:B------:R-:W-:Y:S01]  /*3550*/  VIADD R12, R5, 0x1c9 ;  /* 0x000001c9050c7836 */ /* 0x000fe20000000000 */
[----:B------:R-:W-:Y:S01]  /*3560*/  ISETP.GT.U32.AND P5, PT, R2, R0, PT ;  /* 0x000000000200720c */ /* 0x000fe20003fa4070 */
[----:B------:R-:W-:-:S03]  /*3570*/  IMAD.HI.U32 R9, R7, R14, RZ ;  /* 0x0000000e07097227 */ /* 0x000fc600078e00ff */
[----:B------:R-:W-:Y:S01]  /*3580*/  IABS R15, R12 ;  /* 0x0000000c000f7213 */ /* 0x000fe20000000000 */
[----:B0-----:R-:W-:Y:S02]  /*3590*/  IMAD.MOV.U32 R16, RZ, RZ, R19 ;  /* 0x000000ffff107224 */ /* 0x001fe400078e0013 */
[----:B------:R-:W-:Y:S02]  /*35a0*/  IMAD.MOV R9, RZ, RZ, -R9 ;  /* 0x000000ffff097224 */ /* 0x000fe400078e0a09 */
[----:B------:R-:W-:Y:S01]  /*35b0*/  @!P4 IMAD.MOV R16, RZ, RZ, -R16 ;  /* 0x000000ffff10c224 */ /* 0x000fe200078e0a10 */
[C---:B------:R-:W-:Y:S01]  /*35c0*/  ISETP.GT.U32.AND P4, PT, R2.reuse, R8, PT ;  /* 0x000000080200720c */ /* 0x040fe20003f84070 */
[----:B------:R-:W-:Y:S02]  /*35d0*/  IMAD R14, R2, R9, R14 ;  /* 0x00000009020e7224 */ /* 0x000fe400078e020e */
[----:B------:R-:W-:Y:S01]  /*35e0*/  IMAD.HI.U32 R10, R7, R15, RZ ;  /* 0x0000000f070a7227 */ /* 0x000fe200078e00ff */
[----:B------:R0:W-:Y:S03]  /*35f0*/  STL [R1+0x22c], R16 ;  /* 0x00022c1001007387 */ /* 0x0001e60000100800 */
[----:B------:R-:W-:Y:S01]  /*3600*/  @!P5 IMAD.IADD R0, R0, 0x1, -R2 ;  /* 0x000000010000d824 */ /* 0x000fe200078e0a02 */
[----:B------:R-:W-:Y:S01]  /*3610*/  ISETP.GT.U32.AND P5, PT, R2, R14, PT ;  /* 0x0000000e0200720c */ /* 0x000fe20003fa4070 */
[----:B------:R-:W-:-:S02]  /*3620*/  IMAD.MOV R10, RZ, RZ, -R10 ;  /* 0x000000ffff0a7224 */ /* 0x000fc400078e0a0a */
[--C-:B------:R-:W-:Y:S01]  /*3630*/  @!P1 IMAD.IADD R3, R3, 0x1, -R2.reuse ;  /* 0x0000000103039824 */ /* 0x100fe200078e0a02 */
[----:B------:R-:W-:Y:S01]  /*3640*/  ISETP.GE.AND P1, PT, R12, RZ, PT ;  /* 0x000000ff0c00720c */ /* 0x000fe20003f26270 */
[----:B------:R-:W-:Y:S02]  /*3650*/  @!P4 IMAD.IADD R8, R8, 0x1, -R2 ;  /* 0x000000010808c824 */ /* 0x000fe400078e0a02 */
[C---:B------:R-:W-:Y:S02]  /*3660*/  IMAD R15, R2.reuse, R10, R15 ;  /* 0x0000000a020f7224 */ /* 0x040fe400078e020f */
[----:B0-----:R-:W-:Y:S01]  /*3670*/  IMAD.MOV.U32 R16, RZ, RZ, R3 ;  /* 0x000000ffff107224 */ /* 0x001fe200078e0003 */
[C---:B------:R-:W-:Y:S01]  /*3680*/  ISETP.GT.U32.AND P4, PT, R2.reuse, R8, PT ;  /* 0x000000080200720c */ /* 0x040fe20003f84070 */
[----:B------:R-:W-:Y:S01]  /*3690*/  @!P0 IMAD.MOV R6, RZ, RZ, -R6 ;  /* 0x000000ffff068224 */ /* 0x000fe200078e0a06 */
[----:B------:R-:W-:Y:S01]  /*36a0*/  ISETP.GE.AND P0, PT, R11, RZ, PT ;  /* 0x000000ff0b00720c */ /* 0x000fe20003f06270 */
[----:B------:R-:W-:Y:S01]  /*36b0*/  @!P6 IMAD.MOV R16, RZ, RZ, -R16 ;  /* 0x000000ffff10e224 */ /* 0x000fe200078e0a10 */
[----:B------:R-:W-:Y:S01]  /*36c0*/  ISETP.GT.U32.AND P6, PT, R2, R15, PT ;  /* 0x0000000f0200720c */ /* 0x000fe20003fc4070 */
[----:B------:R-:W-:Y:S01]  /*36d0*/  @!P5 IMAD.IADD R14, R14, 0x1, -R2 ;  /* 0x000000010e0ed824 */ /* 0x000fe200078e0a02 */
[----:B------:R0:W-:Y:S01]  /*36e0*/  STL [R1+0x234], R6 ;  /* 0x0002340601007387 */ /* 0x0001e20000100800 */
[----:B------:R-:W-:-:S02]  /*36f0*/  IMAD.MOV.U32 R13, RZ, RZ, R0 ;  /* 0x000000ffff0d7224 */ /* 0x000fc400078e0000 */
[C---:B------:R-:W-:Y:S01]  /*3700*/  VIADD R9, R5.reuse, 0x1c6 ;  /* 0x000001c605097836 */ /* 0x040fe20000000000 */
[----:B------:R-:W-:Y:S01]  /*3710*/  ISETP.GT.U32.AND P5, PT, R2, R14, PT ;  /* 0x0000000e0200720c */ /* 0x000fe20003fa4070 */
[C---:B------:R-:W-:Y:S01]  /*3720*/  VIADD R10, R5.reuse, 0x1c7 ;  /* 0x000001c7050a7836 */ /* 0x040fe20000000000 */
[----:B------:R-:W-:Y:S01]  /*3730*/  STL [R1+0x238], R16 ;  /* 0x0002381001007387 */ /* 0x000fe20000100800 */
[----:B------:R-:W-:Y:S01]  /*3740*/  @!P2 IMAD.MOV R13, RZ, RZ, -R13 ;  /* 0x000000ffff0da224 */ /* 0x000fe200078e0a0d */
[----:B------:R-:W-:Y:S01]  /*3750*/  IABS R3, R9 ;  /* 0x0000000900037213 */ /* 0x000fe20000000000 */
[--C-:B------:R-:W-:Y:S01]  /*3760*/  @!P4 IMAD.IADD R8, R8, 0x1, -R2.reuse ;  /* 0x000000010808c824 */ /* 0x100fe200078e0a02 */
[----:B------:R-:W-:Y:S01]  /*3770*/  IABS R12, R10 ;  /* 0x0000000a000c7213 */ /* 0x000fe20000000000 */
[----:B0-----:R-:W-:Y:S01]  /*3780*/  VIADD R6, R5, 0x1c8 ;  /* 0x000001c805067836 */ /* 0x001fe20000000000 */
[----:B------:R0:W-:Y:S01]  /*3790*/  STL [R1+0x23c], R13 ;  /* 0x00023c0d01007387 */ /* 0x0001e20000100800 */
[----:B------:R-:W-:Y:S01]  /*37a0*/  @!P6 IMAD.IADD R15, R15, 0x1, -R2 ;  /* 0x000000010f0fe824 */ /* 0x000fe200078e0a02 */
[----:B------:R-:W-:-:S02]  /*37b0*/  ISETP.GE.AND P4, PT, R10, RZ, PT ;  /* 0x000000ff0a00720c */ /* 0x000fc40003f86270 */
[----:B------:R-:W-:Y:S01]  /*37c0*/  IABS R11, R6 ;  /* 0x00000006000b7213 */ /* 0x000fe20000000000 */
[----:B------:R-:W-:Y:S01]  /*37d0*/  @!P5 IMAD.IADD R14, R14, 0x1, -R2 ;  /* 0x000000010e0ed824 */ /* 0x000fe200078e0a02 */
[----:B------:R-:W-:Y:S01]  /*37e0*/  ISETP.GE.AND P2, PT, R6, RZ, PT ;  /* 0x000000ff0600720c */ /* 0x000fe20003f46270 */
[----:B------:R-:W-:Y:S01]  /*37f0*/  IMAD.MOV.U32 R6, RZ, RZ, R3 ;  /* 0x000000ffff067224 */ /* 0x000fe200078e0003 */
[----:B------:R-:W-:Y:S01]  /*3800*/  ISETP.GT.U32.AND P6, PT, R2, R15, PT ;  /* 0x0000000f0200720c */ /* 0x000fe20003fc4070 */
[----:B------:R-:W-:-:S04]  /*3810*/  IMAD.HI.U32 R0, R7, R11, RZ ;  /* 0x0000000b07007227 */ /* 0x000fc800078e00ff */
[----:B0-----:R-:W-:Y:S02]  /*3820*/  IMAD.MOV.U32 R13, RZ, RZ, R8 ;  /* 0x000000ffff0d7224 */ /* 0x001fe400078e0008 */
[----:B------:R-:W-:-:S04]  /*3830*/  IMAD.HI.U32 R3, R7, R12, RZ ;  /* 0x0000000c07037227 */ /* 0x000fc800078e00ff */
[----:B------:R-:W-:Y:S01]  /*3840*/  @!P3 IMAD.MOV R13, RZ, RZ, -R13 ;  /* 0x000000ffff0db224 */ /* 0x000fe200078e0a0d */
[----:B------:R-:W-:Y:S01]  /*3850*/  ISETP.GE.AND P3, PT, R9, RZ, PT ;  /* 0x000000ff0900720c */ /* 0x000fe20003f66270 */
[----:B------:R-:W-:Y:S02]  /*3860*/  IMAD.MOV R0, RZ, RZ, -R0 ;  /* 0x000000ffff007224 */ /* 0x000fe400078e0a00 */
[----:B------:R-:W-:Y:S01]  /*3870*/  IMAD.MOV R3, RZ, RZ, -R3 ;  /* 0x000000ffff037224 */ /* 0x000fe200078e0a03 */
[----:B------:R0:W-:Y:S01]  /*3880*/  STL [R1+0x244], R13 ;  /* 0x0002440d01007387 */ /* 0x0001e20000100800 */
[C---:B------:R-:W-:Y:S02]  /*3890*/  IMAD R0, R2.reuse, R0, R11 ;  /* 0x0000000002007224 */ /* 0x040fe400078e020b */
[C---:B------:R-:W-:Y:S02]  /*38a0*/  IMAD R3, R2.reuse, R3, R12 ;  /* 0x0000000302037224 */ /* 0x040fe400078e020c */
[----:B------:R-:W-:Y:S01]  /*38b0*/  IMAD.HI.U32 R10, R7, R6, RZ ;  /* 0x00000006070a7227 */ /* 0x000fe200078e00ff */
[----:B------:R-:W-:-:S03]  /*38c0*/  ISETP.GT.U32.AND P5, PT, R2, R0, PT ;  /* 0x000000000200720c */ /* 0x000fc60003fa4070 */
[----:B------:R-:W-:Y:S02]  /*38d0*/  IMAD.MOV R10, RZ, RZ, -R10 ;  /* 0x000000ffff0a7224 */ /* 0x000fe400078e0a0a */
[----:B0-----:R-:W-:Y:S02]  /*38e0*/  IMAD.MOV.U32 R13, RZ, RZ, R14 ;  /* 0x000000ffff0d7224 */ /* 0x001fe400078e000e */
[----:B------:R-:W-:Y:S02]  /*38f0*/  @!P6 IMAD.IADD R15, R15, 0x1, -R2 ;  /* 0x000000010f0fe824 */ /* 0x000fe400078e0a02 */
[----:B------:R-:W-:Y:S01]  /*3900*/  @!P0 IMAD.MOV R13, RZ, RZ, -R13 ;  /* 0x000000ffff0d8224 */ /* 0x000fe200078e0a0d */
[C---:B------:R-:W-:Y:S01]  /*3910*/  ISETP.GT.U32.AND P0, PT, R2.reuse, R3, PT ;  /* 0x000000030200720c */ /* 0x040fe20003f04070 */
[----:B------:R-:W-:Y:S02]  /*3920*/  IMAD R6, R2, R10, R6 ;  /* 0x0000000a02067224 */ /* 0x000fe400078e0206 */
[----:B------:R-:W-:Y:S01]  /*3930*/  IMAD.MOV.U32 R17, RZ, RZ, R15 ;  /* 0x000000ffff117224 */ /* 0x000fe200078e000f */
[----:B------:R0:W-:Y:S01]  /*3940*/  STL [R1+0x248], R13 ;  /* 0x0002480d01007387 */ /* 0x0001e20000100800 */
[----:B------:R-:W-:-:S02]  /*3950*/  VIADD R11, R5, 0x1c5 ;  /* 0x000001c5050b7836 */ /* 0x000fc40000000000 */
[----:B------:R-:W-:Y:S01]  /*3960*/  @!P1 IMAD.MOV R17, RZ, RZ, -R17 ;  /* 0x000000ffff119224 */ /* 0x000fe200078e0a11 */
[----:B------:R-:W-:Y:S01]  /*3970*/  ISETP.GT.U32.AND P1, PT, R2, R6, PT ;  /* 0x000000060200720c */ /* 0x000fe20003f24070 */
[--C-:B------:R-:W-:Y:S01]  /*3980*/  @!P5 IMAD.IADD R0, R0, 0x1, -R2.reuse ;  /* 0x000000010000d824 */ /* 0x100fe200078e0a02 */
[----:B------:R-:W-:Y:S01]  /*3990*/  ISETP.GE.AND P6, PT, R11, RZ, PT ;  /* 0x000000ff0b00720c */ /* 0x000fe20003fc6270 */
[----:B------:R-:W-:Y:S01]  /*39a0*/  VIADD R8, R5, 0x1c4 ;  /* 0x000001c405087836 */ /* 0x000fe20000000000 */
[----:B------:R-:W-:Y:S01]  /*39b0*/  IABS R11, R11 ;  /* 0x0000000b000b7213 */ /* 0x000fe20000000000 */
[--C-:B------:R-:W-:Y:S01]  /*39c0*/  @!P0 IMAD.IADD R3, R3, 0x1, -R2.reuse ;  /* 0x0000000103038824 */ /* 0x100fe200078e0a02 */
[C---:B------:R-:W-:Y:S01]  /*39d0*/  ISETP.GT.U32.AND P5, PT, R2.reuse, R0, PT ;  /* 0x000000000200720c */ /* 0x040fe20003fa4070 */
[----:B------:R-:W-:Y:S01]  /*39e0*/  VIADD R10, R5, 0x1c2 ;  /* 0x000001c2050a7836 */ /* 0x000fe20000000000 */
[----:B------:R-:W-:Y:S01]  /*39f0*/  IABS R12, R8 ;  /* 0x00000008000c7213 */ /* 0x000fe20000000000 */
[----:B------:R-:W-:Y:S01]  /*3a00*/  IMAD.HI.U32 R15, R7, R11, RZ ;  /* 0x0000000b070f7227 */ /* 0x000fe200078e00ff */
[----:B------:R-:W-:Y:S01]  /*3a10*/  ISETP.GT.U32.AND P0, PT, R2, R3, PT ;  /* 0x000000030200720c */ /* 0x000fe20003f04070 */
[----:B------:R1:W-:Y:S01]  /*3a20*/  STL [R1+0x24c], R17 ;  /* 0x00024c1101007387 */ /* 0x0003e20000100800 */
[----:B------:R-:W-:Y:S01]  /*3a30*/  IABS R14, R10 ;  /* 0x0000000a000e7213 */ /* 0x000fe20000000000 */
[----:B------:R-:W-:-:S02]  /*3a40*/  @!P1 IMAD.IADD R6, R6, 0x1, -R2 ;  /* 0x0000000106069824 */ /* 0x000fc400078e0a02 */
[----:B------:R-:W-:Y:S02]  /*3a50*/  IMAD.MOV R15, RZ, RZ, -R15 ;  /* 0x000000ffff0f7224 */ /* 0x000fe400078e0a0f */
[----:B------:R-:W-:Y:S01]  /*3a60*/  VIADD R9, R5, 0x1c3 ;  /* 0x000001c305097836 */ /* 0x000fe20000000000 */
[----:B------:R-:W-:Y:S01]  /*3a70*/  ISETP.GT.U32.AND P1, PT, R2, R6, PT ;  /* 0x000000060200720c */ /* 0x000fe20003f24070 */
[----:B------:R-:W-:-:S03]  /*3a80*/  IMAD.HI.U32 R16, R7, R12, RZ ;  /* 0x0000000c07107227 */ /* 0x000fc600078e00ff */
[----:B0-----:R-:W-:Y:S01]  /*3a90*/  IABS R13, R9 ;  /* 0x00000009000d7213 */ /* 0x001fe20000000000 */
[--C-:B------:R-:W-:Y:S01]  /*3aa0*/  @!P5 IMAD.IADD R0, R0, 0x1, -R2.reuse ;  /* 0x000000010000d824 */ /* 0x100fe200078e0a02 */
[----:B------:R-:W-:Y:S01]  /*3ab0*/  ISETP.GE.AND P5, PT, R8, RZ, PT ;  /* 0x000000ff0800720c */ /* 0x000fe20003fa6270 */
[C---:B------:R-:W-:Y:S02]  /*3ac0*/  IMAD R11, R2.reuse, R15, R11 ;  /* 0x0000000f020b7224 */ /* 0x040fe400078e020b */
[----:B------:R-:W-:Y:S02]  /*3ad0*/  @!P0 IMAD.IADD R3, R3, 0x1, -R2 ;  /* 0x0000000103038824 */ /* 0x000fe400078e0a02 */
[----:B------:R-:W-:Y:S01]  /*3ae0*/  IMAD.MOV R16, RZ, RZ, -R16 ;  /* 0x000000ffff107224 */ /* 0x000fe200078e0a10 */
[----:B------:R-:W-:Y:S01]  /*3af0*/  ISETP.GT.U32.AND P0, PT, R2, R11, PT ;  /* 0x0000000b0200720c */ /* 0x000fe20003f04070 */
[----:B------:R-:W-:Y:S02]  /*3b00*/  IMAD.MOV.U32 R19, RZ, RZ, R0 ;  /* 0x000000ffff137224 */ /* 0x000fe400078e0000 */
[----:B------:R-:W-:-:S02]  /*3b10*/  IMAD.MOV.U32 R18, RZ, RZ, R3 ;  /* 0x000000ffff127224 */ /* 0x000fc400078e0003 */
[----:B------:R-:W-:Y:S02]  /*3b20*/  IMAD R12, R2, R16, R12 ;  /* 0x00000010020c7224 */ /* 0x000fe400078e020c */
[----:B------:R-:W-:-:S04]  /*3b30*/  IMAD.HI.U32 R8, R7, R14, RZ ;  /* 0x0000000e07087227 */ /* 0x000fc800078e00ff */
[----:B-1----:R-:W-:-:S04]  /*3b40*/  IMAD.HI.U32 R17, R7, R13, RZ ;  /* 0x0000000d07117227 */ /* 0x002fc800078e00ff */
[----:B------:R-:W-:Y:S01]  /*3b50*/  @!P2 IMAD.MOV R19, RZ, RZ, -R19 ;  /* 0x000000ffff13a224 */ /* 0x000fe200078e0a13 */
[----:B------:R-:W-:Y:S01]  /*3b60*/  ISETP.GT.U32.AND P2, PT, R2, R12, PT ;  /* 0x0000000c0200720c */ /* 0x000fe20003f44070 */
[----:B------:R-:W-:Y:S01]  /*3b70*/  @!P4 IMAD.MOV R18, RZ, RZ, -R18 ;  /* 0x000000ffff12c224 */ /* 0x000fe200078e0a12 */
[----:B------:R-:W-:Y:S01]  /*3b80*/  ISETP.GE.AND P4, PT, R9, RZ, PT ;  /* 0x000000ff0900720c */ /* 0x000fe20003f86270 */
[----:B------:R-:W-:Y:S01]  /*3b90*/  IMAD.MOV R8, RZ, RZ, -R8 ;  /* 0x000000ffff087224 */ /* 0x000fe200078e0a08 */
[----:B------:R-:W-:Y:S01]  /*3ba0*/  STL [R1+0x250], R19 ;  /* 0x0002501301007387 */ /* 0x000fe20000100800 */
[----:B------:R-:W-:Y:S02]  /*3bb0*/  @!P1 IMAD.IADD R6, R6, 0x1, -R2 ;  /* 0x0000000106069824 */ /* 0x000fe400078e0a02 */
[----:B------:R-:W-:Y:S01]  /*3bc0*/  IMAD.MOV R17, RZ, RZ, -R17 ;  /* 0x000000ffff117224 */ /* 0x000fe200078e0a11 */
[----:B------:R0:W-:Y:S01]  /*3bd0*/  STL [R1+0x254], R18 ;  /* 0x0002541201007387 */ /* 0x0001e20000100800 */
[----:B------:R-:W-:-:S02]  /*3be0*/  IMAD R14, R2, R8, R14 ;  /* 0x00000008020e7224 */ /* 0x000fc400078e020e */
[----:B------:R-:W-:Y:S02]  /*3bf0*/  IMAD R13, R2, R17, R13 ;  /* 0x00000011020d7224 */ /* 0x000fe400078e020d */
[--C-:B------:R-:W-:Y:S02]  /*3c00*/  @!P0 IMAD.IADD R11, R11, 0x1, -R2.reuse ;  /* 0x000000010b0b8824 */ /* 0x100fe400078e0a02 */
[----:B------:R-:W-:Y:S01]  /*3c10*/  @!P2 IMAD.IADD R12, R12, 0x1, -R2 ;  /* 0x000000010c0ca824 */ /* 0x000fe200078e0a02 */
[C---:B------:R-:W-:Y:S01]  /*3c20*/  ISETP.GT.U32.AND P1, PT, R2.reuse, R13, PT ;  /* 0x0000000d0200720c */ /* 0x040fe20003f24070 */
[C---:B------:R-:W-:Y:S01]  /*3c30*/  VIADD R0, R5.reuse, 0x1c1 ;  /* 0x000001c105007836 */ /* 0x040fe20000000000 */
[C---:B------:R-:W-:Y:S01]  /*3c40*/  ISETP.GT.U32.AND P0, PT, R2.reuse, R11, PT ;  /* 0x0000000b0200720c */ /* 0x040fe20003f04070 */
[----:B0-----:R-:W-:Y:S01]  /*3c50*/  IMAD.MOV.U32 R18, RZ, RZ, R6 ;  /* 0x000000ffff127224 */ /* 0x001fe200078e0006 */
[C---:B------:R-:W-:Y:S01]  /*3c60*/  ISETP.GT.U32.AND P2, PT, R2.reuse, R12, PT ;  /* 0x0000000c0200720c */ /* 0x040fe20003f44070 */
[C---:B------:R-:W-:Y:S01]  /*3c70*/  VIADD R3, R5.reuse, 0x1c0 ;  /* 0x000001c005037836 */ /* 0x040fe20000000000 */
[----:B------:R-:W-:Y:S01]  /*3c80*/  IABS R15, R0 ;  /* 0x00000000000f7213 */ /* 0x000fe20000000000 */
[----:B------:R-:W-:Y:S01]  /*3c90*/  @!P3 IMAD.MOV R18, RZ, RZ, -R18 ;  /* 0x000000ffff12b224 */ /* 0x000fe200078e0a12 */
[----:B------:R-:W-:Y:S01]  /*3ca0*/  ISETP.GT.U32.AND P3, PT, R2, R14, PT ;  /* 0x0000000e0200720c */ /* 0x000fe20003f64070 */
[----:B------:R-:W-:Y:S01]  /*3cb0*/  VIADD R8, R5, 0x1bf ;  /* 0x000001bf05087836 */ /* 0x000fe20000000000 */
[----:B------:R-:W-:Y:S01]  /*3cc0*/  IABS R16, R3 ;  /* 0x0000000300107213 */ /* 0x000fe20000000000 */
[----:B------:R-:W-:Y:S01]  /*3cd0*/  IMAD.HI.U32 R6, R7, R15, RZ ;  /* 0x0000000f07067227 */ /* 0x000fe200078e00ff */
[----:B------:R0:W-:Y:S02]  /*3ce0*/  STL [R1+0x258], R18 ;  /* 0x0002581201007387 */ /* 0x0001e40000100800 */
[----:B------:R-:W-:Y:S01]  /*3cf0*/  IABS R9, R8 ;  /* 0x0000000800097213 */ /* 0x000fe20000000000 */
[----:B------:R-:W-:-:S02]  /*3d00*/  @!P1 IMAD.IADD R13, R13, 0x1, -R2 ;  /* 0x000000010d0d9824 */ /* 0x000fc400078e0a02 */
[----:B------:R-:W-:Y:S01]  /*3d10*/  @!P0 IMAD.IADD R11, R11, 0x1, -R2 ;  /* 0x000000010b0b8824 */ /* 0x000fe200078e0a02 */
[----:B------:R-:W-:Y:S01]  /*3d20*/  ISETP.GE.AND P0, PT, R10, RZ, PT ;  /* 0x000000ff0a00720c */ /* 0x000fe20003f06270 */
[----:B------:R-:W-:Y:S01]  /*3d30*/  IMAD.HI.U32 R10, R7, R16, RZ ;  /* 0x00000010070a7227 */ /* 0x000fe200078e00ff */
[----:B------:R-:W-:-:S03]  /*3d40*/  ISETP.GT.U32.AND P1, PT, R2, R13, PT ;  /* 0x0000000d0200720c */ /* 0x000fc60003f24070 */
[----:B------:R-:W-:Y:S02]  /*3d50*/  @!P3 IMAD.IADD R14, R14, 0x1, -R2 ;  /* 0x000000010e0eb824 */ /* 0x000fe400078e0a02 */
[----:B------:R-:W-:Y:S02]  /*3d60*/  IMAD.MOV R6, RZ, RZ, -R6 ;  /* 0x000000ffff067224 */ /* 0x000fe400078e0a06 */
[----:B------:R-:W-:Y:S01]  /*3d70*/  @!P2 IMAD.IADD R12, R12, 0x1, -R2 ;  /* 0x000000010c0ca824 */ /* 0x000fe200078e0a02 */
[C---:B------:R-:W-:Y:S01]  /*3d80*/  ISETP.GT.U32.AND P3, PT, R2.reuse, R14, PT ;  /* 0x0000000e0200720c */ /* 0x040fe20003f64070 */
[----:B------:R-:W-:Y:S02]  /*3d90*/  IMAD.MOV R10, RZ, RZ, -R10 ;  /* 0x000000ffff0a7224 */ /* 0x000fe400078e0a0a */
[----:B------:R-:W-:Y:S02]  /*3da0*/  IMAD R6, R2, R6, R15 ;  /* 0x0000000602067224 */ /* 0x000fe400078e020f */
[----:B0-----:R-:W-:-:S02]  /*3db0*/  IMAD.MOV.U32 R18, RZ, RZ, R11 ;  /* 0x000000ffff127224 */ /* 0x001fc400078e000b */
[----:B------:R-:W-:Y:S01]  /*3dc0*/  IMAD.MOV.U32 R17, RZ, RZ, R12 ;  /* 0x000000ffff117224 */ /* 0x000fe200078e000c */
[C---:B------:R-:W-:Y:S01]  /*3dd0*/  ISETP.GT.U32.AND P2, PT, R2.reuse, R6, PT ;  /* 0x000000060200720c */ /* 0x040fe20003f44070 */
[----:B------:R-:W-:Y:S02]  /*3de0*/  IMAD R16, R2, R10, R16 ;  /* 0x0000000a02107224 */ /* 0x000fe400078e0210 */
[----:B------:R-:W-:Y:S01]  /*3df0*/  @!P6 IMAD.MOV R18, RZ, RZ, -R18 ;  /* 0x000000ffff12e224 */ /* 0x000fe200078e0a12 */
[----:B------:R-:W-:Y:S01]  /*3e00*/  ISETP.GE.AND P6, PT, R0, RZ, PT ;  /* 0x000000ff0000720c */ /* 0x000fe20003fc6270 */
[----:B------:R-:W-:Y:S01]  /*3e10*/  @!P5 IMAD.MOV R17, RZ, RZ, -R17 ;  /* 0x000000ffff11d224 */ /* 0x000fe200078e0a11 */
[----:B------:R-:W-:Y:S01]  /*3e20*/  ISETP.GE.AND P5, PT, R3, RZ, PT ;  /* 0x000000ff0300720c */ /* 0x000fe20003fa6270 */
[--C-:B------:R-:W-:Y:S01]  /*3e30*/  @!P3 IMAD.IADD R14, R14, 0x1, -R2.reuse ;  /* 0x000000010e0eb824 */ /* 0x100fe200078e0a02 */
[----:B------:R-:W-:Y:S01]  /*3e40*/  ISETP.GT.U32.AND P3, PT, R2, R16, PT ;  /* 0x000000100200720c */ /* 0x000fe20003f64070 */
[----:B------:R-:W-:Y:S01]  /*3e50*/  @!P1 IMAD.IADD R13, R13, 0x1, -R2 ;  /* 0x000000010d0d9824 */ /* 0x000fe200078e0a02 */
[----:B------:R-:W-:Y:S01]  /*3e60*/  STL [R1+0x25c], R18 ;  /* 0x00025c1201007387 */ /* 0x000fe20000100800 */
[----:B------:R-:W-:Y:S01]  /*3e70*/  VIADD R0, R5, 0x1be ;  /* 0x000001be05007836 */ /* 0x000fe20000000000 */
[----:B------:R-:W-:Y:S01]  /*3e80*/  ISETP.GE.AND P1, PT, R8, RZ, PT ;  /* 0x000000ff0800720c */ /* 0x000fe20003f26270 */
[----:B------:R-:W-:Y:S01]  /*3e90*/  IMAD.HI.U32 R11, R7, R9, RZ ;  /* 0x00000009070b7227 */ /* 0x000fe200078e00ff */
[----:B------:R0:W-:Y:S03]  /*3ea0*/  STL [R1+0x260], R17 ;  /* 0x0002601101007387 */ /* 0x0001e60000100800 */
[----:B------:R-:W-:-:S02]  /*3eb0*/  IMAD.MOV R11, RZ, RZ, -R11 ;  /* 0x000000ffff0b7224 */ /* 0x000fc400078e0a0b */
[----:B------:R-:W-:Y:S02]  /*3ec0*/  VIADD R3, R5, 0x1bd ;  /* 0x000001bd05037836 */ /* 0x000fe40000000000 */
[----:B------:R-:W-:Y:S02]  /*3ed0*/  IMAD.MOV.U32 R15, RZ, RZ, R14 ;  /* 0x000000ffff0f7224 */ /* 0x000fe400078e000e */
[--C-:B------:R-:W-:Y:S02]  /*3ee0*/  @!P2 IMAD.IADD R6, R6, 0x1, -R2.reuse ;  /* 0x000000010606a824 */ /* 0x100fe400078e0a02 */
[----:B0-----:R-:W-:Y:S02]  /*3ef0*/  IMAD.MOV.U32 R17, RZ, RZ, R13 ;  /* 0x000000ffff117224 */ /* 0x001fe400078e000d */
[----:B------:R-:W-:Y:S01]  /*3f00*/  IMAD R12, R2, R11, R9 ;  /* 0x0000000b020c7224 */ /* 0x000fe200078e0209 */
[----:B------:R-:W-:Y:S01]  /*3f10*/  IABS R11, R3 ;  /* 0x00000003000b7213 */ /* 0x000fe20000000000 */
[----:B------:R-:W-:Y:S01]  /*3f20*/  @!P4 IMAD.MOV R17, RZ, RZ, -R17 ;  /* 0x000000ffff11c224 */ /* 0x000fe200078e0a11 */
[----:B------:R-:W-:Y:S01]  /*3f30*/  ISETP.GE.AND P4, PT, R0, RZ, PT ;  /* 0x000000ff0000720c */ /* 0x000fe20003f86270 */
[----:B------:R-:W-:Y:S01]  /*3f40*/  @!P0 IMAD.MOV R15, RZ, RZ, -R15 ;  /* 0x000000ffff0f8224 */ /* 0x000fe200078e0a0f */
[----:B------:R-:W-:Y:S01]  /*3f50*/  IABS R0, R0 ;  /* 0x0000000000007213 */ /* 0x000fe20000000000 */
[----:B------:R-:W-:Y:S01]  /*3f60*/  @!P3 IMAD.IADD R16, R16, 0x1, -R2 ;  /* 0x000000011010b824 */ /* 0x000fe200078e0a02 */
[----:B------:R-:W-:Y:S01]  /*3f70*/  ISETP.GE.AND P0, PT, R3, RZ, PT ;  /* 0x000000ff0300720c */ /* 0x000fe20003f06270 */
[----:B------:R-:W-:Y:S01]  /*3f80*/  IMAD.HI.U32 R13, R7, R11, RZ ;  /* 0x0000000b070d7227 */ /* 0x000fe200078e00ff */
[C---:B------:R-:W-:Y:S01]  /*3f90*/  ISETP.GT.U32.AND P2, PT, R2.reuse, R6, PT ;  /* 0x000000060200720c */ /* 0x040fe20003f44070 */
[----:B------:R0:W-:Y:S01]  /*3fa0*/  STL [R1+0x268], R17 ;  /* 0x0002681101007387 */ /* 0x0001e20000100800 */
[----:B------:R-:W-:Y:S01]  /*3fb0*/  ISETP.GT.U32.AND P3, PT, R2, R16, PT ;  /* 0x000000100200720c */ /* 0x000fe20003f64070 */
[----:B------:R-:W-:-:S02]  /*3fc0*/  IMAD.MOV.U32 R3, RZ, RZ, R0 ;  /* 0x000000ffff037224 */ /* 0x000fc400078e0000 */
[----:B------:R-:W-:Y:S01]  /*3fd0*/  IMAD.MOV R13, RZ, RZ, -R13 ;  /* 0x000000ffff0d7224 */ /* 0x000fe200078e0a0d */
[----:B------:R1:W-:Y:S01]  /*3fe0*/  STL [R1+0x26c], R15 ;  /* 0x00026c0f01007387 */ /* 0x0003e20000100800 */
[----:B------:R-:W-:-:S04]  /*3ff0*/  IMAD.HI.U32 R14, R7, R3, RZ ;  /* 0x00000003070e7227 */ /* 0x000fc800078e00ff */
[----:B------:R-:W-:Y:S02]  /*4000*/  IMAD.MOV R14, RZ, RZ, -R14 ;  /* 0x000000ffff0e7224 */ /* 0x000fe400078e0a0e */
[--C-:B------:R-:W-:Y:S01]  /*4010*/  @!P2 IMAD.IADD R6, R6, 0x1, -R2.reuse ;  /* 0x000000010606a824 */ /* 0x100fe200078e0a02 */
[C---:B------:R-:W-:Y:S01]  /*4020*/  ISETP.GT.U32.AND P2, PT, R2.reuse, R12, PT ;  /* 0x0000000c0200720c */ /* 0x040fe20003f44070 */
[----:B------:R-:W-:Y:S02]  /*4030*/  IMAD R3, R2, R14, R3 ;  /* 0x0000000e02037224 */ /* 0x000fe400078e0203 */
[----:B------:R-:W-:Y:S02]  /*4040*/  @!P3 IMAD.IADD R16, R16, 0x1, -R2 ;  /* 0x000000011010b824 */ /* 0x000fe400078e0a02 */
[C---:B------:R-:W-:Y:S01]  /*4050*/  IMAD R11, R2.reuse, R13, R11 ;  /* 0x0000000d020b7224 */ /* 0x040fe200078e020b */
[----:B------:R-:W-:Y:S01]  /*4060*/  ISETP.GT.U32.AND P3, PT, R2, R3, PT ;  /* 0x000000030200720c */ /* 0x000fe20003f64070 */
[----:B0-----:R-:W-:-:S02]  /*4070*/  IMAD.MOV.U32 R17, RZ, RZ, R6 ;  /* 0x000000ffff117224 */ /* 0x001fc400078e0006 */
[C---:B------:R-:W-:Y:S02]  /*4080*/  VIADD R0, R5.reuse, 0x1bc ;  /* 0x000001bc05007836 */ /* 0x040fe40000000000 */
[----:B------:R-:W-:Y:S01]  /*4090*/  @!P6 IMAD.MOV R17, RZ, RZ, -R17 ;  /* 0x000000ffff11e224 */ /* 0x000fe200078e0a11 */
[----:B------:R-:W-:Y:S01]  /*40a0*/  ISETP.GT.U32.AND P6, PT, R2, R11, PT ;  /* 0x0000000b0200720c */ /* 0x000fe20003fc4070 */
[----:B------:R-:W-:Y:S01]  /*40b0*/  VIADD R9, R5, 0x1bb ;  /* 0x000001bb05097836 */ /* 0x000fe20000000000 */
[----:B------:R-:W-:Y:S01]  /*40c0*/  IABS R10, R0 ;  /* 0x00000000000a7213 */ /* 0x000fe20000000000 */
[----:B------:R-:W-:Y:S01]  /*40d0*/  @!P2 IMAD.IADD R12, R12, 0x1, -R2 ;  /* 0x000000010c0ca824 */ /* 0x000fe200078e0a02 */
[----:B------:R-:W-:Y:S01]  /*40e0*/  STL [R1+0x270], R17 ;  /* 0x0002701101007387 */ /* 0x000fe20000100800 */
[----:B-1----:R-:W-:Y:S01]  /*40f0*/  IMAD.MOV.U32 R15, RZ, RZ, R16 ;  /* 0x000000ffff0f7224 */ /* 0x002fe200078e0010 */
[----:B------:R-:W-:Y:S01]  /*4100*/  IABS R8, R9 ;  /* 0x0000000900087213 */ /* 0x000fe20000000000 */
[----:B------:R-:W-:Y:S01]  /*4110*/  @!P3 IMAD.IADD R3, R3, 0x1, -R2 ;  /* 0x000000010303b824 */ /* 0x000fe200078e0a02 */
[----:B------:R-:W-:Y:S01]  /*4120*/  ISETP.GT.U32.AND P2, PT, R2, R12, PT ;  /* 0x0000000c0200720c */ /* 0x000fe20003f44070 */
[----:B------:R-:W-:-:S03]  /*4130*/  IMAD.HI.U32 R13, R7, R10, RZ ;  /* 0x0000000a070d7227 */ /* 0x000fc600078e00ff */
[----:B------:R-:W-:Y:S01]  /*4140*/  ISETP.GT.U32.AND P3, PT, R2, R3, PT ;  /* 0x000000030200720c */ /* 0x000fe20003f64070 */
[----:B------:R-:W-:Y:S02]  /*4150*/  IMAD.MOV R13, RZ, RZ, -R13 ;  /* 0x000000ffff0d7224 */ /* 0x000fe400078e0a0d */
[----:B------:R-:W-:-:S04]  /*4160*/  IMAD.HI.U32 R14, R7, R8, RZ ;  /* 0x00000008070e7227 */ /* 0x000fc800078e00ff */
[----:B------:R-:W-:Y:S01]  /*4170*/  @!P5 IMAD.MOV R15, RZ, RZ, -R15 ;  /* 0x000000ffff0fd224 */ /* 0x000fe200078e0a0f */
[----:B------:R-:W-:Y:S01]  /*4180*/  ISETP.GE.AND P5, PT, R0, RZ, PT ;  /* 0x000000ff0000720c */ /* 0x000fe20003fa6270 */
[----:B------:R-:W-:Y:S02]  /*4190*/  @!P6 IMAD.IADD R11, R11, 0x1, -R2 ;  /* 0x000000010b0be824 */ /* 0x000fe400078e0a02 */
[C---:B------:R-:W-:Y:S01]  /*41a0*/  IMAD R0, R2.reuse, R13, R10 ;  /* 0x0000000d02007224 */ /* 0x040fe200078e020a */
[----:B------:R0:W-:Y:S01]  /*41b0*/  STL [R1+0x274], R15 ;  /* 0x0002740f01007387 */ /* 0x0001e20000100800 */
[----:B------:R-:W-:Y:S01]  /*41c0*/  IMAD.MOV R14, RZ, RZ, -R14 ;  /* 0x000000ffff0e7224 */ /* 0x000fe200078e0a0e */
[C---:B------:R-:W-:Y:S01]  /*41d0*/  ISETP.GT.U32.AND P6, PT, R2.reuse, R11, PT ;  /* 0x0000000b0200720c */ /* 0x040fe20003fc4070 */
[----:B------:R-:W-:Y:S02]  /*41e0*/  VIADD R13, R5, 0x1ba ;  /* 0x000001ba050d7836 */ /* 0x000fe40000000000 */
[----:B------:R-:W-:-:S02]  /*41f0*/  IMAD R8, R2, R14, R8 ;  /* 0x0000000e02087224 */ /* 0x000fc400078e0208 */
[--C-:B------:R-:W-:Y:S01]  /*4200*/  @!P2 IMAD.IADD R12, R12, 0x1, -R2.reuse ;  /* 0x000000010c0ca824 */ /* 0x100fe200078e0a02 */
[----:B------:R-:W-:Y:S01]  /*4210*/  IABS R14, R13 ;  /* 0x0000000d000e7213 */ /* 0x000fe20000000000 */
[----:B------:R-:W-:Y:S01]  /*4220*/  @!P3 IMAD.IADD R3, R3, 0x1, -R2 ;  /* 0x000000010303b824 */ /* 0x000fe200078e0a02 */
[----:B------:R-:W-:Y:S01]  /*4230*/  ISETP.GE.AND P2, PT, R9, RZ, PT ;  /* 0x000000ff0900720c */ /* 0x000fe20003f46270 */
[----:B------:R-:W-:Y:S01]  /*4240*/  VIADD R9, R5, 0x1b9 ;  /* 0x000001b905097836 */ /* 0x000fe20000000000 */
[----:B------:R-:W-:Y:S01]  /*4250*/  ISETP.GT.U32.AND P3, PT, R2, R0, PT ;  /* 0x000000000200720c */ /* 0x000fe20003f64070 */
[----:B------:R-:W-:-:S03]  /*4260*/  IMAD.HI.U32 R16, R7, R14, RZ ;  /* 0x0000000e07107227 */ /* 0x000fc600078e00ff */
[----:B------:R-:W-:Y:S01]  /*4270*/  IABS R22, R9 ;  /* 0x0000000900167213 */ /* 0x000fe20000000000 */
[----:B------:R-:W-:Y:S02]  /*4280*/  IMAD.MOV R16, RZ, RZ, -R16 ;  /* 0x000000ffff107224 */ /* 0x000fe400078e0a10 */
[----:B------:R-:W-:Y:S01]  /*4290*/  @!P6 IMAD.IADD R11, R11, 0x1, -R2 ;  /* 0x000000010b0be824 */ /* 0x000fe200078e0a02 */
[----:B------:R-:W-:Y:S01]  /*42a0*/  ISETP.GT.U32.AND P6, PT, R2, R8, PT ;  /* 0x000000080200720c */ /* 0x000fe20003fc4070 */
[----:B------:R-:W-:-:S04]  /*42b0*/  IMAD.HI.U32 R21, R7, R22, RZ ;  /* 0x0000001607157227 */ /* 0x000fc800078e00ff */
[----:B------:R-:W-:Y:S02]  /*42c0*/  VIADD R19, R5, 0x1b8 ;  /* 0x000001b805137836 */ /* 0x000fe40000000000 */
[----:B------:R-:W-:Y:S02]  /*42d0*/  IMAD R14, R2, R16, R14 ;  /* 0x00000010020e7224 */ /* 0x000fe400078e020e */
[----:B------:R-:W-:Y:S01]  /*42e0*/  IMAD.MOV R21, RZ, RZ, -R21 ;  /* 0x000000ffff157224 */ /* 0x000fe200078e0a15 */
[----:B------:R-:W-:Y:S01]  /*42f0*/  IABS R20, R19 ;  /* 0x0000001300147213 */ /* 0x000fe20000000000 */
[----:B------:R-:W-:Y:S01]  /*4300*/  @!P3 IMAD.IADD R0, R0, 0x1, -R2 ;  /* 0x000000010000b824 */ /* 0x000fe200078e0a02 */
[C---:B------:R-:W-:Y:S01]  /*4310*/  ISETP.GT.U32.AND P3, PT, R2.reuse, R14, PT ;  /* 0x0000000e0200720c */ /* 0x040fe20003f64070 */
[----:B------:R-:W-:Y:S02]  /*4320*/  IMAD R21, R2, R21, R22 ;  /* 0x0000001502157224 */ /* 0x000fe400078e0216 */
[----:B------:R-:W-:-:S04]  /*4330*/  IMAD.HI.U32 R23, R7, R20, RZ ;  /* 0x0000001407177227 */ /* 0x000fc800078e00ff */
[C---:B------:R-:W-:Y:S02]  /*4340*/  VIADD R10, R5.reuse, 0x1b7 ;  /* 0x000001b7050a7836 */ /* 0x040fe40000000000 */
[--C-:B------:R-:W-:Y:S01]  /*4350*/  @!P6 IMAD.IADD R8, R8, 0x1, -R2.reuse ;  /* 0x000000010808e824 */ /* 0x100fe200078e0a02 */
[----:B------:R-:W-:Y:S01]  /*4360*/  ISETP.GT.U32.AND P6, PT, R2, R21, PT ;  /* 0x000000150200720c */ /* 0x000fe20003fc4070 */
[----:B0-----:R-:W-:Y:S01]  /*4370*/  VIADD R15, R5, 0x1b6 ;  /* 0x000001b6050f7836 */ /* 0x001fe20000000000 */
[----:B------:R-:W-:Y:S01]  /*4380*/  IABS R17, R10 ;  /* 0x0000000a00117213 */ /* 0x000fe20000000000 */
[----:B------:R-:W-:Y:S02]  /*4390*/  IMAD.MOV R23, RZ, RZ, -R23 ;  /* 0x000000ffff177224 */ /* 0x000fe400078e0a17 */
[----:B------:R-:W-:Y:S01]  /*43a0*/  @!P3 IMAD.IADD R14, R14, 0x1, -R2 ;  /* 0x000000010e0eb824 */ /* 0x000fe200078e0a02 */
[----:B------:R-:W-:Y:S01]  /*43b0*/  IABS R6, R15 ;  /* 0x0000000f00067213 */ /* 0x000fe20000000000 */
[C---:B------:R-:W-:Y:S01]  /*43c0*/  IMAD R20, R2.reuse, R23, R20 ;  /* 0x0000001702147224 */ /* 0x040fe200078e0214 */
[----:B------:R-:W-:Y:S01]  /*43d0*/  ISETP.GT.U32.AND P3, PT, R2, R0, PT ;  /* 0x000000000200720c */ /* 0x000fe20003f64070 */
[----:B------:R-:W-:-:S04]  /*43e0*/  IMAD.HI.U32 R18, R7, R17, RZ ;  /* 0x0000001107127227 */ /* 0x000fc800078e00ff */
[----:B------:R-:W-:Y:S02]  /*43f0*/  IMAD.MOV.U32 R24, RZ, RZ, R12 ;  /* 0x000000ffff187224 */ /* 0x000fe400078e000c */
[----:B------:R-:W-:Y:S01]  /*4400*/  @!P0 IMAD.MOV R11, RZ, RZ, -R11 ;  /* 0x000000ffff0b8224 */ /* 0x000fe200078e0a0b */
[----:B------:R-:W-:Y:S01]  /*4410*/  ISETP.GT.U32.AND P0, PT, R2, R20, PT ;  /* 0x000000140200720c */ /* 0x000fe20003f04070 */
[----:B------:R-:W-:-:S04]  /*4420*/  IMAD.HI.U32 R16, R7, R6, RZ ;  /* 0x0000000607107227 */ /* 0x000fc800078e00ff */
[----:B------:R-:W-:Y:S02]  /*4430*/  IMAD.MOV R18, RZ, RZ, -R18 ;  /* 0x000000ffff127224 */ /* 0x000fe400078e0a12 */
[----:B------:R-:W-:Y:S01]  /*4440*/  @!P1 IMAD.MOV R24, RZ, RZ, -R24 ;  /* 0x000000ffff189224 */ /* 0x000fe200078e0a18 */
[C---:B------:R-:W-:Y:S01]  /*4450*/  ISETP.GT.U32.AND P1, PT, R2.reuse, R8, PT ;  /* 0x000000080200720c */ /* 0x040fe20003f24070 */
[----:B------:R-:W-:Y:S01]  /*4460*/  @!P6 IMAD.IADD R21, R21, 0x1, -R2 ;  /* 0x000000011515e824 */ /* 0x000fe200078e0a02 */
[C---:B------:R-:W-:Y:S01]  /*4470*/  ISETP.GT.U32.AND P6, PT, R2.reuse, R14, PT ;  /* 0x0000000e0200720c */ /* 0x040fe20003fc4070 */
[----:B------:R-:W-:Y:S01]  /*4480*/  IMAD.MOV R16, RZ, RZ, -R16 ;  /* 0x000000ffff107224 */ /* 0x000fe200078e0a10 */
[----:B------:R-:W-:Y:S01]  /*4490*/  STL [R1+0x278], R24 ;  /* 0x0002781801007387 */ /* 0x000fe20000100800 */
[----:B------:R-:W-:Y:S02]  /*44a0*/  IMAD R17, R2, R18, R17 ;  /* 0x0000001202117224 */ /* 0x000fe400078e0211 */
[----:B------:R-:W-:-:S02]  /*44b0*/  IMAD.MOV.U32 R22, RZ, RZ, R3 ;  /* 0x000000ffff167224 */ /* 0x000fc400078e0003 */
[C---:B------:R-:W-:Y:S02]  /*44c0*/  VIADD R18, R5.reuse, 0x1b5 ;  /* 0x000001b505127836 */ /* 0x040fe40000000000 */
[----:B------:R-:W-:Y:S02]  /*44d0*/  IMAD R6, R2, R16, R6 ;  /* 0x0000001002067224 */ /* 0x000fe400078e0206 */
[----:B------:R-:W-:Y:S01]  /*44e0*/  VIADD R16, R5, 0x1b4 ;  /* 0x000001b405107836 */ /* 0x000fe20000000000 */
[----:B------:R-:W-:Y:S01]  /*44f0*/  IABS R12, R18 ;  /* 0x00000012000c7213 */ /* 0x000fe20000000000 */
[----:B------:R-:W-:Y:S01]  /*4500*/  @!P3 IMAD.IADD R0, R0, 0x1, -R2 ;  /* 0x000000010000b824 */ /* 0x000fe200078e0a02 */
[C---:B------:R-:W-:Y:S01]  /*4510*/  ISETP.GT.U32.AND P3, PT, R2.reuse, R17, PT ;  /* 0x000000110200720c */ /* 0x040fe20003f64070 */
[----:B------:R-:W-:Y:S01]  /*4520*/  @!P4 IMAD.MOV R22, RZ, RZ, -R22 ;  /* 0x000000ffff16c224 */ /* 0x000fe200078e0a16 */
[----:B------:R-:W-:Y:S01]  /*4530*/  ISETP.GT.U32.AND P4, PT, R2, R21, PT ;  /* 0x000000150200720c */ /* 0x000fe20003f84070 */
[----:B------:R-:W-:Y:S01]  /*4540*/  @!P0 IMAD.IADD R20, R20, 0x1, -R2 ;  /* 0x0000000114148824 */ /* 0x000fe200078e0a02 */
[----:B------:R-:W-:Y:S01]  /*4550*/  IABS R3, R16 ;  /* 0x0000001000037213 */ /* 0x000fe20000000000 */
[----:B------:R-:W-:Y:S01]  /*4560*/  IMAD.MOV.U32 R23, RZ, RZ, R0 ;  /* 0x000000ffff177224 */ /* 0x000fe200078e0000 */
[----:B------:R-:W-:Y:S01]  /*4570*/  STL [R1+0x27c], R22 ;  /* 0x00027c1601007387 */ /* 0x000fe20000100800 */
[--C-:B------:R-:W-:Y:S01]  /*4580*/  @!P1 IMAD.IADD R8, R8, 0x1, -R2.reuse ;  /* 0x0000000108089824 */ /* 0x100fe200078e0a02 */
[----:B------:R-:W-:Y:S01]  /*4590*/  ISETP.GE.AND P1, PT, R13, RZ, PT ;  /* 0x000000ff0d00720c */ /* 0x000fe20003f26270 */
[----:B------:R-:W-:Y:S01]  /*45a0*/  @!P6 IMAD.IADD R14, R14, 0x1, -R2 ;  /* 0x000000010e0ee824 */ /* 0x000fe200078e0a02 */
[----:B------:R0:W-:Y:S01]  /*45b0*/  STL [R1+0x280], R11 ;  /* 0x0002800b01007387 */ /* 0x0001e20000100800 */
[C---:B------:R-:W-:Y:S01]  /*45c0*/  ISETP.GT.U32.AND P6, PT, R2.reuse, R6, PT ;  /* 0x000000060200720c */ /* 0x040fe20003fc4070 */
[----:B------:R-:W-:Y:S01]  /*45d0*/  @!P5 IMAD.MOV R23, RZ, RZ, -R23 ;  /* 0x000000ffff17d224 */ /* 0x000fe200078e0a17 */
[----:B------:R-:W-:Y:S01]  /*45e0*/  ISETP.GT.U32.AND P5, PT, R2, R20, PT ;  /* 0x000000140200720c */ /* 0x000fe20003fa4070 */
[----:B------:R-:W-:Y:S01]  /*45f0*/  IMAD.HI.U32 R13, R7, R3, RZ ;  /* 0x00000003070d7227 */ /* 0x000fe200078e00ff */
[----:B------:R-:W-:-:S02]  /*4600*/  ISETP.GE.AND P0, PT, R19, RZ, PT ;  /* 0x000000ff1300720c */ /* 0x000fc40003f06270 */
[----:B------:R-:W-:Y:S01]  /*4610*/  STL [R1+0x284], R23 ;  /* 0x0002841701007387 */ /* 0x000fe20000100800 */
[----:B------:R-:W-:Y:S02]  /*4620*/  IMAD.MOV R13, RZ, RZ, -R13 ;  /* 0x000000ffff0d7224 */ /* 0x000fe400078e0a0d */
[----:B0-----:R-:W-:-:S04]  /*4630*/  IMAD.HI.U32 R11, R7, R12, RZ ;  /* 0x0000000c070b7227 */ /* 0x001fc800078e00ff */
[----:B------:R-:W-:Y:S02]  /*4640*/  IMAD.MOV R11, RZ, RZ, -R11 ;  /* 0x000000ffff0b7224 */ /* 0x000fe400078e0a0b */
[--C-:B------:R-:W-:Y:S01]  /*4650*/  @!P3 IMAD.IADD R17, R17, 0x1, -R2.reuse ;  /* 0x000000011111b824 */ /* 0x100fe200078e0a02 */
[----:B------:R-:W-:Y:S01]  /*4660*/  ISETP.GE.AND P3, PT, R10, RZ, PT ;  /* 0x000000ff0a00720c */ /* 0x000fe20003f66270 */
[----:B------:R-:W-:Y:S01]  /*4670*/  @!P4 IMAD.IADD R21, R21, 0x1, -R2 ;  /* 0x000000011515c824 */ /* 0x000fe200078e0a02 */
[----:B------:R-:W-:Y:S01]  /*4680*/  ISETP.GE.AND P4, PT, R9, RZ, PT ;  /* 0x000000ff0900720c */ /* 0x000fe20003f86270 */
[C---:B------:R-:W-:Y:S02]  /*4690*/  IMAD R11, R2.reuse, R11, R12 ;  /* 0x0000000b020b7224 */ /* 0x040fe400078e020c */
[----:B------:R-:W-:Y:S02]  /*46a0*/  IMAD.MOV.U32 R10, RZ, RZ, R14 ;  /* 0x000000ffff0a7224 */ /* 0x000fe400078e000e */
[----:B------:R-:W-:-:S02]  /*46b0*/  IMAD R3, R2, R13, R3 ;  /* 0x0000000d02037224 */ /* 0x000fc400078e0203 */
[----:B------:R-:W-:Y:S02]  /*46c0*/  IMAD.MOV.U32 R22, RZ, RZ, R8 ;  /* 0x000000ffff167224 */ /* 0x000fe400078e0008 */
[----:B------:R-:W-:Y:S02]  /*46d0*/  @!P6 IMAD.IADD R6, R6, 0x1, -R2 ;  /* 0x000000010606e824 */ /* 0x000fe400078e0a02 */
[----:B------:R-:W-:Y:S01]  /*46e0*/  @!P1 IMAD.MOV R10, RZ, RZ, -R10 ;  /* 0x000000ffff0a9224 */ /* 0x000fe200078e0a0a */
[----:B------:R-:W-:Y:S01]  /*46f0*/  ISETP.GT.U32.AND P1, PT, R2, R11, PT ;  /* 0x0000000b0200720c */ /* 0x000fe20003f24070 */
[----:B------:R-:W-:Y:S01]  /*4700*/  @!P5 IMAD.IADD R20, R20, 0x1, -R2 ;  /* 0x000000011414d824 */ /* 0x000fe200078e0a02 */
[C---:B------:R-:W-:Y:S01]  /*4710*/  ISETP.GT.U32.AND P5, PT, R2.reuse, R3, PT ;  /* 0x000000030200720c */ /* 0x040fe20003fa4070 */
[----:B------:R-:W-:Y:S01]  /*4720*/  @!P2 IMAD.MOV R22, RZ, RZ, -R22 ;  /* 0x000000ffff16a224 */ /* 0x000fe200078e0a16 */
[C---:B------:R-:W-:Y:S01]  /*4730*/  ISETP.GT.U32.AND P6, PT, R2.reuse, R6, PT ;  /* 0x000000060200720c */ /* 0x040fe20003fc4070 */
[C---:B------:R-:W-:Y:S01]  /*4740*/  VIADD R0, R5.reuse, 0x1b3 ;  /* 0x000001b305007836 */ /* 0x040fe20000000000 */
[----:B------:R-:W-:Y:S01]  /*4750*/  ISETP.GT.U32.AND P2, PT, R2, R17, PT ;  /* 0x000000110200720c */ /* 0x000fe20003f44070 */
[----:B------:R-:W-:Y:S01]  /*4760*/  IMAD.MOV.U32 R9, RZ, RZ, R21 ;  /* 0x000000ffff097224 */ /* 0x000fe200078e0015 */
[----:B------:R-:W-:Y:S01]  /*4770*/  STL [R1+0x288], R22 ;  /* 0x0002881601007387 */ /* 0x000fe20000100800 */
[----:B------:R-:W-:-:S02]  /*4780*/  VIADD R8, R5, 0x1b2 ;  /* 0x000001b205087836 */ /* 0x000fc40000000000 */
[----:B------:R-:W-:Y:S01]  /*4790*/  @!P4 IMAD.MOV R9, RZ, RZ, -R9 ;  /* 0x000000ffff09c224 */ /* 0x000fe200078e0a09 */
[----:B------:R0:W-:Y:S01]  /*47a0*/  STL [R1+0x2a0], R10 ;  /* 0x0002a00a01007387 */ /* 0x0001e20000100800 */
[----:B------:R-:W-:Y:S01]  /*47b0*/  IMAD.MOV.U32 R14, RZ, RZ, R20 ;  /* 0x000000ffff0e7224 */ /* 0x000fe200078e0014 */
[----:B------:R-:W-:Y:S01]  /*47c0*/  ISETP.GE.AND P4, PT, R15, RZ, PT ;  /* 0x000000ff0f00720c */ /* 0x000fe20003f86270 */
[--C-:B------:R-:W-:Y:S01]  /*47d0*/  @!P1 IMAD.IADD R11, R11, 0x1, -R2.reuse ;  /* 0x000000010b0b9824 */ /* 0x100fe200078e0a02 */
[----:B------:R1:W-:Y:S01]  /*47e0*/  STL [R1+0x2f0], R9 ;  /* 0x0002f00901007387 */ /* 0x0003e20000100800 */
[----:B------:R-:W-:Y:S01]  /*47f0*/  @!P5 IMAD.IADD R3, R3, 0x1, -R2 ;  /* 0x000000010303d824 */ /* 0x000fe200078e0a02 */
[----:B------:R-:W-:Y:S01]  /*4800*/  ISETP.GE.AND P1, PT, R0, RZ, PT ;  /* 0x000000ff0000720c */ /* 0x000fe20003f26270 */
[----:B------:R-:W-:Y:S01]  /*4810*/  @!P0 IMAD.MOV R14, RZ, RZ, -R14 ;  /* 0x000000ffff0e8224 */ /* 0x000fe200078e0a0e */
[----:B------:R-:W-:Y:S01]  /*4820*/  ISETP.GT.U32.AND P0, PT, R2, R11, PT ;  /* 0x0000000b0200720c */ /* 0x000fe20003f04070 */
[--C-:B------:R-:W-:Y:S01]  /*4830*/  @!P6 IMAD.IADD R6, R6, 0x1, -R2.reuse ;  /* 0x000000010606e824 */ /* 0x100fe200078e0a02 */
[----:B0-----:R-:W-:Y:S01]  /*4840*/  IABS R10, R0 ;  /* 0x00000000000a7213 */ /* 0x001fe20000000000 */
[----:B------:R-:W-:Y:S01]  /*4850*/  @!P2 IMAD.IADD R17, R17, 0x1, -R2 ;  /* 0x000000011111a824 */ /* 0x000fe200078e0a02 */
[----:B------:R-:W-:Y:S01]  /*4860*/  ISETP.GT.U32.AND P5, PT, R2, R3, PT ;  /* 0x000000030200720c */ /* 0x000fe20003fa4070 */
[----:B------:R0:W-:Y:S01]  /*4870*/  STL [R1+0x2f4], R14 ;  /* 0x0002f40e01007387 */ /* 0x0001e20000100800 */
[----:B-1----:R-:W-:Y:S01]  /*4880*/  IABS R9, R8 ;  /* 0x0000000800097213 */ /* 0x002fe20000000000 */
[----:B------:R-:W-:Y:S01]  /*4890*/  IMAD.HI.U32 R12, R7, R10, RZ ;  /* 0x0000000a070c7227 */ /* 0x000fe200078e00ff */
[----:B------:R-:W-:-:S02]  /*48a0*/  ISETP.GE.AND P2, PT, R18, RZ, PT ;  /* 0x000000ff1200720c */ /* 0x000fc40003f46270 */
[----:B------:R-:W-:Y:S01]  /*48b0*/  ISETP.GE.AND P6, PT, R16, RZ, PT ;  /* 0x000000ff1000720c */ /* 0x000fe20003fc6270 */
[----:B------:R-:W-:Y:S02]  /*48c0*/  IMAD.MOV R12, RZ, RZ, -R12 ;  /* 0x000000ffff0c7224 */ /* 0x000fe400078e0a0c */
[----:B------:R-:W-:-:S04]  /*48d0*/  IMAD.HI.U32 R0, R7, R9, RZ ;  /* 0x0000000907007227 */ /* 0x000fc800078e00ff */
[C---:B------:R-:W-:Y:S02]  /*48e0*/  IMAD R10, R2.reuse, R12, R10 ;  /* 0x0000000c020a7224 */ /* 0x040fe400078e020a */
[----:B0-----:R-:W-:Y:S02]  /*48f0*/  IMAD.MOV.U32 R14, RZ, RZ, R6 ;  /* 0x000000ffff0e7224 */ /* 0x001fe400078e0006 */
[----:B------:R-:W-:Y:S02]  /*4900*/  IMAD.MOV.U32 R13, RZ, RZ, R17 ;  /* 0x000000ffff0d7224 */ /* 0x000fe400078e0011 */
[----:B------:R-:W-:Y:S02]  /*4910*/  IMAD.MOV R0, RZ, RZ, -R0 ;  /* 0x000000ffff007224 */ /* 0x000fe400078e0a00 */
[----:B------:R-:W-:Y:S01]  /*4920*/  @!P4 IMAD.MOV R14, RZ, RZ, -R14 ;  /* 0x000000ffff0ec224 */ /* 0x000fe200078e0a0e */
[----:B------:R-:W-:Y:S01]  /*4930*/  ISETP.GT.U32.AND P4, PT, R2, R10, PT ;  /* 0x0000000a0200720c */ /* 0x000fe20003f84070 */
[----:B------:R-:W-:Y:S01]  /*4940*/  @!P3 IMAD.MOV R13, RZ, RZ, -R13 ;  /* 0x000000ffff0db224 */ /* 0x000fe200078e0a0d */
[----:B------:R-:W-:Y:S01]  /*4950*/  ISETP.GE.AND P3, PT, R8, RZ, PT ;  /* 0x000000ff0800720c */ /* 0x000fe20003f66270 */
[----:B------:R-:W-:-:S02]  /*4960*/  IMAD R6, R2, R0, R9 ;  /* 0x0000000002067224 */ /* 0x000fc400078e0209 */
[--C-:B------:R-:W-:Y:S01]  /*4970*/  @!P0 IMAD.IADD R11, R11, 0x1, -R2.reuse ;  /* 0x000000010b0b8824 */ /* 0x100fe200078e0a02 */
[----:B------:R0:W-:Y:S01]  /*4980*/  STL [R1+0x2f8], R13 ;  /* 0x0002f80d01007387 */ /* 0x0001e20000100800 */
[--C-:B------:R-:W-:Y:S01]  /*4990*/  @!P5 IMAD.IADD R3, R3, 0x1, -R2.reuse ;  /* 0x000000010303d824 */ /* 0x100fe200078e0a02 */
[----:B------:R-:W-:Y:S01]  /*49a0*/  ISETP.GT.U32.AND P5, PT, R2, R6, PT ;  /* 0x000000060200720c */ /* 0x000fe20003fa4070 */
[C---:B------:R-:W-:Y:S01]  /*49b0*/  VIADD R12, R5.reuse, 0x1b1 ;  /* 0x000001b1050c7836 */ /* 0x040fe20000000000 */
[----:B------:R1:W-:Y:S01]  /*49c0*/  STL [R1+0x3a8], R14 ;  /* 0x0003a80e01007387 */ /* 0x0003e20000100800 */
[C---:B------:R-:W-:Y:S02]  /*49d0*/  VIADD R8, R5.reuse, 0x1af ;  /* 0x000001af05087836 */ /* 0x040fe40000000000 */
[--C-:B------:R-:W-:Y:S01]  /*49e0*/  @!P4 IMAD.IADD R10, R10, 0x1, -R2.reuse ;  /* 0x000000010a0ac824 */ /* 0x100fe200078e0a02 */
[----:B------:R-:W-:Y:S01]  /*49f0*/  ISETP.GE.AND P0, PT, R12, RZ, PT ;  /* 0x000000ff0c00720c */ /* 0x000fe20003f06270 */
[----:B------:R-:W-:Y:S01]  /*4a00*/  @!P6 IMAD.MOV R3, RZ, RZ, -R3 ;  /* 0x000000ffff03e224 */ /* 0x000fe200078e0a03 */
[----:B------:R-:W-:Y:S01]  /*4a10*/  IABS R12, R12 ;  /* 0x0000000c000c7213 */ /* 0x000fe20000000000 */
[----:B0-----:R-:W-:Y:S01]  /*4a20*/  VIADD R13, R5, 0x1b0 ;  /* 0x000001b0050d7836 */ /* 0x001fe20000000000 */
[----:B------:R-:W-:Y:S01]  /*4a30*/  ISETP.GT.U32.AND P4, PT, R2, R10, PT ;  /* 0x0000000a0200720c */ /* 0x000fe20003f84070 */
[----:B-1----:R-:W-:Y:S01]  /*4a40*/  IMAD.MOV.U32 R14, RZ, RZ, R11 ;  /* 0x000000ffff0e7224 */ /* 0x002fe200078e000b */
[----:B------:R-:W-:Y:S01]  /*4a50*/  IABS R9, R8 ;  /* 0x0000000800097213 */ /* 0x000fe20000000000 */
[----:B------:R-:W-:Y:S01]  /*4a60*/  @!P5 IMAD.IADD R6, R6, 0x1, -R2 ;  /* 0x000000010606d824 */ /* 0x000fe200078e0a02 */
[----:B------:R-:W-:Y:S01]  /*4a70*/  IABS R0, R13 ;  /* 0x0000000d00007213 */ /* 0x000fe20000000000 */
[----:B------:R-:W-:Y:S01]  /*4a80*/  @!P2 IMAD.MOV R14, RZ, RZ, -R14 ;  /* 0x000000ffff0ea224 */ /* 0x000fe200078e0a0e */
[----:B------:R-:W-:Y:S01]  /*4a90*/  ISETP.GE.AND P2, PT, R13, RZ, PT ;  /* 0x000000ff0d00720c */ /* 0x000fe20003f46270 */
[----:B------:R-:W-:Y:S01]  /*4aa0*/  IMAD.HI.U32 R11, R7, R9, RZ ;  /* 0x00000009070b7227 */ /* 0x000fe200078e00ff */
[----:B------:R-:W-:-:S02]  /*4ab0*/  ISETP.GT.U32.AND P5, PT, R2, R6, PT ;  /* 0x000000060200720c */ /* 0x000fc40003fa4070 */
[----:B------:R0:W-:Y:S01]  /*4ac0*/  STL [R1+0x3ac], R14 ;  /* 0x0003ac0e01007387 */ /* 0x0001e20000100800 */
[C---:B------:R-:W-:Y:S01]  /*4ad0*/  IMAD.HI.U32 R13, R7.reuse, R0, RZ ;  /* 0x00000000070d7227 */ /* 0x040fe200078e00ff */
[----:B------:R-:W-:Y:S02]  /*4ae0*/  ISETP.GE.AND P6, PT, R8, RZ, PT ;  /* 0x000000ff0800720c */ /* 0x000fe40003fc6270 */
[----:B------:R1:W-:Y:S01]  /*4af0*/  STL [R1+0x3b8], R3 ;  /* 0x0003b80301007387 */ /* 0x0003e20000100800 */
[----:B------:R-:W-:Y:S02]  /*4b00*/  IMAD.MOV R13, RZ, RZ, -R13 ;  /* 0x000000ffff0d7224 */ /* 0x000fe400078e0a0d */
[----:B------:R-:W-:Y:S02]  /*4b10*/  @!P4 IMAD.IADD R10, R10, 0x1, -R2 ;  /* 0x000000010a0ac824 */ /* 0x000fe400078e0a02 */
[----:B------:R-:W-:Y:S02]  /*4b20*/  IMAD.MOV R11, RZ, RZ, -R11 ;  /* 0x000000ffff0b7224 */ /* 0x000fe400078e0a0b */
[----:B0-----:R-:W-:-:S04]  /*4b30*/  IMAD.HI.U32 R14, R7, R12, RZ ;  /* 0x0000000c070e7227 */ /* 0x001fc800078e00ff */
[----:B------:R-:W-:Y:S02]  /*4b40*/  IMAD.MOV R14, RZ, RZ, -R14 ;  /* 0x000000ffff0e7224 */ /* 0x000fe400078e0a0e */
[C---:B------:R-:W-:Y:S02]  /*4b50*/  IMAD R0, R2.reuse, R13, R0 ;  /* 0x0000000d02007224 */ /* 0x040fe400078e0200 */
[C---:B------:R-:W-:Y:S02]  /*4b60*/  IMAD R8, R2.reuse, R14, R12 ;  /* 0x0000000e02087224 */ /* 0x040fe400078e020c */
[C---:B-1----:R-:W-:Y:S02]  /*4b70*/  IMAD R3, R2.reuse, R11, R9 ;  /* 0x0000000b02037224 */ /* 0x042fe400078e0209 */
[----:B------:R-:W-:Y:S01]  /*4b80*/  IMAD.MOV.U32 R18, RZ, RZ, R10 ;  /* 0x000000ffff127224 */ /* 0x000fe200078e000a */
[----:B------:R-:W-:Y:S01]  /*4b90*/  ISETP.GT.U32.AND P4, PT, R2, R8, PT ;  /* 0x000000080200720c */ /* 0x000fe20003f84070 */
[----:B------:R-:W-:Y:S01]  /*4ba0*/  @!P5 IMAD.IADD R6, R6, 0x1, -R2 ;  /* 0x000000010606d824 */ /* 0x000fe200078e0a02 */
[C---:B------:R-:W-:Y:S01]  /*4bb0*/  ISETP.GT.U32.AND P5, PT, R2.reuse, R0, PT ;  /* 0x000000000200720c */ /* 0x040fe20003fa4070 */
[----:B------:R-:W-:Y:S01]  /*4bc0*/  @!P1 IMAD.MOV R18, RZ, RZ, -R18 ;  /* 0x000000ffff129224 */ /* 0x000fe200078e0a12 */
[----:B------:R-:W-:Y:S01]  /*4bd0*/  ISETP.GT.U32.AND P1, PT, R2, R3, PT ;  /* 0x000000030200720c */ /* 0x000fe20003f24070 */
[----:B------:R-:W-:-:S02]  /*4be0*/  VIADD R14, R5, 0x1ae ;  /* 0x000001ae050e7836 */ /* 0x000fc40000000000 */
[C---:B------:R-:W-:Y:S01]  /*4bf0*/  VIADD R9, R5.reuse, 0x1ac ;  /* 0x000001ac05097836 */ /* 0x040fe20000000000 */
[----:B------:R0:W-:Y:S01]  /*4c00*/  STL [R1+0x3bc], R18 ;  /* 0x0003bc1201007387 */ /* 0x0001e20000100800 */
[C---:B------:R-:W-:Y:S01]  /*4c10*/  VIADD R13, R5.reuse, 0x1ad ;  /* 0x000001ad050d7836 */ /* 0x040fe20000000000 */
[----:B------:R-:W-:Y:S01]  /*4c20*/  IABS R15, R14 ;  /* 0x0000000e000f7213 */ /* 0x000fe20000000000 */
[----:B------:R-:W-:Y:S01]  /*4c30*/  VIADD R11, R5, 0x1ab ;  /* 0x000001ab050b7836 */ /* 0x000fe20000000000 */
[----:B------:R-:W-:Y:S01]  /*4c40*/  IABS R17, R9 ;  /* 0x0000000900117213 */ /* 0x000fe20000000000 */
[--C-:B------:R-:W-:Y:S01]  /*4c50*/  @!P4 IMAD.IADD R8, R8, 0x1, -R2.reuse ;  /* 0x000000010808c824 */ /* 0x100fe200078e0a02 */
[----:B------:R-:W-:Y:S01]  /*4c60*/  IABS R16, R13 ;  /* 0x0000000d00107213 */ /* 0x000fe20000000000 */
[----:B------:R-:W-:Y:S01]  /*4c70*/  IMAD.HI.U32 R10, R7, R15, RZ ;  /* 0x0000000f070a7227 */ /* 0x000fe200078e00ff */
[----:B------:R-:W-:Y:S02]  /*4c80*/  IABS R12, R11 ;  /* 0x0000000b000c7213 */ /* 0x000fe40000000000 */
[----:B------:R-:W-:Y:S01]  /*4c90*/  ISETP.GT.U32.AND P4, PT, R2, R8, PT ;  /* 0x000000080200720c */ /* 0x000fe20003f84070 */
[----:B------:R-:W-:-:S02]  /*4ca0*/  @!P5 IMAD.IADD R0, R0, 0x1, -R2 ;  /* 0x000000010000d824 */ /* 0x000fc400078e0a02 */
[----:B0-----:R-:W-:Y:S02]  /*4cb0*/  IMAD.MOV.U32 R18, RZ, RZ, R6 ;  /* 0x000000ffff127224 */ /* 0x001fe400078e0006 */
[----:B------:R-:W-:Y:S01]  /*4cc0*/  @!P1 IMAD.IADD R3, R3, 0x1, -R2 ;  /* 0x0000000103039824 */ /* 0x000fe200078e0a02 */
[C---:B------:R-:W-:Y:S01]  /*4cd0*/  ISETP.GT.U32.AND P5, PT, R2.reuse, R0, PT ;  /* 0x000000000200720c */ /* 0x040fe20003fa4070 */
[----:B------:R-:W-:Y:S02]  /*4ce0*/  IMAD.MOV R6, RZ, RZ, -R10 ;  /* 0x000000ffff067224 */ /* 0x000fe400078e0a0a */
[----:B------:R-:W-:Y:S01]  /*4cf0*/  IMAD.MOV.U32 R10, RZ, RZ, R17 ;  /* 0x000000ffff0a7224 */ /* 0x000fe200078e0011 */
[C---:B------:R-:W-:Y:S01]  /*4d00*/  ISETP.GT.U32.AND P1, PT, R2.reuse, R3, PT ;  /* 0x000000030200720c */ /* 0x040fe20003f24070 */
[----:B------:R-:W-:Y:S02]  /*4d10*/  IMAD R6, R2, R6, R15 ;  /* 0x0000000602067224 */ /* 0x000fe400078e020f */
[----:B------:R-:W-:-:S02]  /*4d20*/  @!P4 IMAD.IADD R8, R8, 0x1, -R2 ;  /* 0x000000010808c824 */ /* 0x000fc400078e0a02 */
[----:B------:R-:W-:Y:S01]  /*4d30*/  IMAD.HI.U32 R17, R7, R16, RZ ;  /* 0x0000001007117227 */ /* 0x000fe200078e00ff */
[----:B------:R-:W-:-:S03]  /*4d40*/  ISETP.GT.U32.AND P4, PT, R2, R6, PT ;  /* 0x000000060200720c */ /* 0x000fc60003f84070 */
[----:B------:R-:W-:-:S04]  /*4d50*/  IMAD.HI.U32 R15, R7, R10, RZ ;  /* 0x0000000a070f7227 */ /* 0x000fc800078e00ff */
[----:B------:R-:W-:Y:S01]  /*4d60*/  @!P3 IMAD.MOV R18, RZ, RZ, -R18 ;  /* 0x000000ffff12b224 */ /* 0x000fe200078e0a12 */
[----:B------:R-:W-:Y:S01]  /*4d70*/  ISETP.GE.AND P3, PT, R14, RZ, PT ;  /* 0x000000ff0e00720c */ /* 0x000fe20003f66270 */
[----:B------:R-:W-:-:S03]  /*4d80*/  IMAD.HI.U32 R14, R7, R12, RZ ;  /* 0x0000000c070e7227 */ /* 0x000fc600078e00ff */
[----:B------:R0:W-:Y:S01]  /*4d90*/  STL [R1+0x3c0], R18 ;  /* 0x0003c01201007387 */ /* 0x0001e20000100800 */
[----:B------:R-:W-:Y:S02]  /*4da0*/  IMAD.MOV R17, RZ, RZ, -R17 ;  /* 0x000000ffff117224 */ /* 0x000fe400078e0a11 */
[----:B------:R-:W-:Y:S02]  /*4db0*/  IMAD.MOV R15, RZ, RZ, -R15 ;  /* 0x000000ffff0f7224 */ /* 0x000fe400078e0a0f */
[----:B------:R-:W-:Y:S01]  /*4dc0*/  @!P5 IMAD.IADD R0, R0, 0x1, -R2 ;  /* 0x000000010000d824 */ /* 0x000fe200078e0a02 */
[----:B------:R-:W-:Y:S01]  /*4dd0*/  ISETP.GE.AND P5, PT, R13, RZ, PT ;  /* 0x000000ff0d00720c */ /* 0x000fe20003fa6270 */
[----:B------:R-:W-:Y:S02]  /*4de0*/  IMAD.MOV R14, RZ, RZ, -R14 ;  /* 0x000000ffff0e7224 */ /* 0x000fe400078e0a0e */
[C---:B------:R-:W-:Y:S02]  /*4df0*/  IMAD R13, R2.reuse, R17, R16 ;  /* 0x00000011020d7224 */ /* 0x040fe400078e0210 */
[----:B------:R-:W-:-:S02]  /*4e00*/  IMAD R10, R2, R15, R10 ;  /* 0x0000000f020a7224 */ /* 0x000fc400078e020a */
[----:B0-----:R-:W-:Y:S02]  /*4e10*/  IMAD.MOV.U32 R18, RZ, RZ, R8 ;  /* 0x000000ffff127224 */ /* 0x001fe400078e0008 */
[----:B------:R-:W-:Y:S01]  /*4e20*/  @!P1 IMAD.IADD R3, R3, 0x1, -R2 ;  /* 0x0000000103039824 */ /* 0x000fe200078e0a02 */
[C---:B------:R-:W-:Y:S01]  /*4e30*/  ISETP.GT.U32.AND P1, PT, R2.reuse, R10, PT ;  /* 0x0000000a0200720c */ /* 0x040fe20003f24070 */
[C---:B------:R-:W-:Y:S02]  /*4e40*/  IMAD R8, R2.reuse, R14, R12 ;  /* 0x0000000e02087224 */ /* 0x040fe400078e020c */
[----:B------:R-:W-:Y:S01]  /*4e50*/  @!P0 IMAD.MOV R18, RZ, RZ, -R18 ;  /* 0x000000ffff128224 */ /* 0x000fe200078e0a12 */
[----:B------:R-:W-:Y:S01]  /*4e60*/  ISETP.GT.U32.AND P0, PT, R2, R13, PT ;  /* 0x0000000d0200720c */ /* 0x000fe20003f04070 */
[----:B------:R-:W-:Y:S02]  /*4e70*/  IMAD.MOV.U32 R14, RZ, RZ, R3 ;  /* 0x000000ffff0e7224 */ /* 0x000fe400078e0003 */
[----:B------:R-:W-:Y:S01]  /*4e80*/  @!P4 IMAD.IADD R6, R6, 0x1, -R2 ;  /* 0x000000010606c824 */ /* 0x000fe200078e0a02 */
[----:B------:R-:W-:Y:S01]  /*4e90*/  STL [R1+0x3c4], R18 ;  /* 0x0003c41201007387 */ /* 0x000fe20000100800 */
[----:B------:R-:W-:-:S02]  /*4ea0*/  IMAD.MOV.U32 R16, RZ, RZ, R0 ;  /* 0x000000ffff107224 */ /* 0x000fc400078e0000 */
[----:B------:R-:W-:Y:S01]  /*4eb0*/  @!P6 IMAD.MOV R14, RZ, RZ, -R14 ;  /* 0x000000ffff0ee224 */ /* 0x000fe200078e0a0e */
[C---:B------:R-:W-:Y:S01]  /*4ec0*/  ISETP.GT.U32.AND P6, PT, R2.reuse, R8, PT ;  /* 0x000000080200720c */ /* 0x040fe20003fc4070 */
[----:B------:R-:W-:Y:S01]  /*4ed0*/  VIADD R15, R5, 0x1aa ;  /* 0x000001aa050f7836 */ /* 0x000fe20000000000 */
[----:B------:R-:W-:Y:S01]  /*4ee0*/  ISETP.GT.U32.AND P4, PT, R2, R6, PT ;  /* 0x000000060200720c */ /* 0x000fe20003f84070 */
[----:B------:R-:W-:Y:S01]  /*4ef0*/  @!P2 IMAD.MOV R16, RZ, RZ, -R16 ;  /* 0x000000ffff10a224 */ /* 0x000fe200078e0a10 */
[----:B------:R-:W-:Y:S01]  /*4f00*/  ISETP.GE.AND P2, PT, R9, RZ, PT ;  /* 0x000000ff0900720c */ /* 0x000fe20003f46270 */
[----:B------:R-:W-:Y:S01]  /*4f10*/  VIADD R9, R5, 0x1a9 ;  /* 0x000001a905097836 */ /* 0x000fe20000000000 */
[----:B------:R-:W-:Y:S01]  /*4f20*/  IABS R12, R15 ;  /* 0x0000000f000c7213 */ /* 0x000fe20000000000 */
[--C-:B------:R-:W-:Y:S01]  /*4f30*/  @!P0 IMAD.IADD R13, R13, 0x1, -R2.reuse ;  /* 0x000000010d0d8824 */ /* 0x100fe200078e0a02 */
[----:B------:R0:W-:Y:S01]  /*4f40*/  STL [R1+0x3c8], R16 ;  /* 0x0003c81001007387 */ /* 0x0001e20000100800 */
[----:B------:R-:W-:Y:S01]  /*4f50*/  @!P1 IMAD.IADD R10, R10, 0x1, -R2 ;  /* 0x000000010a0a9824 */ /* 0x000fe200078e0a02 */
[----:B------:R-:W-:Y:S01]  /*4f60*/  ISETP.GE.AND P0, PT, R15, RZ, PT ;  /* 0x000000ff0f00720c */ /* 0x000fe20003f06270 */
[----:B------:R-:W-:Y:S01]  /*4f70*/  IMAD.MOV.U32 R0, RZ, RZ, R12 ;  /* 0x000000ffff007224 */ /* 0x000fe200078e000c */
[----:B------:R1:W-:Y:S01]  /*4f80*/  STL [R1+0x3cc], R14 ;  /* 0x0003cc0e01007387 */ /* 0x0003e20000100800 */
[--C-:B------:R-:W-:Y:S01]  /*4f90*/  @!P6 IMAD.IADD R8, R8, 0x1, -R2.reuse ;  /* 0x000000010808e824 */ /* 0x100fe200078e0a02 */
[----:B------:R-:W-:Y:S01]  /*4fa0*/  ISETP.GT.U32.AND P1, PT, R2, R13, PT ;  /* 0x0000000d0200720c */ /* 0x000fe20003f24070 */
[----:B------:R-:W-:Y:S01]  /*4fb0*/  @!P4 IMAD.IADD R6, R6, 0x1, -R2 ;  /* 0x000000010606c824 */ /* 0x000fe200078e0a02 */
[----:B------:R-:W-:Y:S01]  /*4fc0*/  ISETP.GT.U32.AND P6, PT, R2, R10, PT ;  /* 0x0000000a0200720c */ /* 0x000fe20003fc4070 */
[----:B------:R-:W-:Y:S01]  /*4fd0*/  IMAD.HI.U32 R3, R7, R0, RZ ;  /* 0x0000000007037227 */ /* 0x000fe200078e00ff */
[----:B------:R-:W-:-:S03]  /*4fe0*/  ISETP.GE.AND P4, PT, R11, RZ, PT ;  /* 0x000000ff0b00720c */ /* 0x000fc60003f86270 */
[----:B0-----:R-:W-:Y:S01]  /*4ff0*/  IMAD.MOV.U32 R16, RZ, RZ, R6 ;  /* 0x000000ffff107224 */ /* 0x001fe200078e0006 */
[----:B-1----:R-:W-:Y:S01]  /*5000*/  IABS R14, R9 ;  /* 0x00000009000e7213 */ /* 0x002fe20000000000 */
[----:B------:R-:W-:Y:S02]  /*5010*/  IMAD.MOV R3, RZ, RZ, -R3 ;  /* 0x000000ffff037224 */ /* 0x000fe400078e0a03 */
[----:B------:R-:W-:Y:S01]  /*5020*/  @!P3 IMAD.MOV R16, RZ, RZ, -R16 ;  /* 0x000000ffff10b224 */ /* 0x000fe200078e0a10 */
[----:B------:R-:W-:Y:S01]  /*5030*/  ISETP.GT.U32.AND P3, PT, R2, R8, PT ;  /* 0x000000080200720c */ /* 0x000fe20003f64070 */
[----:B------:R-:W-:-:S03]  /*5040*/  IMAD.HI.U32 R12, R7, R14, RZ ;  /* 0x0000000e070c7227 */ /* 0x000fc600078e00ff */
[----:B------:R0:W-:Y:S01]  /*5050*/  STL [R1+0x3d0], R16 ;  /* 0x0003d01001007387 */ /* 0x0001e20000100800 */
[----:B------:R-:W-:Y:S02]  /*5060*/  IMAD.MOV R12, RZ, RZ, -R12 ;  /* 0x000000ffff0c7224 */ /* 0x000fe400078e0a0c */
[C---:B------:R-:W-:Y:S02]  /*5070*/  IMAD R0, R2.reuse, R3, R0 ;  /* 0x0000000302007224 */ /* 0x040fe400078e0200 */
[C---:B------:R-:W-:Y:S02]  /*5080*/  IMAD R14, R2.reuse, R12, R14 ;  /* 0x0000000c020e7224 */ /* 0x040fe400078e020e */
[--C-:B------:R-:W-:Y:S01]  /*5090*/  @!P1 IMAD.IADD R13, R13, 0x1, -R2.reuse ;  /* 0x000000010d0d9824 */ /* 0x100fe200078e0a02 */
[----:B------:R-:W-:Y:S01]  /*50a0*/  ISETP.GT.U32.AND P1, PT, R2, R0, PT ;  /* 0x000000000200720c */ /* 0x000fe20003f24070 */
[----:B------:R-:W-:Y:S01]  /*50b0*/  @!P6 IMAD.IADD R10, R10, 0x1, -R2 ;  /* 0x000000010a0ae824 */ /* 0x000fe200078e0a02 */
[----:B------:R-:W-:Y:S01]  /*50c0*/  ISETP.GT.U32.AND P6, PT, R2, R14, PT ;  /* 0x0000000e0200720c */ /* 0x000fe20003fc4070 */
[----:B------:R-:W-:-:S02]  /*50d0*/  VIADD R3, R5, 0x1a6 ;  /* 0x000001a605037836 */ /* 0x000fc40000000000 */
[C---:B------:R-:W-:Y:S02]  /*50e0*/  VIADD R11, R5.reuse, 0x1a8 ;  /* 0x000001a8050b7836 */ /* 0x040fe40000000000 */
[----:B------:R-:W-:Y:S01]  /*50f0*/  VIADD R6, R5, 0x1a7 ;  /* 0x000001a705067836 */ /* 0x000fe20000000000 */
[----:B0-----:R-:W-:Y:S01]  /*5100*/  IABS R16, R3 ;  /* 0x0000000300107213 */ /* 0x001fe20000000000 */
[----:B------:R-:W-:Y:S01]  /*5110*/  @!P3 IMAD.IADD R8, R8, 0x1, -R2 ;  /* 0x000000010808b824 */ /* 0x000fe200078e0a02 */
[----:B------:R-:W-:Y:S01]  /*5120*/  IABS R15, R11 ;  /* 0x0000000b000f7213 */ /* 0x000fe20000000000 */
[----:B------:R-:W-:Y:S01]  /*5130*/  IMAD.MOV.U32 R18, RZ, RZ, R13 ;  /* 0x000000ffff127224 */ /* 0x000fe200078e000d */
[----:B------:R-:W-:Y:S01]  /*5140*/  ISETP.GE.AND P3, PT, R9, RZ, PT ;  /* 0x000000ff0900720c */ /* 0x000fe20003f66270 */
[----:B------:R-:W-:Y:S01]  /*5150*/  IMAD.MOV.U32 R9, RZ, RZ, R16 ;  /* 0x000000ffff097224 */ /* 0x000fe200078e0010 */
[----:B------:R-:W-:Y:S01]  /*5160*/  IABS R12, R6 ;  /* 0x00000006000c7213 */ /* 0x000fe20000000000 */
[----:B------:R-:W-:-:S04]  /*5170*/  IMAD.HI.U32 R16, R7, R15, RZ ;  /* 0x0000000f07107227 */ /* 0x000fc800078e00ff */
[--C-:B------:R-:W-:Y:S01]  /*5180*/  @!P1 IMAD.IADD R0, R0, 0x1, -R2.reuse ;  /* 0x0000000100009824 */ /* 0x100fe200078e0a02 */
[----:B------:R-:W-:Y:S01]  /*5190*/  ISETP.GE.AND P1, PT, R11, RZ, PT ;  /* 0x000000ff0b00720c */ /* 0x000fe20003f26270 */
[----:B------:R-:W-:Y:S02]  /*51a0*/  @!P6 IMAD.IADD R14, R14, 0x1, -R2 ;  /* 0x000000010e0ee824 */ /* 0x000fe400078e0a02 */
[----:B------:R-:W-:-:S03]  /*51b0*/  IMAD.HI.U32 R17, R7, R12, RZ ;  /* 0x0000000c07117227 */ /* 0x000fc600078e00ff */
[C---:B------:R-:W-:Y:S01]  /*51c0*/  ISETP.GT.U32.AND P6, PT, R2.reuse, R14, PT ;  /* 0x0000000e0200720c */ /* 0x040fe20003fc4070 */
[----:B------:R-:W-:Y:S02]  /*51d0*/  IMAD.MOV R16, RZ, RZ, -R16 ;  /* 0x000000ffff107224 */ /* 0x000fe400078e0a10 */
[----:B------:R-:W-:Y:S01]  /*51e0*/  @!P5 IMAD.MOV R18, RZ, RZ, -R18 ;  /* 0x000000ffff12d224 */ /* 0x000fe200078e0a12 */
[----:B------:R-:W-:Y:S01]  /*51f0*/  ISETP.GT.U32.AND P5, PT, R2, R0, PT ;  /* 0x000000000200720c */ /* 0x000fe20003fa4070 */
[----:B------:R-:W-:-:S03]  /*5200*/  IMAD.HI.U32 R11, R7, R9, RZ ;  /* 0x00000009070b7227 */ /* 0x000fc600078e00ff */
[----:B------:R-:W-:Y:S01]  /*5210*/  STL [R1+0x3d4], R18 ;  /* 0x0003d41201007387 */ /* 0x000fe20000100800 */
[----:B------:R-:W-:Y:S02]  /*5220*/  IMAD.MOV R17, RZ, RZ, -R17 ;  /* 0x000000ffff117224 */ /* 0x000fe400078e0a11 */
[C---:B------:R-:W-:Y:S02]  /*5230*/  IMAD R15, R2.reuse, R16, R15 ;  /* 0x00000010020f7224 */ /* 0x040fe400078e020f */
[----:B------:R-:W-:Y:S02]  /*5240*/  IMAD.MOV R11, RZ, RZ, -R11 ;  /* 0x000000ffff0b7224 */ /* 0x000fe400078e0a0b */
[C---:B------:R-:W-:Y:S02]  /*5250*/  IMAD R12, R2.reuse, R17, R12 ;  /* 0x00000011020c7224 */ /* 0x040fe400078e020c */
[----:B------:R-:W-:Y:S02]  /*5260*/  IMAD.MOV.U32 R13, RZ, RZ, R8 ;  /* 0x000000ffff0d7224 */ /* 0x000fe400078e0008 */
[----:B------:R-:W-:Y:S01]  /*5270*/  @!P2 IMAD.MOV R10, RZ, RZ, -R10 ;  /* 0x000000ffff0aa224 */ /* 0x000fe200078e0a0a */
[C---:B------:R-:W-:Y:S01]  /*5280*/  ISETP.GT.U32.AND P2, PT, R2.reuse, R15, PT ;  /* 0x0000000f0200720c */ /* 0x040fe20003f44070 */
[----:B------:R-:W-:-:S02]  /*5290*/  IMAD R8, R2, R11, R9 ;  /* 0x0000000b02087224 */ /* 0x000fc400078e0209 */
[----:B------:R-:W-:Y:S01]  /*52a0*/  @!P4 IMAD.MOV R13, RZ, RZ, -R13 ;  /* 0x000000ffff0dc224 */ /* 0x000fe200078e0a0d */
[----:B------:R-:W-:Y:S01]  /*52b0*/  ISETP.GT.U32.AND P4, PT, R2, R12, PT ;  /* 0x0000000c0200720c */ /* 0x000fe20003f84070 */
[--C-:B------:R-:W-:Y:S01]  /*52c0*/  @!P5 IMAD.IADD R0, R0, 0x1, -R2.reuse ;  /* 0x000000010000d824 */ /* 0x100fe200078e0a02 */
[----:B------:R-:W-:Y:S01]  /*52d0*/  ISETP.GE.AND P5, PT, R6, RZ, PT ;  /* 0x000000ff0600720c */ /* 0x000fe20003fa6270 */
[--C-:B------:R-:W-:Y:S01]  /*52e0*/  @!P6 IMAD.IADD R14, R14, 0x1, -R2.reuse ;  /* 0x000000010e0ee824 */ /* 0x100fe200078e0a02 */
[----:B------:R-:W-:Y:S01]  /*52f0*/  ISETP.GT.U32.AND P6, PT, R2, R8, PT ;  /* 0x000000080200720c */ /* 0x000fe20003fc4070 */
[C---:B------:R-:W-:Y:S01]  /*5300*/  VIADD R16, R5.reuse, 0x1a5 ;  /* 0x000001a505107836 */ /* 0x040fe20000000000 */
[----:B------:R-:W-:Y:S01]  /*5310*/  STL [R1+0x3d8], R10 ;  /* 0x0003d80a01007387 */ /* 0x000fe20000100800 */
[----:B------:R-:W-:Y:S02]  /*5320*/  VIADD R6, R5, 0x1a4 ;  /* 0x000001a405067836 */ /* 0x000fe40000000000 */
[--C-:B------:R-:W-:Y:S01]  /*5330*/  @!P2 IMAD.IADD R15, R15, 0x1, -R2.reuse ;  /* 0x000000010f0fa824 */ /* 0x100fe200078e0a02 */
[----:B------:R-:W-:Y:S01]  /*5340*/  IABS R9, R16 ;  /* 0x0000001000097213 */ /* 0x000fe20000000000 */
[----:B------:R0:W-:Y:S01]  /*5350*/  STL [R1+0x3dc], R13 ;  /* 0x0003dc0d01007387 */ /* 0x0001e20000100800 */
[----:B------:R-:W-:Y:S01]  /*5360*/  IABS R11, R6 ;  /* 0x00000006000b7213 */ /* 0x000fe20000000000 */
[----:B------:R-:W-:Y:S01]  /*5370*/  @!P4 IMAD.IADD R12, R12, 0x1, -R2 ;  /* 0x000000010c0cc824 */ /* 0x000fe200078e0a02 */
[----:B------:R-:W-:Y:S01]  /*5380*/  ISETP.GE.AND P2, PT, R3, RZ, PT ;  /* 0x000000ff0300720c */ /* 0x000fe20003f46270 */
[----:B------:R-:W-:Y:S01]  /*5390*/  IMAD.MOV.U32 R17, RZ, RZ, R0 ;  /* 0x000000ffff117224 */ /* 0x000fe200078e0000 */
[----:B------:R-:W-:Y:S01]  /*53a0*/  ISETP.GT.U32.AND P4, PT, R2, R15, PT ;  /* 0x0000000f0200720c */ /* 0x000fe20003f84070 */
[----:B------:R-:W-:-:S02]  /*53b0*/  IMAD.MOV.U32 R3, RZ, RZ, R11 ;  /* 0x000000ffff037224 */ /* 0x000fc400078e000b */
[----:B------:R-:W-:Y:S01]  /*53c0*/  @!P6 IMAD.IADD R8, R8, 0x1, -R2 ;  /* 0x000000010808e824 */ /* 0x000fe200078e0a02 */
[----:B------:R-:W-:Y:S01]  /*53d0*/  ISETP.GT.U32.AND P6, PT, R2, R12, PT ;  /* 0x0000000c0200720c */ /* 0x000fe20003fc4070 */
[----:B0-----:R-:W-:-:S04]  /*53e0*/  IMAD.HI.U32 R13, R7, R9, RZ ;  /* 0x00000009070d7227 */ /* 0x001fc800078e00ff */
[----:B------:R-:W-:Y:S02]  /*53f0*/  IMAD.MOV R13, RZ, RZ, -R13 ;  /* 0x000000ffff0d7224 */ /* 0x000fe400078e0a0d */
[----:B------:R-:W-:-:S04]  /*5400*/  IMAD.HI.U32 R11, R7, R3, RZ ;  /* 0x00000003070b7227 */ /* 0x000fc800078e00ff */
[C---:B------:R-:W-:Y:S02]  /*5410*/  IMAD R0, R2.reuse, R13, R9 ;  /* 0x0000000d02007224 */ /* 0x040fe400078e0209 */
[----:B------:R-:W-:Y:S02]  /*5420*/  IMAD.MOV R9, RZ, RZ, -R11 ;  /* 0x000000ffff097224 */ /* 0x000fe400078e0a0b */
[--C-:B------:R-:W-:Y:S01]  /*5430*/  @!P4 IMAD.IADD R15, R15, 0x1, -R2.reuse ;  /* 0x000000010f0fc824 */ /* 0x100fe200078e0a02 */
[C---:B------:R-:W-:Y:S01]  /*5440*/  ISETP.GT.U32.AND P4, PT, R2.reuse, R0, PT ;  /* 0x000000000200720c */ /* 0x040fe20003f84070 */
[----:B------:R-:W-:Y:S02]  /*5450*/  IMAD R3, R2, R9, R3 ;  /* 0x0000000902037224 */ /* 0x000fe400078e0203 */
[----:B------:R-:W-:Y:S02]  /*5460*/  @!P6 IMAD.IADD R12, R12, 0x1, -R2 ;  /* 0x000000010c0ce824 */ /* 0x000fe400078e0a02 */
[C---:B------:R-:W-:Y:S01]  /*5470*/  VIADD R10, R5.reuse, 0x1a3 ;  /* 0x000001a3050a7836 */ /* 0x040fe20000000000 */
[----:B------:R-:W-:Y:S01]  /*5480*/  ISETP.GT.U32.AND P6, PT, R2, R3, PT ;  /* 0x000000030200720c */ /* 0x000fe20003fc4070 */
[----:B------:R-:W-:-:S02]  /*5490*/  VIADD R11, R5, 0x1a2 ;  /* 0x000001a2050b7836 */ /* 0x000fc40000000000 */
[----:B------:R-:W-:Y:S01]  /*54a0*/  @!P0 IMAD.MOV R17, RZ, RZ, -R17 ;  /* 0x000000ffff118224 */ /* 0x000fe200078e0a11 */
[----:B------:R-:W-:Y:S01]  /*54b0*/  IABS R18, R10 ;  /* 0x0000000a00127213 */ /* 0x000fe20000000000 */
[----:B------:R-:W-:Y:S01]  /*54c0*/  IMAD.MOV.U32 R20, RZ, RZ, R15 ;  /* 0x000000ffff147224 */ /* 0x000fe200078e000f */
[----:B------:R-:W-:Y:S01]  /*54d0*/  IABS R9, R11 ;  /* 0x0000000b00097213 */ /* 0x000fe20000000000 */
[--C-:B------:R-:W-:Y:S01]  /*54e0*/  @!P4 IMAD.IADD R0, R0, 0x1, -R2.reuse ;  /* 0x000000010000c824 */ /* 0x100fe200078e0a02 */
[----:B------:R-:W-:Y:S01]  /*54f0*/  ISETP.GT.U32.AND P0, PT, R2, R8, PT ;  /* 0x000000080200720c */ /* 0x000fe20003f04070 */
[----:B------:R-:W-:Y:S01]  /*5500*/  IMAD.HI.U32 R19, R7, R18, RZ ;  /* 0x0000001207137227 */ /* 0x000fe200078e00ff */
[----:B------:R0:W-:Y:S01]  /*5510*/  STL [R1+0x3e0], R17 ;  /* 0x0003e01101007387 */ /* 0x0001e20000100800 */
[----:B------:R-:W-:Y:S02]  /*5520*/  ISETP.GE.AND P4, PT, R6, RZ, PT ;  /* 0x000000ff0600720c */ /* 0x000fe40003f86270 */
[----:B------:R-:W-:Y:S01]  /*5530*/  @!P6 IMAD.IADD R3, R3, 0x1, -R2 ;  /* 0x000000010303e824 */ /* 0x000fe200078e0a02 */
[----:B------:R-:W-:Y:S01]  /*5540*/  ISETP.GT.U32.AND P6, PT, R2, R0, PT ;  /* 0x000000000200720c */ /* 0x000fe20003fc4070 */
[----:B------:R-:W-:-:S02]  /*5550*/  IMAD.MOV R19, RZ, RZ, -R19 ;  /* 0x000000ffff137224 */ /* 0x000fc400078e0a13 */
[----:B------:R-:W-:Y:S02]  /*5560*/  @!P3 IMAD.MOV R14, RZ, RZ, -R14 ;  /* 0x000000ffff0eb224 */ /* 0x000fe400078e0a0e */
[C---:B------:R-:W-:Y:S02]  /*5570*/  IMAD R6, R2.reuse, R19, R18 ;  /* 0x0000001302067224 */ /* 0x040fe400078e0212 */
[----:B0-----:R-:W-:Y:S01]  /*5580*/  IMAD.HI.U32 R17, R7, R9, RZ ;  /* 0x0000000907117227 */ /* 0x001fe200078e00ff */
[----:B------:R0:W-:Y:S02]  /*5590*/  STL [R1+0x3e4], R14 ;  /* 0x0003e40e01007387 */ /* 0x0001e40000100800 */
[----:B------:R-:W-:Y:S01]  /*55a0*/  ISETP.GT.U32.AND P3, PT, R2, R6, PT ;  /* 0x000000060200720c */ /* 0x000fe20003f64070 */
[----:B------:R-:W-:Y:S02]  /*55b0*/  IMAD.MOV R17, RZ, RZ, -R17 ;  /* 0x000000ffff117224 */ /* 0x000fe400078e0a11 */
[----:B------:R-:W-:-:S02]  /*55c0*/  VIADD R13, R5, 0x1a1 ;  /* 0x000001a1050d7836 */ /* 0x000fc40000000000 */
[----:B------:R-:W-:Y:S01]  /*55d0*/  @!P1 IMAD.MOV R20, RZ, RZ, -R20 ;  /* 0x000000ffff149224 */ /* 0x000fe200078e0a14 */
[C---:B------:R-:W-:Y:S01]  /*55e0*/  ISETP.GT.U32.AND P1, PT, R2.reuse, R3, PT ;  /* 0x000000030200720c */ /* 0x040fe20003f24070 */
[----:B------:R-:W-:Y:S02]  /*55f0*/  IMAD R9, R2, R17, R9 ;  /* 0x0000001102097224 */ /* 0x000fe400078e0209 */
[----:B------:R-:W-:Y:S01]  /*5600*/  @!P0 IMAD.IADD R8, R8, 0x1, -R2 ;  /* 0x0000000108088824 */ /* 0x000fe200078e0a02 */
[----:B------:R-:W-:Y:S01]  /*5610*/  ISETP.GE.AND P0, PT, R16, RZ, PT ;  /* 0x000000ff1000720c */ /* 0x000fe20003f06270 */
[----:B0-----:R-:W-:Y:S01]  /*5620*/  IMAD.MOV.U32 R14, RZ, RZ, R12 ;  /* 0x000000ffff0e7224 */ /* 0x001fe200078e000c */
[----:B------:R-:W-:Y:S01]  /*5630*/  IABS R16, R13 ;  /* 0x0000000d00107213 */ /* 0x000fe20000000000 */
[----:B------:R-:W-:Y:S01]  /*5640*/  @!P6 IMAD.IADD R0, R0, 0x1, -R2 ;  /* 0x000000010000e824 */ /* 0x000fe200078e0a02 */
[----:B------:R-:W-:Y:S01]  /*5650*/  ISETP.GT.U32.AND P6, PT, R2, R9, PT ;  /* 0x000000090200720c */ /* 0x000fe20003fc4070 */
[----:B------:R-:W-:Y:S01]  /*5660*/  @!P5 IMAD.MOV R14, RZ, RZ, -R14 ;  /* 0x000000ffff0ed224 */ /* 0x000fe200078e0a0e */
[----:B------:R-:W-:Y:S01]  /*5670*/  ISETP.GE.AND P5, PT, R10, RZ, PT ;  /* 0x000000ff0a00720c */ /* 0x000fe20003fa6270 */
[----:B------:R-:W-:Y:S01]  /*5680*/  IMAD.MOV.U32 R12, RZ, RZ, R8 ;  /* 0x000000ffff0c7224 */ /* 0x000fe200078e0008 */
[----:B------:R-:W-:Y:S01]  /*5690*/  STL [R1+0x3e8], R20 ;  /* 0x0003e81401007387 */ /* 0x000fe20000100800 */
[----:B------:R-:W-:-:S03]  /*56a0*/  IMAD.HI.U32 R8, R7, R16, RZ ;  /* 0x0000001007087227 */ /* 0x000fc600078e00ff */
[----:B------:R0:W-:Y:S01]  /*56b0*/  STL [R1+0x3ec], R14 ;  /* 0x0003ec0e01007387 */ /* 0x0001e20000100800 */
[----:B------:R-:W-:Y:S02]  /*56c0*/  VIADD R10, R5, 0x1a0 ;  /* 0x000001a0050a7836 */ /* 0x000fe40000000000 */
[--C-:B------:R-:W-:Y:S01]  /*56d0*/  @!P1 IMAD.IADD R3, R3, 0x1, -R2.reuse ;  /* 0x0000000103039824 */ /* 0x100fe200078e0a02 */
[----:B------:R-:W-:Y:S01]  /*56e0*/  ISETP.GE.AND P1, PT, R13, RZ, PT ;  /* 0x000000ff0d00720c */ /* 0x000fe20003f26270 */
[--C-:B------:R-:W-:Y:S01]  /*56f0*/  @!P3 IMAD.IADD R6, R6, 0x1, -R2.reuse ;  /* 0x000000010606b824 */ /* 0x100fe200078e0a02 */
[----:B------:R-:W-:Y:S01]  /*5700*/  ISETP.GE.AND P3, PT, R10, RZ, PT ;  /* 0x000000ff0a00720c */ /* 0x000fe20003f66270 */
[----:B------:R-:W-:Y:S02]  /*5710*/  @!P6 IMAD.IADD R9, R9, 0x1, -R2 ;  /* 0x000000010909e824 */ /* 0x000fe400078e0a02 */
[----:B------:R-:W-:Y:S01]  /*5720*/  IMAD.MOV.U32 R15, RZ, RZ, R3 ;  /* 0x000000ffff0f7224 */ /* 0x000fe200078e0003 */
[C---:B------:R-:W-:Y:S01]  /*5730*/  ISETP.GT.U32.AND P6, PT, R2.reuse, R6, PT ;  /* 0x000000060200720c */ /* 0x040fe20003fc4070 */
[----:B0-----:R-:W-:Y:S01]  /*5740*/  IMAD.MOV R14, RZ, RZ, -R8 ;  /* 0x000000ffff0e7224 */ /* 0x001fe200078e0a08 */
[----:B------:R-:W-:Y:S01]  /*5750*/  IABS R8, R10 ;  /* 0x0000000a00087213 */ /* 0x000fe20000000000 */
[----:B------:R-:W-:Y:S01]  /*5760*/  @!P2 IMAD.MOV R12, RZ, RZ, -R12 ;  /* 0x000000ffff0ca224 */ /* 0x000fe200078e0a0c */
[----:B------:R-:W-:Y:S01]  /*5770*/  ISETP.GE.AND P2, PT, R11, RZ, PT ;  /* 0x000000ff0b00720c */ /* 0x000fe20003f46270 */
[----:B------:R-:W-:-:S02]  /*5780*/  IMAD R14, R2, R14, R16 ;  /* 0x0000000e020e7224 */ /* 0x000fc400078e0210 */
[----:B------:R-:W-:Y:S01]  /*5790*/  IMAD.MOV.U32 R10, RZ, RZ, R8 ;  /* 0x000000ffff0a7224 */ /* 0x000fe200078e0008 */
[----:B------:R0:W-:Y:S01]  /*57a0*/  STL [R1+0x3f0], R12 ;  /* 0x0003f00c01007387 */ /* 0x0001e20000100800 */
[----:B------:R-:W-:Y:S01]  /*57b0*/  @!P4 IMAD.MOV R15, RZ, RZ, -R15 ;  /* 0x000000ffff0fc224 */ /* 0x000fe200078e0a0f */
[----:B------:R-:W-:Y:S01]  /*57c0*/  ISETP.GT.U32.AND P4, PT, R2, R14, PT ;  /* 0x0000000e0200720c */ /* 0x000fe20003f84070 */
[----:B------:R-:W-:-:S04]  /*57d0*/  IMAD.HI.U32 R13, R7, R10, RZ ;  /* 0x0000000a070d7227 */ /* 0x000fc800078e00ff */
[----:B------:R-:W-:Y:S02]  /*57e0*/  IMAD.MOV R3, RZ, RZ, -R13 ;  /* 0x000000ffff037224 */ /* 0x000fe400078e0a0d */
[C---:B------:R-:W-:Y:S02]  /*57f0*/  VIADD R11, R5.reuse, 0x19f ;  /* 0x0000019f050b7836 */ /* 0x040fe40000000000 */
[----:B0-----:R-:W-:Y:S02]  /*5800*/  IMAD.MOV.U32 R12, RZ, RZ, R0 ;  /* 0x000000ffff0c7224 */ /* 0x001fe400078e0000 */
[C---:B------:R-:W-:Y:S01]  /*5810*/  IMAD R3, R2.reuse, R3, R10 ;  /* 0x0000000302037224 */ /* 0x040fe200078e020a */
[----:B------:R-:W-:Y:S01]  /*5820*/  IABS R0, R11 ;  /* 0x0000000b00007213 */ /* 0x000fe20000000000 */
[C---:B------:R-:W-:Y:S02]  /*5830*/  VIADD R17, R5.reuse, 0x19d ;  /* 0x0000019d05117836 */ /* 0x040fe40000000000 */
[----:B------:R-:W-:Y:S01]  /*5840*/  @!P0 IMAD.MOV R12, RZ, RZ, -R12 ;  /* 0x000000ffff0c8224 */ /* 0x000fe200078e0a0c */
[----:B------:R-:W-:Y:S01]  /*5850*/  ISETP.GT.U32.AND P0, PT, R2, R9, PT ;  /* 0x000000090200720c */ /* 0x000fe20003f04070 */
[----:B------:R-:W-:Y:S01]  /*5860*/  VIADD R8, R5, 0x19e ;  /* 0x0000019e05087836 */ /* 0x000fe20000000000 */
[----:B------:R-:W-:Y:S01]  /*5870*/  IABS R13, R17 ;  /* 0x00000011000d7213 */ /* 0x000fe20000000000 */
[--C-:B------:R-:W-:Y:S01]  /*5880*/  @!P6 IMAD.IADD R6, R6, 0x1, -R2.reuse ;  /* 0x000000010606e824 */ /* 0x100fe200078e0a02 */
[----:B------:R-:W-:Y:S01]  /*5890*/  ISETP.GT.U32.AND P6, PT, R2, R3, PT ;  /* 0x000000030200720c */ /* 0x000fe20003fc4070 */
[----:B------:R0:W-:Y:S01]  /*58a0*/  STL [R1+0x3f4], R12 ;  /* 0x0003f40c01007387 */ /* 0x0001e20000100800 */
[----:B------:R-:W-:Y:S01]  /*58b0*/  @!P4 IMAD.IADD R14, R14, 0x1, -R2 ;  /* 0x000000010e0ec824 */ /* 0x000fe200078e0a02 */
[----:B------:R-:W-:Y:S01]  /*58c0*/  ISETP.GE.AND P4, PT, R8, RZ, PT ;  /* 0x000000ff0800720c */ /* 0x000fe20003f86270 */
[----:B------:R-:W-:Y:S01]  /*58d0*/  IMAD.MOV.U32 R16, RZ, RZ, R6 ;  /* 0x000000ffff107224 */ /* 0x000fe200078e0006 */
[----:B------:R1:W-:Y:S01]  /*58e0*/  STL [R1+0x3f8], R15 ;  /* 0x0003f80f01007387 */ /* 0x0003e20000100800 */
[----:B------:R-:W-:-:S02]  /*58f0*/  IMAD.MOV.U32 R10, RZ, RZ, R13 ;  /* 0x000000ffff0a7224 */ /* 0x000fc400078e000d */
[----:B------:R-:W-:Y:S01]  /*5900*/  @!P5 IMAD.MOV R16, RZ, RZ, -R16 ;  /* 0x000000ffff10d224 */ /* 0x000fe200078e0a10 */
[C---:B------:R-:W-:Y:S01]  /*5910*/  ISETP.GT.U32.AND P5, PT, R2.reuse, R14, PT ;  /* 0x0000000e0200720c */ /* 0x040fe20003fa4070 */
[--C-:B------:R-:W-:Y:S01]  /*5920*/  @!P0 IMAD.IADD R9, R9, 0x1, -R2.reuse ;  /* 0x0000000109098824 */ /* 0x100fe200078e0a02 */
[----:B0-----:R-:W-:Y:S01]  /*5930*/  IABS R12, R8 ;  /* 0x00000008000c7213 */ /* 0x001fe20000000000 */
[----:B------:R-:W-:Y:S01]  /*5940*/  VIADD R8, R5, 0x19a ;  /* 0x0000019a05087836 */ /* 0x000fe20000000000 */
[----:B------:R-:W-:Y:S01]  /*5950*/  ISETP.GE.AND P0, PT, R11, RZ, PT ;  /* 0x000000ff0b00720c */ /* 0x000fe20003f06270 */
[----:B------:R-:W-:Y:S01]  /*5960*/  @!P6 IMAD.IADD R3, R3, 0x1, -R2 ;  /* 0x000000010303e824 */ /* 0x000fe200078e0a02 */
[----:B------:R-:W-:Y:S01]  /*5970*/  STL [R1+0x3fc], R16 ;  /* 0x0003fc1001007387 */ /* 0x000fe20000100800 */
[C---:B-1----:R-:W-:Y:S01]  /*5980*/  IMAD.HI.U32 R15, R7.reuse, R0, RZ ;  /* 0x00000000070f7227 */ /* 0x042fe200078e00ff */
[----:B------:R-:W-:Y:S02]  /*5990*/  IABS R19, R8 ;  /* 0x0000000800137213 */ /* 0x000fe40000000000 */
[----:B------:R-:W-:Y:S01]  /*59a0*/  ISETP.GT.U32.AND P6, PT, R2, R3, PT ;  /* 0x000000030200720c */ /* 0x000fe20003fc4070 */
[----:B------:R-:W-:-:S04]  /*59b0*/  IMAD.HI.U32 R13, R7, R12, RZ ;  /* 0x0000000c070d7227 */ /* 0x000fc800078e00ff */
[----:B------:R-:W-:Y:S02]  /*59c0*/  IMAD.MOV R15, RZ, RZ, -R15 ;  /* 0x000000ffff0f7224 */ /* 0x000fe400078e0a0f */
[----:B------:R-:W-:Y:S02]  /*59d0*/  IMAD.MOV R13, RZ, RZ, -R13 ;  /* 0x000000ffff0d7224 */ /* 0x000fe400078e0a0d */
[C---:B------:R-:W-:Y:S02]  /*59e0*/  IMAD R0, R2.reuse, R15, R0 ;  /* 0x0000000f02007224 */ /* 0x040fe400078e0200 */
[C---:B------:R-:W-:Y:S02]  /*59f0*/  IMAD R6, R2.reuse, R13, R12 ;  /* 0x0000000d02067224 */ /* 0x040fe400078e020c */
[----:B------:R-:W-:Y:S01]  /*5a00*/  @!P2 IMAD.MOV R9, RZ, RZ, -R9 ;  /* 0x000000ffff09a224 */ /* 0x000fe200078e0a09 */
[----:B------:R-:W-:Y:S01]  /*5a10*/  ISETP.GT.U32.AND P2, PT, R2, R0, PT ;  /* 0x000000000200720c */ /* 0x000fe20003f44070 */
[----:B------:R-:W-:-:S03]  /*5a20*/  IMAD.HI.U32 R11, R7, R10, RZ ;  /* 0x0000000a070b7227 */ /* 0x000fc600078e00ff */
[----:B------:R0:W-:Y:S01]  /*5a30*/  STL [R1+0x404], R9 ;  /* 0x0004040901007387 */ /* 0x0001e20000100800 */
[--C-:B------:R-:W-:Y:S01]  /*5a40*/  @!P5 IMAD.IADD R14, R14, 0x1, -R2.reuse ;  /* 0x000000010e0ed824 */ /* 0x100fe200078e0a02 */
[C---:B------:R-:W-:Y:S01]  /*5a50*/  ISETP.GT.U32.AND P5, PT, R2.reuse, R6, PT ;  /* 0x000000060200720c */ /* 0x040fe20003fa4070 */
[----:B------:R-:W-:Y:S02]  /*5a60*/  IMAD.MOV R11, RZ, RZ, -R11 ;  /* 0x000000ffff0b7224 */ /* 0x000fe400078e0a0b */
[----:B------:R-:W-:Y:S02]  /*5a70*/  @!P6 IMAD.IADD R3, R3, 0x1, -R2 ;  /* 0x000000010303e824 */ /* 0x000fe400078e0a02 */
[----:B------:R-:W-:Y:S02]  /*5a80*/  IMAD R10, R2, R11, R10 ;  /* 0x0000000b020a7224 */ /* 0x000fe400078e020a */
[C---:B------:R-:W-:Y:S02]  /*5a90*/  VIADD R11, R5.reuse, 0x19c ;  /* 0x0000019c050b7836 */ /* 0x040fe40000000000 */
[--C-:B------:R-:W-:Y:S01]  /*5aa0*/  @!P2 IMAD.IADD R0, R0, 0x1, -R2.reuse ;  /* 0x000000010000a824 */ /* 0x100fe200078e0a02 */
[----:B------:R-:W-:Y:S01]  /*5ab0*/  ISETP.GT.U32.AND P6, PT, R2, R10, PT ;  /* 0x0000000a0200720c */ /* 0x000fe20003fc4070 */
[C---:B------:R-:W-:Y:S01]  /*5ac0*/  VIADD R13, R5.reuse, 0x19b ;  /* 0x0000019b050d7836 */ /* 0x040fe20000000000 */
[----:B0-----:R-:W-:Y:S01]  /*5ad0*/  IABS R9, R11 ;  /* 0x0000000b00097213 */ /* 0x001fe20000000000 */
[----:B------:R-:W-:Y:S01]  /*5ae0*/  @!P5 IMAD.IADD R6, R6, 0x1, -R2 ;  /* 0x000000010606d824 */ /* 0x000fe200078e0a02 */
[----:B------:R-:W-:Y:S01]  /*5af0*/  ISETP.GT.U32.AND P5, PT, R2, R0, PT ;  /* 0x000000000200720c */ /* 0x000fe20003fa4070 */
[----:B------:R-:W-:Y:S01]  /*5b00*/  VIADD R12, R5, 0x199 ;  /* 0x00000199050c7836 */ /* 0x000fe20000000000 */
[----:B------:R-:W-:Y:S01]  /*5b10*/  IABS R15, R13 ;  /* 0x0000000d000f7213 */ /* 0x000fe20000000000 */
[----:B------:R-:W-:Y:S01]  /*5b20*/  IMAD.HI.U32 R16, R7, R9, RZ ;  /* 0x0000000907107227 */ /* 0x000fe200078e00ff */
[----:B------:R-:W-:-:S02]  /*5b30*/  ISETP.GE.AND P2, PT, R17, RZ, PT ;  /* 0x000000ff1100720c */ /* 0x000fc40003f46270 */
[----:B------:R-:W-:Y:S01]  /*5b40*/  IABS R18, R12 ;  /* 0x0000000c00127213 */ /* 0x000fe20000000000 */
[----:B------:R-:W-:Y:S02]  /*5b50*/  IMAD.MOV R16, RZ, RZ, -R16 ;  /* 0x000000ffff107224 */ /* 0x000fe400078e0a10 */
[----:B------:R-:W-:Y:S01]  /*5b60*/  @!P6 IMAD.IADD R10, R10, 0x1, -R2 ;  /* 0x000000010a0ae824 */ /* 0x000fe200078e0a02 */
[C---:B------:R-:W-:Y:S01]  /*5b70*/  ISETP.GT.U32.AND P6, PT, R2.reuse, R6, PT ;  /* 0x000000060200720c */ /* 0x040fe20003fc4070 */
[----:B------:R-:W-:Y:S02]  /*5b80*/  IMAD R9, R2, R16, R9 ;  /* 0x0000001002097224 */ /* 0x000fe400078e0209 */
[----:B------:R-:W-:Y:S02]  /*5b90*/  IMAD.MOV.U32 R17, RZ, RZ, R19 ;  /* 0x000000ffff117224 */ /* 0x000fe400078e0013 */
[----:B------:R-:W-:-:S04]  /*5ba0*/  IMAD.HI.U32 R19, R7, R15, RZ ;  /* 0x0000000f07137227 */ /* 0x000fc800078e00ff */
[----:B------:R-:W-:Y:S01]  /*5bb0*/  @!P5 IMAD.IADD R0, R0, 0x1, -R2 ;  /* 0x000000010000d824 */ /* 0x000fe200078e0a02 */
[C---:B------:R-:W-:Y:S01]  /*5bc0*/  ISETP.GT.U32.AND P5, PT, R2.reuse, R9, PT ;  /* 0x000000090200720c */ /* 0x040fe20003fa4070 */
[----:B------:R-:W-:Y:S02]  /*5bd0*/  IMAD.MOV.U32 R21, RZ, RZ, R14 ;  /* 0x000000ffff157224 */ /* 0x000fe400078e000e */
[----:B------:R-:W-:Y:S02]  /*5be0*/  IMAD.MOV R19, RZ, RZ, -R19 ;  /* 0x000000ffff137224 */ /* 0x000fe400078e0a13 */
[----:B------:R-:W-:Y:S02]  /*5bf0*/  IMAD.MOV.U32 R20, RZ, RZ, R3 ;  /* 0x000000ffff147224 */ /* 0x000fe400078e0003 */
[----:B------:R-:W-:Y:S01]  /*5c00*/  @!P1 IMAD.MOV R21, RZ, RZ, -R21 ;  /* 0x000000ffff159224 */ /* 0x000fe200078e0a15 */
[C---:B------:R-:W-:Y:S01]  /*5c10*/  ISETP.GT.U32.AND P1, PT, R2.reuse, R10, PT ;  /* 0x0000000a0200720c */ /* 0x040fe20003f24070 */
[----:B------:R-:W-:Y:S01]  /*5c20*/  @!P3 IMAD.MOV R20, RZ, RZ, -R20 ;  /* 0x000000ffff14b224 */ /* 0x000fe200078e0a14 */
[----:B------:R-:W-:Y:S01]  /*5c30*/  ISETP.GE.AND P3, PT, R11, RZ, PT ;  /* 0x000000ff0b00720c */ /* 0x000fe20003f66270 */
[----:B------:R-:W-:Y:S01]  /*5c40*/  IMAD R15, R2, R19, R15 ;  /* 0x00000013020f7224 */ /* 0x000fe200078e020f */
[----:B------:R-:W-:Y:S01]  /*5c50*/  STL [R1+0x408], R21 ;  /* 0x0004081501007387 */ /* 0x000fe20000100800 */
[----:B------:R-:W-:-:S03]  /*5c60*/  IMAD.HI.U32 R14, R7, R18, RZ ;  /* 0x00000012070e7227 */ /* 0x000fc600078e00ff */
[----:B------:R0:W-:Y:S01]  /*5c70*/  STL [R1+0x40c], R20 ;  /* 0x00040c1401007387 */ /* 0x0001e20000100800 */
[----:B------:R-:W-:Y:S01]  /*5c80*/  @!P6 IMAD.IADD R6, R6, 0x1, -R2 ;  /* 0x000000010606e824 */ /* 0x000fe200078e0a02 */
[C---:B------:R-:W-:Y:S01]  /*5c90*/  ISETP.GT.U32.AND P6, PT, R2.reuse, R15, PT ;  /* 0x0000000f0200720c */ /* 0x040fe20003fc4070 */
[----:B------:R-:W-:Y:S02]  /*5ca0*/  IMAD.MOV R14, RZ, RZ, -R14 ;  /* 0x000000ffff0e7224 */ /* 0x000fe400078e0a0e */
[----:B------:R-:W-:Y:S02]  /*5cb0*/  @!P5 IMAD.IADD R9, R9, 0x1, -R2 ;  /* 0x000000010909d824 */ /* 0x000fe400078e0a02 */
[----:B------:R-:W-:Y:S02]  /*5cc0*/  IMAD R14, R2, R14, R18 ;  /* 0x0000000e020e7224 */ /* 0x000fe400078e0212 */
[----:B------:R-:W-:-:S04]  /*5cd0*/  IMAD.HI.U32 R11, R7, R17, RZ ;  /* 0x00000011070b7227 */ /* 0x000fc800078e00ff */
[----:B0-----:R-:W-:Y:S02]  /*5ce0*/  IMAD.MOV.U32 R20, RZ, RZ, R0 ;  /* 0x000000ffff147224 */ /* 0x001fe400078e0000 */
[----:B------:R-:W-:Y:S02]  /*5cf0*/  VIADD R3, R5, 0x198 ;  /* 0x0000019805037836 */ /* 0x000fe40000000000 */
[----:B------:R-:W-:Y:S01]  /*5d00*/  @!P0 IMAD.MOV R20, RZ, RZ, -R20 ;  /* 0x000000ffff148224 */ /* 0x000fe200078e0a14 */
[C---:B------:R-:W-:Y:S01]  /*5d10*/  ISETP.GT.U32.AND P0, PT, R2.reuse, R9, PT ;  /* 0x000000090200720c */ /* 0x040fe20003f04070 */
[----:B------:R-:W-:Y:S01]  /*5d20*/  @!P4 IMAD.MOV R6, RZ, RZ, -R6 ;  /* 0x000000ffff06c224 */ /* 0x000fe200078e0a06 */
[----:B------:R-:W-:Y:S01]  /*5d30*/  ISETP.GT.U32.AND P4, PT, R2, R14, PT ;  /* 0x0000000e0200720c */ /* 0x000fe20003f84070 */
[----:B------:R-:W-:Y:S01]  /*5d40*/  IMAD.MOV R11, RZ, RZ, -R11 ;  /* 0x000000ffff0b7224 */ /* 0x000fe200078e0a0b */
[----:B------:R-:W-:Y:S01]  /*5d50*/  STL [R1+0x410], R20 ;  /* 0x0004101401007387 */ /* 0x000fe20000100800 */
[--C-:B------:R-:W-:Y:S01]  /*5d60*/  @!P1 IMAD.IADD R10, R10, 0x1, -R2.reuse ;  /* 0x000000010a0a9824 */ /* 0x100fe200078e0a02 */
[----:B------:R-:W-:Y:S01]  /*5d70*/  ISETP.GE.AND P1, PT, R13, RZ, PT ;  /* 0x000000ff0d00720c */ /* 0x000fe20003f26270 */
[----:B------:R-:W-:Y:S01]  /*5d80*/  @!P6 IMAD.IADD R15, R15, 0x1, -R2 ;  /* 0x000000010f0fe824 */ /* 0x000fe200078e0a02 */
[----:B------:R-:W-:Y:S01]  /*5d90*/  IABS R13, R3 ;  /* 0x00000003000d7213 */ /* 0x000fe20000000000 */
[C---:B------:R-:W-:Y:S01]  /*5da0*/  IMAD R11, R2.reuse, R11, R17 ;  /* 0x0000000b020b7224 */ /* 0x040fe200078e0211 */
[----:B------:R-:W-:Y:S01]  /*5db0*/  STL [R1+0x414], R6 ;  /* 0x0004140601007387 */ /* 0x000fe20000100800 */
[----:B------:R-:W-:Y:S01]  /*5dc0*/  @!P2 IMAD.MOV R10, RZ, RZ, -R10 ;  /* 0x000000ffff0aa224 */ /* 0x000fe200078e0a0a */
[C---:B------:R-:W-:Y:S01]  /*5dd0*/  ISETP.GT.U32.AND P6, PT, R2.reuse, R15, PT ;  /* 0x0000000f0200720c */ /* 0x040fe20003fc4070 */
[----:B------:R-:W-:Y:S01]  /*5de0*/  VIADD R16, R5, 0x197 ;  /* 0x0000019705107836 */ /* 0x000fe20000000000 */
[----:B------:R-:W-:Y:S01]  /*5df0*/  ISETP.GT.U32.AND P5, PT, R2, R11, PT ;  /* 0x0000000b0200720c */ /* 0x000fe20003fa4070 */
[----:B------:R-:W-:Y:S01]  /*5e00*/  IMAD.HI.U32 R17, R7, R13, RZ ;  /* 0x0000000d07117227 */ /* 0x000fe200078e00ff */
[----:B------:R0:W-:Y:S01]  /*5e10*/  STL [R1+0x418], R10 ;  /* 0x0004180a01007387 */ /* 0x0001e20000100800 */
[----:B------:R-:W-:-:S02]  /*5e20*/  ISETP.GE.AND P2, PT, R8, RZ, PT ;  /* 0x000000ff0800720c */ /* 0x000fc40003f46270 */
[--C-:B------:R-:W-:Y:S01]  /*5e30*/  @!P0 IMAD.IADD R9, R9, 0x1, -R2.reuse ;  /* 0x0000000109098824 */ /* 0x100fe200078e0a02 */
[----:B------:R-:W-:Y:S01]  /*5e40*/  IABS R0, R16 ;  /* 0x0000001000007213 */ /* 0x000fe20000000000 */
[----:B------:R-:W-:Y:S01]  /*5e50*/  IMAD.MOV R17, RZ, RZ, -R17 ;  /* 0x000000ffff117224 */ /* 0x000fe200078e0a11 */
[----:B------:R-:W-:Y:S01]  /*5e60*/  ISETP.GE.AND P0, PT, R12, RZ, PT ;  /* 0x000000ff0c00720c */ /* 0x000fe20003f06270 */
[----:B------:R-:W-:Y:S01]  /*5e70*/  @!P4 IMAD.IADD R14, R14, 0x1, -R2 ;  /* 0x000000010e0ec824 */ /* 0x000fe200078e0a02 */
[----:B------:R-:W-:Y:S01]  /*5e80*/  ISETP.GE.AND P4, PT, R3, RZ, PT ;  /* 0x000000ff0300720c */ /* 0x000fe20003f86270 */
[----:B------:R-:W-:Y:S02]  /*5e90*/  IMAD R13, R2, R17, R13 ;  /* 0x00000011020d7224 */ /* 0x000fe400078e020d */
[----:B0-----:R-:W-:Y:S02]  /*5ea0*/  IMAD.MOV.U32 R10, RZ, RZ, R9 ;  /* 0x000000ffff0a7224 */ /* 0x001fe400078e0009 */
[----:B------:R-:W-:-:S04]  /*5eb0*/  IMAD.HI.U32 R6, R7, R0, RZ ;  /* 0x0000000007067227 */ /* 0x000fc800078e00ff */
[----:B------:R-:W-:Y:S01]  /*5ec0*/  @!P3 IMAD.MOV R10, RZ, RZ, -R10 ;  /* 0x000000ffff0ab224 */ /* 0x000fe200078e0a0a */
[C---:B------:R-:W-:Y:S01]  /*5ed0*/  ISETP.GT.U32.AND P3, PT, R2.reuse, R14, PT ;  /* 0x0000000e0200720c */ /* 0x040fe20003f64070 */
[--C-:B------:R-:W-:Y:S01]  /*5ee0*/  @!P6 IMAD.IADD R15, R15, 0x1, -R2.reuse ;  /* 0x000000010f0fe824 */ /* 0x100fe200078e0a02 */
[C---:B------:R-:W-:Y:S01]  /*5ef0*/  ISETP.GT.U32.AND P6, PT, R2.reuse, R13, PT ;  /* 0x0000000d0200720c */ /* 0x040fe20003fc4070 */
[----:B------:R-:W-:Y:S01]  /*5f00*/  @!P5 IMAD.IADD R11, R11, 0x1, -R2 ;  /* 0x000000010b0bd824 */ /* 0x000fe200078e0a02 */
[----:B------:R0:W-:Y:S01]  /*5f10*/  STL [R1+0x41c], R10 ;  /* 0x00041c0a01007387 */ /* 0x0001e20000100800 */
[----:B------:R-:W-:Y:S02]  /*5f20*/  IMAD.MOV R6, RZ, RZ, -R6 ;  /* 0x000000ffff067224 */ /* 0x000fe400078e0a06 */
[----:B------:R-:W-:Y:S01]  /*5f30*/  VIADD R8, R5, 0x195 ;  /* 0x0000019505087836 */ /* 0x000fe20000000000 */
[C---:B------:R-:W-:Y:S01]  /*5f40*/  ISETP.GT.U32.AND P5, PT, R2.reuse, R11, PT ;  /* 0x0000000b0200720c */ /* 0x040fe20003fa4070 */
[----:B------:R-:W-:-:S02]  /*5f50*/  IMAD R0, R2, R6, R0 ;  /* 0x0000000602007224 */ /* 0x000fc400078e0200 */
[----:B------:R-:W-:Y:S02]  /*5f60*/  VIADD R6, R5, 0x196 ;  /* 0x0000019605067836 */ /* 0x000fe40000000000 */
[--C-:B------:R-:W-:Y:S01]  /*5f70*/  @!P3 IMAD.IADD R14, R14, 0x1, -R2.reuse ;  /* 0x000000010e0eb824 */ /* 0x100fe200078e0a02 */
[C---:B------:R-:W-:Y:S01]  /*5f80*/  ISETP.GT.U32.AND P3, PT, R2.reuse, R0, PT ;  /* 0x000000000200720c */ /* 0x040fe20003f64070 */
[--C-:B------:R-:W-:Y:S01]  /*5f90*/  @!P6 IMAD.IADD R13, R13, 0x1, -R2.reuse ;  /* 0x000000010d0de824 */ /* 0x100fe200078e0a02 */
[----:B------:R-:W-:Y:S01]  /*5fa0*/  IABS R18, R6 ;  /* 0x0000000600127213 */ /* 0x000fe20000000000 */
[----:B0-----:R-:W-:Y:S02]  /*5fb0*/  IMAD.MOV.U32 R10, RZ, RZ, R15 ;  /* 0x000000ffff0a7224 */ /* 0x001fe400078e000f */
[----:B------:R-:W-:Y:S01]  /*5fc0*/  VIADD R9, R5, 0x194 ;  /* 0x0000019405097836 */ /* 0x000fe20000000000 */
[----:B------:R-:W-:Y:S01]  /*5fd0*/  ISETP.GT.U32.AND P6, PT, R2, R13, PT ;  /* 0x0000000d0200720c */ /* 0x000fe20003fc4070 */
[----:B------:R-:W-:Y:S01]  /*5fe0*/  @!P5 IMAD.IADD R11, R11, 0x1, -R2 ;  /* 0x000000010b0bd824 */ /* 0x000fe200078e0a02 */
[----:B------:R-:W-:Y:S01]  /*5ff0*/  ISETP.GE.AND P5, PT, R16, RZ, PT ;  /* 0x000000ff1000720c */ /* 0x000fe20003fa6270 */
[----:B------:R-:W-:Y:S01]  /*6000*/  @!P1 IMAD.MOV R10, RZ, RZ, -R10 ;  /* 0x000000ffff0a9224 */ /* 0x000fe200078e0a0a */
[----:B------:R-:W-:Y:S01]  /*6010*/  ISETP.GE.AND P1, PT, R6, RZ, PT ;  /* 0x000000ff0600720c */ /* 0x000fe20003f26270 */
[----:B------:R-:W-:Y:S01]  /*6020*/  @!P2 IMAD.MOV R11, RZ, RZ, -R11 ;  /* 0x000000ffff0ba224 */ /* 0x000fe200078e0a0b */
[----:B------:R-:W-:Y:S01]  /*6030*/  ISETP.GE.AND P2, PT, R8, RZ, PT ;  /* 0x000000ff0800720c */ /* 0x000fe20003f46270 */
[----:B------:R-:W-:Y:S01]  /*6040*/  @!P3 IMAD.IADD R0, R0, 0x1, -R2 ;  /* 0x000000010000b824 */ /* 0x000fe200078e0a02 */
[----:B------:R0:W-:Y:S01]  /*6050*/  STL [R1+0x424], R10 ;  /* 0x0004240a01007387 */ /* 0x0001e20000100800 */
[----:B------:R-:W-:-:S02]  /*6060*/  VIADD R3, R5, 0x193 ;  /* 0x0000019305037836 */ /* 0x000fc40000000000 */
[----:B------:R-:W-:Y:S01]  /*6070*/  VIADD R15, R5, 0x191 ;  /* 0x00000191050f7836 */ /* 0x000fe20000000000 */
[----:B------:R1:W-:Y:S01]  /*6080*/  STL [R1+0x428], R11 ;  /* 0x0004280b01007387 */ /* 0x0003e20000100800 */
[----:B------:R-:W-:Y:S01]  /*6090*/  ISETP.GT.U32.AND P3, PT, R2, R0, PT ;  /* 0x000000000200720c */ /* 0x000fe20003f64070 */
[----:B------:R-:W-:Y:S01]  /*60a0*/  @!P6 IMAD.IADD R13, R13, 0x1, -R2 ;  /* 0x000000010d0de824 */ /* 0x000fe200078e0a02 */
[----:B------:R-:W-:Y:S01]  /*60b0*/  ISETP.GE.AND P6, PT, R3, RZ, PT ;  /* 0x000000ff0300720c */ /* 0x000fe20003fc6270 */
[C---:B------:R-:W-:Y:S02]  /*60c0*/  VIADD R19, R5.reuse, 0x192 ;  /* 0x0000019205137836 */ /* 0x040fe40000000000 */
[----:B0-----:R-:W-:Y:S01]  /*60d0*/  IMAD.MOV.U32 R10, RZ, RZ, R14 ;  /* 0x000000ffff0a7224 */ /* 0x001fe200078e000e */
[----:B------:R-:W-:Y:S01]  /*60e0*/  IABS R14, R3 ;  /* 0x00000003000e7213 */ /* 0x000fe20000000000 */
[----:B------:R-:W-:Y:S01]  /*60f0*/  VIADD R12, R5, 0x18f ;  /* 0x0000018f050c7836 */ /* 0x000fe20000000000 */
[----:B-1----:R-:W-:Y:S01]  /*6100*/  IABS R11, R8 ;  /* 0x00000008000b7213 */ /* 0x002fe20000000000 */
[----:B------:R-:W-:Y:S01]  /*6110*/  @!P0 IMAD.MOV R10, RZ, RZ, -R10 ;  /* 0x000000ffff0a8224 */ /* 0x000fe200078e0a0a */
[----:B------:R-:W-:Y:S01]  /*6120*/  ISETP.GE.AND P0, PT, R9, RZ, PT ;  /* 0x000000ff0900720c */ /* 0x000fe20003f06270 */
[----:B------:R-:W-:Y:S01]  /*6130*/  IMAD.HI.U32 R8, R7, R18, RZ ;  /* 0x0000001207087227 */ /* 0x000fe200078e00ff */
[----:B------:R-:W-:-:S02]  /*6140*/  IABS R9, R9 ;  /* 0x0000000900097213 */ /* 0x000fc40000000000 */
[----:B------:R0:W-:Y:S01]  /*6150*/  STL [R1+0x42c], R10 ;  /* 0x00042c0a01007387 */ /* 0x0001e20000100800 */
[----:B------:R-:W-:Y:S02]  /*6160*/  IMAD.MOV R8, RZ, RZ, -R8 ;  /* 0x000000ffff087224 */ /* 0x000fe400078e0a08 */
[----:B------:R-:W-:-:S04]  /*6170*/  IMAD.HI.U32 R6, R7, R9, RZ ;  /* 0x0000000907067227 */ /* 0x000fc800078e00ff */
[----:B------:R-:W-:Y:S02]  /*6180*/  IMAD R18, R2, R8, R18 ;  /* 0x0000000802127224 */ /* 0x000fe400078e0212 */
[----:B------:R-:W-:Y:S02]  /*6190*/  IMAD.MOV R6, RZ, RZ, -R6 ;  /* 0x000000ffff067224 */ /* 0x000fe400078e0a06 */
[----:B0-----:R-:W-:Y:S01]  /*61a0*/  IMAD.MOV.U32 R10, RZ, RZ, R13 ;  /* 0x000000ffff0a7224 */ /* 0x001fe200078e000d */
[----:B------:R-:W-:Y:S01]  /*61b0*/  IABS R13, R12 ;  /* 0x0000000c000d7213 */ /* 0x000fe20000000000 */
[----:B------:R-:W-:Y:S02]  /*61c0*/  @!P3 IMAD.IADD R0, R0, 0x1, -R2 ;  /* 0x000000010000b824 */ /* 0x000fe400078e0a02 */
[----:B------:R-:W-:Y:S01]  /*61d0*/  @!P4 IMAD.MOV R10, RZ, RZ, -R10 ;  /* 0x000000ffff0ac224 */ /* 0x000fe200078e0a0a */
[----:B------:R-:W-:Y:S01]  /*61e0*/  ISETP.GT.U32.AND P4, PT, R2, R18, PT ;  /* 0x000000120200720c */ /* 0x000fe20003f84070 */
[----:B------:R-:W-:-:S03]  /*61f0*/  IMAD.HI.U32 R3, R7, R11, RZ ;  /* 0x0000000b07037227 */ /* 0x000fc600078e00ff */
[----:B------:R0:W-:Y:S01]  /*6200*/  STL [R1+0x430], R10 ;  /* 0x0004300a01007387 */ /* 0x0001e20000100800 */
[----:B------:R-:W-:Y:S02]  /*6210*/  IMAD R9, R2, R6, R9 ;  /* 0x0000000602097224 */ /* 0x000fe400078e0209 */
[----:B------:R-:W-:Y:S02]  /*6220*/  IMAD.MOV R8, RZ, RZ, -R3 ;  /* 0x000000ffff087224 */ /* 0x000fe400078e0a03 */
[----:B------:R-:W-:-:S04]  /*6230*/  IMAD.HI.U32 R3, R7, R14, RZ ;  /* 0x0000000e07037227 */ /* 0x000fc800078e00ff */
[----:B------:R-:W-:Y:S02]  /*6240*/  IMAD R11, R2, R8, R11 ;  /* 0x00000008020b7224 */ /* 0x000fe400078e020b */
[----:B0-----:R-:W-:Y:S01]  /*6250*/  IMAD.MOV.U32 R10, RZ, RZ, R0 ;  /* 0x000000ffff0a7224 */ /* 0x001fe200078e0000 */
[----:B------:R-:W-:Y:S01]  /*6260*/  IABS R0, R15 ;  /* 0x0000000f00007213 */ /* 0x000fe20000000000 */
[----:B------:R-:W-:Y:S01]  /*6270*/  @!P4 IMAD.IADD R18, R18, 0x1, -R2 ;  /* 0x000000011212c824 */ /* 0x000fe200078e0a02 */
[C---:B------:R-:W-:Y:S01]  /*6280*/  ISETP.GT.U32.AND P3, PT, R2.reuse, R11, PT ;  /* 0x0000000b0200720c */ /* 0x040fe20003f64070 */
[----:B------:R-:W-:Y:S01]  /*6290*/  @!P5 IMAD.MOV R10, RZ, RZ, -R10 ;  /* 0x000000ffff0ad224 */ /* 0x000fe200078e0a0a */
[C---:B------:R-:W-:Y:S01]  /*62a0*/  ISETP.GT.U32.AND P5, PT, R2.reuse, R9, PT ;  /* 0x000000090200720c */ /* 0x040fe20003fa4070 */
[----:B------:R-:W-:Y:S01]  /*62b0*/  IMAD.MOV R3, RZ, RZ, -R3 ;  /* 0x000000ffff037224 */ /* 0x000fe200078e0a03 */
[C---:B------:R-:W-:Y:S01]  /*62c0*/  ISETP.GT.U32.AND P4, PT, R2.reuse, R18, PT ;  /* 0x000000120200720c */ /* 0x040fe20003f84070 */
[----:B------:R-:W-:Y:S01]  /*62d0*/  VIADD R8, R5, 0x190 ;  /* 0x0000019005087836 */ /* 0x000fe20000000000 */
[----:B------:R0:W-:Y:S01]  /*62e0*/  STL [R1+0x434], R10 ;  /* 0x0004340a01007387 */ /* 0x0001e20000100800 */
[----:B------:R-:W-:Y:S01]  /*62f0*/  IMAD R14, R2, R3, R14 ;  /* 0x00000003020e7224 */ /* 0x000fe200078e020e */
[----:B------:R-:W-:-:S02]  /*6300*/  IABS R3, R19 ;  /* 0x0000001300037213 */ /* 0x000fc40000000000 */
[----:B------:R-:W-:-:S03]  /*6310*/  IABS R6, R8 ;  /* 0x0000000800067213 */ /* 0x000fc60000000000 */
[--C-:B------:R-:W-:Y:S02]  /*6320*/  @!P3 IMAD.IADD R11, R11, 0x1, -R2.reuse ;  /* 0x000000010b0bb824 */ /* 0x100fe400078e0a02 */
[----:B------:R-:W-:Y:S02]  /*6330*/  @!P5 IMAD.IADD R9, R9, 0x1, -R2 ;  /* 0x000000010909d824 */ /* 0x000fe400078e0a02 */
[C---:B0-----:R-:W-:Y:S01]  /*6340*/  IMAD.HI.U32 R10, R7.reuse, R0, RZ ;  /* 0x00000000070a7227 */ /* 0x041fe200078e00ff */
[C---:B------:R-:W-:Y:S02]  /*6350*/  ISETP.GT.U32.AND P3, PT, R2.reuse, R11, PT ;  /* 0x0000000b0200720c */ /* 0x040fe40003f64070 */
[----:B------:R-:W-:Y:S01]  /*6360*/  ISETP.GT.U32.AND P5, PT, R2, R9, PT ;  /* 0x000000090200720c */ /* 0x000fe20003fa4070 */
[----:B------:R-:W-:Y:S02]  /*6370*/  IMAD.MOV R10, RZ, RZ, -R10 ;  /* 0x000000ffff0a7224 */ /* 0x000fe400078e0a0a */
[----:B------:R-:W-:Y:S01]  /*6380*/  @!P4 IMAD.IADD R18, R18, 0x1, -R2 ;  /* 0x000000011212c824 */ /* 0x000fe200078e0a02 */
[----:B------:R-:W-:Y:S01]  /*6390*/  ISETP.GT.U32.AND P4, PT, R2, R14, PT ;  /* 0x0000000e0200720c */ /* 0x000fe20003f84070 */
[----:B------:R-:W-:-:S04]  /*63a0*/  IMAD.HI.U32 R16, R7, R3, RZ ;  /* 0x0000000307107227 */ /* 0x000fc800078e00ff */
[C---:B------:R-:W-:Y:S02]  /*63b0*/  IMAD R0, R2.reuse, R10, R0 ;  /* 0x0000000a02007224 */ /* 0x040fe400078e0200 */
[----:B------:R-:W-:Y:S02]  /*63c0*/  IMAD.MOV R16, RZ, RZ, -R16 ;  /* 0x000000ffff107224 */ /* 0x000fe400078e0a10 */
[--C-:B------:R-:W-:Y:S01]  /*63d0*/  @!P5 IMAD.IADD R9, R9, 0x1, -R2.reuse ;  /* 0x000000010909d824 */ /* 0x100fe200078e0a02 */
[C---:B------:R-:W-:Y:S01]  /*63e0*/  ISETP.GT.U32.AND P5, PT, R2.reuse, R0, PT ;  /* 0x000000000200720c */ /* 0x040fe20003fa4070 */
[C---:B------:R-:W-:Y:S02]  /*63f0*/  IMAD R3, R2.reuse, R16, R3 ;  /* 0x0000001002037224 */ /* 0x040fe400078e0203 */
[----:B------:R-:W-:Y:S02]  /*6400*/  @!P3 IMAD.IADD R11, R11, 0x1, -R2 ;  /* 0x000000010b0bb824 */ /* 0x000fe400078e0a02 */
[----:B------:R-:W-:Y:S01]  /*6410*/  IMAD.MOV.U32 R20, RZ, RZ, R18 ;  /* 0x000000ffff147224 */ /* 0x000fe200078e0012 */
[----:B------:R-:W-:Y:S01]  /*6420*/  ISETP.GT.U32.AND P3, PT, R2, R3, PT ;  /* 0x000000030200720c */ /* 0x000fe20003f64070 */
[----:B------:R-:W-:Y:S01]  /*6430*/  @!P4 IMAD.IADD R14, R14, 0x1, -R2 ;  /* 0x000000010e0ec824 */ /* 0x000fe200078e0a02 */
[----:B------:R-:W-:Y:S01]  /*6440*/  ISETP.GE.AND P4, PT, R19, RZ, PT ;  /* 0x000000ff1300720c */ /* 0x000fe20003f86270 */
[----:B------:R-:W-:-:S02]  /*6450*/  VIADD R10, R5, 0x18e ;  /* 0x0000018e050a7836 */ /* 0x000fc40000000000 */
[----:B------:R-:W-:Y:S01]  /*6460*/  @!P1 IMAD.MOV R20, RZ, RZ, -R20 ;  /* 0x000000ffff149224 */ /* 0x000fe200078e0a14 */
[----:B------:R-:W-:Y:S01]  /*6470*/  ISETP.GT.U32.AND P1, PT, R2, R14, PT ;  /* 0x0000000e0200720c */ /* 0x000fe20003f24070 */
[----:B------:R-:W-:Y:S01]  /*6480*/  @!P5 IMAD.IADD R0, R0, 0x1, -R2 ;  /* 0x000000010000d824 */ /* 0x000fe200078e0a02 */
[----:B------:R-:W-:Y:S01]  /*6490*/  IABS R18, R10 ;  /* 0x0000000a00127213 */ /* 0x000fe20000000000 */
[C---:B------:R-:W-:Y:S01]  /*64a0*/  IMAD.HI.U32 R17, R7.reuse, R6, RZ ;  /* 0x0000000607117227 */ /* 0x040fe200078e00ff */
[----:B------:R0:W-:Y:S02]  /*64b0*/  STL [R1+0x438], R20 ;  /* 0x0004381401007387 */ /* 0x0001e40000100800 */
[----:B------:R-:W-:Y:S01]  /*64c0*/  ISETP.GT.U32.AND P5, PT, R2, R0, PT ;  /* 0x000000000200720c */ /* 0x000fe20003fa4070 */
[----:B------:R-:W-:-:S04]  /*64d0*/  IMAD.HI.U32 R16, R7, R13, RZ ;  /* 0x0000000d07107227 */ /* 0x000fc800078e00ff */
[----:B------:R-:W-:Y:S02]  /*64e0*/  IMAD.MOV R17, RZ, RZ, -R17 ;  /* 0x000000ffff117224 */ /* 0x000fe400078e0a11 */
[----:B------:R-:W-:Y:S01]  /*64f0*/  @!P3 IMAD.IADD R3, R3, 0x1, -R2 ;  /* 0x000000010303b824 */ /* 0x000fe200078e0a02 */
[----:B------:R-:W-:Y:S01]  /*6500*/  ISETP.GE.AND P3, PT, R15, RZ, PT ;  /* 0x000000ff0f00720c */ /* 0x000fe20003f66270 */
[----:B0-----:R-:W-:Y:S02]  /*6510*/  IMAD.MOV.U32 R20, RZ, RZ, R11 ;  /* 0x000000ffff147224 */ /* 0x001fe400078e000b */
[----:B------:R-:W-:-:S04]  /*6520*/  IMAD.HI.U32 R11, R7, R18, RZ ;  /* 0x00000012070b7227 */ /* 0x000fc800078e00ff */
[----:B------:R-:W-:Y:S02]  /*6530*/  IMAD.MOV R16, RZ, RZ, -R16 ;  /* 0x000000ffff107224 */ /* 0x000fe400078e0a10 */
[C---:B------:R-:W-:Y:S02]  /*6540*/  IMAD R6, R2.reuse, R17, R6 ;  /* 0x0000001102067224 */ /* 0x040fe400078e0206 */
[----:B------:R-:W-:Y:S01]  /*6550*/  @!P2 IMAD.MOV R20, RZ, RZ, -R20 ;  /* 0x000000ffff14a224 */ /* 0x000fe200078e0a14 */
[----:B------:R-:W-:Y:S01]  /*6560*/  ISETP.GT.U32.AND P2, PT, R2, R3, PT ;  /* 0x000000030200720c */ /* 0x000fe20003f44070 */
[----:B------:R-:W-:Y:S01]  /*6570*/  @!P1 IMAD.IADD R14, R14, 0x1, -R2 ;  /* 0x000000010e0e9824 */ /* 0x000fe200078e0a02 */
[C---:B------:R-:W-:Y:S01]  /*6580*/  ISETP.GT.U32.AND P1, PT, R2.reuse, R6, PT ;  /* 0x000000060200720c */ /* 0x040fe20003f24070 */
[----:B------:R-:W-:Y:S01]  /*6590*/  IMAD.MOV R11, RZ, RZ, -R11 ;  /* 0x000000ffff0b7224 */ /* 0x000fe200078e0a0b */
[----:B------:R-:W-:Y:S01]  /*65a0*/  STL [R1+0x43c], R20 ;  /* 0x00043c1401007387 */ /* 0x000fe20000100800 */
[----:B------:R-:W-:-:S02]  /*65b0*/  IMAD R13, R2, R16, R13 ;  /* 0x00000010020d7224 */ /* 0x000fc400078e020d */
[----:B------:R-:W-:Y:S02]  /*65c0*/  IMAD.MOV.U32 R15, RZ, RZ, R14 ;  /* 0x000000ffff0f7224 */ /* 0x000fe400078e000e */
[C---:B------:R-:W-:Y:S02]  /*65d0*/  IMAD R18, R2.reuse, R11, R18 ;  /* 0x0000000b02127224 */ /* 0x040fe400078e0212 */
[----:B------:R-:W-:Y:S01]  /*65e0*/  @!P6 IMAD.MOV R15, RZ, RZ, -R15 ;  /* 0x000000ffff0fe224 */ /* 0x000fe200078e0a0f */
[----:B------:R-:W-:Y:S01]  /*65f0*/  ISETP.GT.U32.AND P6, PT, R2, R13, PT ;  /* 0x0000000d0200720c */ /* 0x000fe20003fc4070 */
[----:B------:R-:W-:Y:S01]  /*6600*/  @!P5 IMAD.IADD R0, R0, 0x1, -R2 ;  /* 0x000000010000d824 */ /* 0x000fe200078e0a02 */
[----:B------:R-:W-:Y:S01]  /*6610*/  ISETP.GT.U32.AND P5, PT, R2, R18, PT ;  /* 0x000000120200720c */ /* 0x000fe20003fa4070 */
[----:B------:R-:W-:Y:S01]  /*6620*/  @!P0 IMAD.MOV R9, RZ, RZ, -R9 ;  /* 0x000000ffff098224 */ /* 0x000fe200078e0a09 */
[----:B------:R-:W-:Y:S01]  /*6630*/  ISETP.GE.AND P0, PT, R8, RZ, PT ;  /* 0x000000ff0800720c */ /* 0x000fe20003f06270 */
[----:B------:R-:W-:-:S02]  /*6640*/  VIADD R14, R5, 0x18d ;  /* 0x0000018d050e7836 */ /* 0x000fc40000000000 */
[--C-:B------:R-:W-:Y:S01]  /*6650*/  @!P2 IMAD.IADD R3, R3, 0x1, -R2.reuse ;  /* 0x000000010303a824 */ /* 0x100fe200078e0a02 */
[----:B------:R0:W-:Y:S01]  /*6660*/  STL [R1+0x444], R9 ;  /* 0x0004440901007387 */ /* 0x0001e20000100800 */
[----:B------:R-:W-:Y:S01]  /*6670*/  ISETP.GE.AND P2, PT, R12, RZ, PT ;  /* 0x000000ff0c00720c */ /* 0x000fe20003f46270 */
[----:B------:R-:W-:Y:S02]  /*6680*/  VIADD R12, R5, 0x18c ;  /* 0x0000018c050c7836 */ /* 0x000fe40000000000 */
[----:B------:R1:W-:Y:S01]  /*6690*/  STL [R1+0x448], R15 ;  /* 0x0004480f01007387 */ /* 0x0003e20000100800 */
[--C-:B------:R-:W-:Y:S01]  /*66a0*/  @!P1 IMAD.IADD R6, R6, 0x1, -R2.reuse ;  /* 0x0000000106069824 */ /* 0x100fe200078e0a02 */
[----:B------:R-:W-:Y:S01]  /*66b0*/  ISETP.GE.AND P1, PT, R10, RZ, PT ;  /* 0x000000ff0a00720c */ /* 0x000fe20003f26270 */
[--C-:B------:R-:W-:Y:S01]  /*66c0*/  @!P6 IMAD.IADD R13, R13, 0x1, -R2.reuse ;  /* 0x000000010d0de824 */ /* 0x100fe200078e0a02 */
[----:B------:R-:W-:Y:S01]  /*66d0*/  IABS R11, R12 ;  /* 0x0000000c000b7213 */ /* 0x000fe20000000000 */
[----:B------:R-:W-:Y:S01]  /*66e0*/  @!P5 IMAD.IADD R18, R18, 0x1, -R2 ;  /* 0x000000011212d824 */ /* 0x000fe200078e0a02 */
[----:B0-----:R-:W-:Y:S01]  /*66f0*/  IABS R9, R14 ;  /* 0x0000000e00097213 */ /* 0x001fe20000000000 */
[----:B------:R-:W-:Y:S01]  /*6700*/  VIADD R8, R5, 0x18b ;  /* 0x0000018b05087836 */ /* 0x000fe20000000000 */
[C---:B------:R-:W-:Y:S01]  /*6710*/  ISETP.GT.U32.AND P6, PT, R2.reuse, R6, PT ;  /* 0x000000060200720c */ /* 0x040fe20003fc4070 */
[----:B------:R-:W-:Y:S01]  /*6720*/  @!P3 IMAD.MOV R0, RZ, RZ, -R0 ;  /* 0x000000ffff00b224 */ /* 0x000fe200078e0a00 */
[----:B------:R-:W-:Y:S01]  /*6730*/  ISETP.GT.U32.AND P5, PT, R2, R13, PT ;  /* 0x0000000d0200720c */ /* 0x000fe20003fa4070 */
[----:B-1----:R-:W-:-:S02]  /*6740*/  IMAD.MOV.U32 R15, RZ, RZ, R3 ;  /* 0x000000ffff0f7224 */ /* 0x002fc400078e0003 */
[----:B------:R-:W-:-:S04]  /*6750*/  IMAD.HI.U32 R10, R7, R9, RZ ;  /* 0x00000009070a7227 */ /* 0x000fc800078e00ff */
[----:B------:R-:W-:Y:S01]  /*6760*/  @!P4 IMAD.MOV R15, RZ, RZ, -R15 ;  /* 0x000000ffff0fc224 */ /* 0x000fe200078e0a0f */
[----:B------:R-:W-:Y:S01]  /*6770*/  ISETP.GT.U32.AND P4, PT, R2, R18, PT ;  /* 0x000000120200720c */ /* 0x000fe20003f84070 */
[----:B------:R-:W-:Y:S02]  /*6780*/  IMAD.MOV R3, RZ, RZ, -R10 ;  /* 0x000000ffff037224 */ /* 0x000fe400078e0a0a */
[--C-:B------:R-:W-:Y:S01]  /*6790*/  @!P6 IMAD.IADD R6, R6, 0x1, -R2.reuse ;  /* 0x000000010606e824 */ /* 0x100fe200078e0a02 */
[----:B------:R0:W-:Y:S01]  /*67a0*/  STL [R1+0x44c], R15 ;  /* 0x00044c0f01007387 */ /* 0x0001e20000100800 */
[C---:B------:R-:W-:Y:S01]  /*67b0*/  IMAD R9, R2.reuse, R3, R9 ;  /* 0x0000000302097224 */ /* 0x040fe200078e0209 */
[----:B------:R-:W-:Y:S01]  /*67c0*/  IABS R3, R8 ;  /* 0x0000000800037213 */ /* 0x000fe20000000000 */
[----:B------:R-:W-:Y:S01]  /*67d0*/  VIADD R10, R5, 0x18a ;  /* 0x0000018a050a7836 */ /* 0x000fe20000000000 */
[----:B------:R1:W-:Y:S01]  /*67e0*/  STL [R1+0x450], R0 ;  /* 0x0004500001007387 */ /* 0x0003e20000100800 */
[----:B------:R-:W-:Y:S01]  /*67f0*/  @!P5 IMAD.IADD R13, R13, 0x1, -R2 ;  /* 0x000000010d0dd824 */ /* 0x000fe200078e0a02 */
[----:B------:R-:W-:Y:S01]  /*6800*/  ISETP.GT.U32.AND P6, PT, R2, R9, PT ;  /* 0x000000090200720c */ /* 0x000fe20003fc4070 */
[----:B------:R-:W-:Y:S01]  /*6810*/  IMAD.HI.U32 R16, R7, R3, RZ ;  /* 0x0000000307107227 */ /* 0x000fe200078e00ff */
[----:B------:R-:W-:-:S02]  /*6820*/  IABS R19, R10 ;  /* 0x0000000a00137213 */ /* 0x000fc40000000000 */
[----:B------:R-:W-:Y:S01]  /*6830*/  ISETP.GE.AND P5, PT, R14, RZ, PT ;  /* 0x000000ff0e00720c */ /* 0x000fe20003fa6270 */
[----:B0-----:R-:W-:-:S04]  /*6840*/  IMAD.HI.U32 R15, R7, R11, RZ ;  /* 0x0000000b070f7227 */ /* 0x001fc800078e00ff */
[----:B------:R-:W-:Y:S02]  /*6850*/  IMAD.MOV R15, RZ, RZ, -R15 ;  /* 0x000000ffff0f7224 */ /* 0x000fe400078e0a0f */
[--C-:B------:R-:W-:Y:S02]  /*6860*/  @!P4 IMAD.IADD R18, R18, 0x1, -R2.reuse ;  /* 0x000000011212c824 */ /* 0x100fe400078e0a02 */
[----:B------:R-:W-:Y:S02]  /*6870*/  IMAD R11, R2, R15, R11 ;  /* 0x0000000f020b7224 */ /* 0x000fe400078e020b */
[----:B------:R-:W-:Y:S01]  /*6880*/  @!P6 IMAD.IADD R9, R9, 0x1, -R2 ;  /* 0x000000010909e824 */ /* 0x000fe200078e0a02 */
[----:B------:R-:W-:Y:S01]  /*6890*/  ISETP.GE.AND P6, PT, R12, RZ, PT ;  /* 0x000000ff0c00720c */ /* 0x000fe20003fc6270 */
[----:B------:R-:W-:Y:S01]  /*68a0*/  IMAD.HI.U32 R15, R7, R19, RZ ;  /* 0x00000013070f7227 */ /* 0x000fe200078e00ff */
[----:B------:R-:W-:-:S03]  /*68b0*/  ISETP.GT.U32.AND P4, PT, R2, R11, PT ;  /* 0x0000000b0200720c */ /* 0x000fc60003f84070 */
[C---:B------:R-:W-:Y:S02]  /*68c0*/  VIADD R14, R5.reuse, 0x189 ;  /* 0x00000189050e7836 */ /* 0x040fe40000000000 */
[----:B------:R-:W-:Y:S02]  /*68d0*/  IMAD.MOV R16, RZ, RZ, -R16 ;  /* 0x000000ffff107224 */ /* 0x000fe400078e0a10 */
[----:B------:R-:W-:Y:S02]  /*68e0*/  IMAD.MOV.U32 R17, RZ, RZ, R6 ;  /* 0x000000ffff117224 */ /* 0x000fe400078e0006 */
[----:B------:R-:W-:Y:S02]  /*68f0*/  IMAD.MOV R15, RZ, RZ, -R15 ;  /* 0x000000ffff0f7224 */ /* 0x000fe400078e0a0f */
[----:B------:R-:W-:Y:S02]  /*6900*/  VIADD R12, R5, 0x188 ;  /* 0x00000188050c7836 */ /* 0x000fe40000000000 */
[----:B------:R-:W-:Y:S01]  /*6910*/  @!P4 IMAD.IADD R11, R11, 0x1, -R2 ;  /* 0x000000010b0bc824 */ /* 0x000fe200078e0a02 */
[C---:B------:R-:W-:Y:S01]  /*6920*/  ISETP.GT.U32.AND P4, PT, R2.reuse, R9, PT ;  /* 0x000000090200720c */ /* 0x040fe20003f84070 */
[C---:B------:R-:W-:Y:S01]  /*6930*/  IMAD R3, R2.reuse, R16, R3 ;  /* 0x0000001002037224 */ /* 0x040fe200078e0203 */
[----:B------:R-:W-:Y:S01]  /*6940*/  IABS R16, R14 ;  /* 0x0000000e00107213 */ /* 0x000fe20000000000 */
[----:B------:R-:W-:Y:S01]  /*6950*/  @!P0 IMAD.MOV R17, RZ, RZ, -R17 ;  /* 0x000000ffff118224 */ /* 0x000fe200078e0a11 */
[C---:B------:R-:W-:Y:S01]  /*6960*/  ISETP.GT.U32.AND P3, PT, R2.reuse, R11, PT ;  /* 0x0000000b0200720c */ /* 0x040fe20003f64070 */
[C---:B------:R-:W-:Y:S01]  /*6970*/  IMAD R19, R2.reuse, R15, R19 ;  /* 0x0000000f02137224 */ /* 0x040fe200078e0213 */
[----:B------:R-:W-:Y:S01]  /*6980*/  IABS R15, R12 ;  /* 0x0000000c000f7213 */ /* 0x000fe20000000000 */
[C---:B-1----:R-:W-:Y:S01]  /*6990*/  IMAD.HI.U32 R0, R7.reuse, R16, RZ ;  /* 0x0000001007007227 */ /* 0x042fe200078e00ff */
[C---:B------:R-:W-:Y:S01]  /*69a0*/  ISETP.GT.U32.AND P0, PT, R2.reuse, R3, PT ;  /* 0x000000030200720c */ /* 0x040fe20003f04070 */
[----:B------:R0:W-:Y:S02]  /*69b0*/  STL [R1+0x454], R17 ;  /* 0x0004541101007387 */ /* 0x0001e40000100800 */
[----:B------:R-:W-:Y:S01]  /*69c0*/  @!P2 IMAD.MOV R13, RZ, RZ, -R13 ;  /* 0x000000ffff0da224 */ /* 0x000fe200078e0a0d */
[----:B------:R-:W-:Y:S01]  /*69d0*/  ISETP.GT.U32.AND P2, PT, R2, R19, PT ;  /* 0x000000130200720c */ /* 0x000fe20003f44070 */
[----:B------:R-:W-:-:S03]  /*69e0*/  IMAD.HI.U32 R6, R7, R15, RZ ;  /* 0x0000000f07067227 */ /* 0x000fc600078e00ff */
[----:B------:R-:W-:Y:S01]  /*69f0*/  STL [R1+0x458], R13 ;  /* 0x0004580d01007387 */ /* 0x000fe20000100800 */
[----:B------:R-:W-:Y:S01]  /*6a00*/  @!P4 IMAD.IADD R9, R9, 0x1, -R2 ;  /* 0x000000010909c824 */ /* 0x000fe200078e0a02 */
[----:B------:R-:W-:Y:S01]  /*6a10*/  ISETP.GE.AND P4, PT, R10, RZ, PT ;  /* 0x000000ff0a00720c */ /* 0x000fe20003f86270 */
[----:B0-----:R-:W-:Y:S02]  /*6a20*/  IMAD.MOV.U32 R17, RZ, RZ, R18 ;  /* 0x000000ffff117224 */ /* 0x001fe400078e0012 */
[----:B------:R-:W-:Y:S02]  /*6a30*/  IMAD.MOV R0, RZ, RZ, -R0 ;  /* 0x000000ffff007224 */ /* 0x000fe400078e0a00 */
[----:B------:R-:W-:Y:S01]  /*6a40*/  @!P1 IMAD.MOV R17, RZ, RZ, -R17 ;  /* 0x000000ffff119224 */ /* 0x000fe200078e0a11 */
[----:B------:R-:W-:Y:S01]  /*6a50*/  ISETP.GE.AND P1, PT, R8, RZ, PT ;  /* 0x000000ff0800720c */ /* 0x000fe20003f26270 */
[----:B------:R-:W-:Y:S02]  /*6a60*/  IMAD.MOV R6, RZ, RZ, -R6 ;  /* 0x000000ffff067224 */ /* 0x000fe400078e0a06 */
[----:B------:R-:W-:Y:S01]  /*6a70*/  @!P3 IMAD.IADD R11, R11, 0x1, -R2 ;  /* 0x000000010b0bb824 */ /* 0x000fe200078e0a02 */
[----:B------:R0:W-:Y:S01]  /*6a80*/  STL [R1+0x45c], R17 ;  /* 0x00045c1101007387 */ /* 0x0001e20000100800 */
[----:B------:R-:W-:Y:S01]  /*6a90*/  IMAD R8, R2, R0, R16 ;  /* 0x0000000002087224 */ /* 0x000fe200078e0210 */
[----:B------:R-:W-:Y:S01]  /*6aa0*/  ISETP.GE.AND P3, PT, R14, RZ, PT ;  /* 0x000000ff0e00720c */ /* 0x000fe20003f66270 */
[----:B------:R-:W-:-:S02]  /*6ab0*/  IMAD.MOV.U32 R18, RZ, RZ, R9 ;  /* 0x000000ffff127224 */ /* 0x000fc400078e0009 */
[----:B------:R-:W-:Y:S02]  /*6ac0*/  @!P0 IMAD.IADD R3, R3, 0x1, -R2 ;  /* 0x0000000103038824 */ /* 0x000fe400078e0a02 */
[C---:B------:R-:W-:Y:S02]  /*6ad0*/  IMAD R10, R2.reuse, R6, R15 ;  /* 0x00000006020a7224 */ /* 0x040fe400078e020f */
[----:B------:R-:W-:Y:S01]  /*6ae0*/  @!P5 IMAD.MOV R18, RZ, RZ, -R18 ;  /* 0x000000ffff12d224 */ /* 0x000fe200078e0a12 */
[C---:B------:R-:W-:Y:S01]  /*6af0*/  ISETP.GT.U32.AND P5, PT, R2.reuse, R8, PT ;  /* 0x000000080200720c */ /* 0x040fe20003fa4070 */
[----:B0-----:R-:W-:Y:S01]  /*6b00*/  IMAD.MOV.U32 R17, RZ, RZ, R11 ;  /* 0x000000ffff117224 */ /* 0x001fe200078e000b */
[C---:B------:R-:W-:Y:S01]  /*6b10*/  ISETP.GT.U32.AND P0, PT, R2.reuse, R3, PT ;  /* 0x000000030200720c */ /* 0x040fe20003f04070 */
[--C-:B------:R-:W-:Y:S01]  /*6b20*/  @!P2 IMAD.IADD R19, R19, 0x1, -R2.reuse ;  /* 0x000000011313a824 */ /* 0x100fe200078e0a02 */
[----:B------:R-:W-:Y:S01]  /*6b30*/  STL [R1+0x460], R18 ;  /* 0x0004601201007387 */ /* 0x000fe20000100800 */
[----:B------:R-:W-:Y:S01]  /*6b40*/  @!P6 IMAD.MOV R17, RZ, RZ, -R17 ;  /* 0x000000ffff11e224 */ /* 0x000fe200078e0a11 */
[C---:B------:R-:W-:Y:S01]  /*6b50*/  ISETP.GT.U32.AND P6, PT, R2.reuse, R10, PT ;  /* 0x0000000a0200720c */ /* 0x040fe20003fc4070 */
[C---:B------:R-:W-:Y:S01]  /*6b60*/  VIADD R6, R5.reuse, 0x187 ;  /* 0x0000018705067836 */ /* 0x040fe20000000000 */
[----:B------:R-:W-:Y:S01]  /*6b70*/  ISETP.GT.U32.AND P2, PT, R2, R19, PT ;  /* 0x000000130200720c */ /* 0x000fe20003f44070 */
[C---:B------:R-:W-:Y:S01]  /*6b80*/  VIADD R0, R5.reuse, 0x186 ;  /* 0x0000018605007836 */ /* 0x040fe20000000000 */
[----:B------:R0:W-:Y:S01]  /*6b90*/  STL [R1+0x464], R17 ;  /* 0x0004641101007387 */ /* 0x0001e20000100800 */
[----:B------:R-:W-:Y:S01]  /*6ba0*/  VIADD R16, R5, 0x185 ;  /* 0x0000018505107836 */ /* 0x000fe20000000000 */
[----:B------:R-:W-:Y:S01]  /*6bb0*/  IABS R13, R6 ;  /* 0x00000006000d7213 */ /* 0x000fe20000000000 */
[--C-:B------:R-:W-:Y:S01]  /*6bc0*/  @!P5 IMAD.IADD R8, R8, 0x1, -R2.reuse ;  /* 0x000000010808d824 */ /* 0x100fe200078e0a02 */
[----:B------:R-:W-:Y:S01]  /*6bd0*/  IABS R9, R0 ;  /* 0x0000000000097213 */ /* 0x000fe20000000000 */
[--C-:B------:R-:W-:Y:S01]  /*6be0*/  @!P0 IMAD.IADD R3, R3, 0x1, -R2.reuse ;  /* 0x0000000103038824 */ /* 0x100fe200078e0a02 */
[----:B------:R-:W-:Y:S01]  /*6bf0*/  ISETP.GE.AND P0, PT, R12, RZ, PT ;  /* 0x000000ff0c00720c */ /* 0x000fe20003f06270 */
[----:B------:R-:W-:Y:S01]  /*6c00*/  IMAD.MOV.U32 R11, RZ, RZ, R13 ;  /* 0x000000ffff0b7224 */ /* 0x000fe200078e000d */
[----:B------:R-:W-:Y:S01]  /*6c10*/  ISETP.GT.U32.AND P5, PT, R2, R8, PT ;  /* 0x000000080200720c */ /* 0x000fe20003fa4070 */
[----:B------:R-:W-:Y:S01]  /*6c20*/  @!P6 IMAD.IADD R10, R10, 0x1, -R2 ;  /* 0x000000010a0ae824 */ /* 0x000fe200078e0a02 */
[----:B------:R-:W-:Y:S01]  /*6c30*/  IABS R13, R16 ;  /* 0x00000010000d7213 */ /* 0x000fe20000000000 */
[----:B------:R-:W-:-:S03]  /*6c40*/  IMAD.HI.U32 R12, R7, R11, RZ ;  /* 0x0000000b070c7227 */ /* 0x000fc600078e00ff */
[----:B------:R-:W-:Y:S01]  /*6c50*/  ISETP.GT.U32.AND P6, PT, R2, R10, PT ;  /* 0x0000000a0200720c */ /* 0x000fe20003fc4070 */
[----:B------:R-:W-:Y:S01]  /*6c60*/  @!P2 IMAD.IADD R19, R19, 0x1, -R2 ;  /* 0x000000011313a824 */ /* 0x000fe200078e0a02 */
[----:B------:R-:W-:Y:S01]  /*6c70*/  ISETP.GE.AND P2, PT, R6, RZ, PT ;  /* 0x000000ff0600720c */ /* 0x000fe20003f46270 */
[----:B------:R-:W-:-:S04]  /*6c80*/  IMAD.HI.U32 R6, R7, R9, RZ ;  /* 0x0000000907067227 */ /* 0x000fc800078e00ff */
[----:B------:R-:W-:Y:S02]  /*6c90*/  IMAD.MOV R12, RZ, RZ, -R12 ;  /* 0x000000ffff0c7224 */ /* 0x000fe400078e0a0c */
[----:B------:R-:W-:Y:S02]  /*6ca0*/  IMAD.MOV R6, RZ, RZ, -R6 ;  /* 0x000000ffff067224 */ /* 0x000fe400078e0a06 */
[C---:B------:R-:W-:Y:S02]  /*6cb0*/  IMAD R11, R2.reuse, R12, R11 ;  /* 0x0000000c020b7224 */ /* 0x040fe400078e020b */
[----:B------:R-:W-:Y:S02]  /*6cc0*/  IMAD R9, R2, R6, R9 ;  /* 0x0000000602097224 */ /* 0x000fe400078e0209 */
[--C-:B------:R-:W-:Y:S01]  /*6cd0*/  @!P5 IMAD.IADD R8, R8, 0x1, -R2.reuse ;  /* 0x000000010808d824 */ /* 0x100fe200078e0a02 */
[----:B------:R-:W-:Y:S01]  /*6ce0*/  ISETP.GT.U32.AND P5, PT, R2, R11, PT ;  /* 0x0000000b0200720c */ /* 0x000fe20003fa4070 */
[----:B------:R-:W-:Y:S01]  /*6cf0*/  @!P6 IMAD.IADD R10, R10, 0x1, -R2 ;  /* 0x000000010a0ae824 */ /* 0x000fe200078e0a02 */
[----:B------:R-:W-:Y:S01]  /*6d00*/  ISETP.GT.U32.AND P6, PT, R2, R9, PT ;  /* 0x000000090200720c */ /* 0x000fe20003fc4070 */
[----:B------:R-:W-:-:S02]  /*6d10*/  IMAD.MOV.U32 R14, RZ, RZ, R3 ;  /* 0x000000ffff0e7224 */ /* 0x000fc400078e0003 */
[----:B------:R-:W-:Y:S02]  /*6d20*/  VIADD R12, R5, 0x184 ;  /* 0x00000184050c7836 */ /* 0x000fe40000000000 */
[----:B------:R-:W-:Y:S01]  /*6d30*/  @!P1 IMAD.MOV R14, RZ, RZ, -R14 ;  /* 0x000000ffff0e9224 */ /* 0x000fe200078e0a0e */
[----:B------:R-:W-:Y:S01]  /*6d40*/  ISETP.GE.AND P1, PT, R0, RZ, PT ;  /* 0x000000ff0000720c */ /* 0x000fe20003f26270 */
[----:B------:R-:W-:Y:S01]  /*6d50*/  IMAD.HI.U32 R3, R7, R13, RZ ;  /* 0x0000000d07037227 */ /* 0x000fe200078e00ff */
[----:B0-----:R-:W-:Y:S02]  /*6d60*/  IABS R17, R12 ;  /* 0x0000000c00117213 */ /* 0x001fe40000000000 */
[----:B------:R0:W-:Y:S01]  /*6d70*/  STL [R1+0x46c], R14 ;  /* 0x00046c0e01007387 */ /* 0x0001e20000100800 */
[----:B------:R-:W-:Y:S02]  /*6d80*/  @!P5 IMAD.IADD R11, R11, 0x1, -R2 ;  /* 0x000000010b0bd824 */ /* 0x000fe400078e0a02 */
[----:B------:R-:W-:-:S02]  /*6d90*/  IMAD.MOV R3, RZ, RZ, -R3 ;  /* 0x000000ffff037224 */ /* 0x000fc400078e0a03 */
[----:B------:R-:W-:Y:S01]  /*6da0*/  @!P6 IMAD.IADD R9, R9, 0x1, -R2 ;  /* 0x000000010909e824 */ /* 0x000fe200078e0a02 */
[----:B------:R-:W-:Y:S01]  /*6db0*/  ISETP.GT.U32.AND P6, PT, R2, R11, PT ;  /* 0x0000000b0200720c */ /* 0x000fe20003fc4070 */
[----:B------:R-:W-:Y:S02]  /*6dc0*/  VIADD R0, R5, 0x182 ;  /* 0x0000018205007836 */ /* 0x000fe40000000000 */
[----:B------:R-:W-:-:S03]  /*6dd0*/  IMAD.HI.U32 R20, R7, R17, RZ ;  /* 0x0000001107147227 */ /* 0x000fc600078e00ff */
[----:B------:R-:W-:Y:S01]  /*6de0*/  IABS R6, R0 ;  /* 0x0000000000067213 */ /* 0x000fe20000000000 */
[----:B0-----:R-:W-:Y:S02]  /*6df0*/  VIADD R14, R5, 0x183 ;  /* 0x00000183050e7836 */ /* 0x001fe40000000000 */
[C---:B------:R-:W-:Y:S02]  /*6e00*/  IMAD R13, R2.reuse, R3, R13 ;  /* 0x00000003020d7224 */ /* 0x040fe400078e020d */
[----:B------:R-:W-:Y:S01]  /*6e10*/  IMAD.MOV R20, RZ, RZ, -R20 ;  /* 0x000000ffff147224 */ /* 0x000fe200078e0a14 */
[----:B------:R-:W-:Y:S01]  /*6e20*/  IABS R15, R14 ;  /* 0x0000000e000f7213 */ /* 0x000fe20000000000 */
[----:B------:R-:W-:Y:S01]  /*6e30*/  @!P4 IMAD.MOV R19, RZ, RZ, -R19 ;  /* 0x000000ffff13c224 */ /* 0x000fe200078e0a13 */
[----:B------:R-:W-:Y:S01]  /*6e40*/  ISETP.GT.U32.AND P5, PT, R2, R13, PT ;  /* 0x0000000d0200720c */ /* 0x000fe20003fa4070 */
[----:B------:R-:W-:Y:S01]  /*6e50*/  @!P6 IMAD.IADD R11, R11, 0x1, -R2 ;  /* 0x000000010b0be824 */ /* 0x000fe200078e0a02 */
[----:B------:R-:W-:Y:S01]  /*6e60*/  ISETP.GE.AND P4, PT, R16, RZ, PT ;  /* 0x000000ff1000720c */ /* 0x000fe20003f86270 */
[----:B------:R-:W-:Y:S01]  /*6e70*/  IMAD.HI.U32 R18, R7, R15, RZ ;  /* 0x0000000f07127227 */ /* 0x000fe200078e00ff */
[----:B------:R0:W-:Y:S03]  /*6e80*/  STL [R1+0x470], R19 ;  /* 0x0004701301007387 */ /* 0x0001e60000100800 */
[----:B------:R-:W-:-:S02]  /*6e90*/  IMAD R16, R2, R20, R17 ;  /* 0x0000001402107224 */ /* 0x000fc400078e0211 */
[----:B------:R-:W-:Y:S02]  /*6ea0*/  IMAD.MOV R18, RZ, RZ, -R18 ;  /* 0x000000ffff127224 */ /* 0x000fe400078e0a12 */
[----:B------:R-:W-:Y:S01]  /*6eb0*/  IMAD.MOV.U32 R21, RZ, RZ, R8 ;  /* 0x000000ffff157224 */ /* 0x000fe200078e0008 */
[C---:B------:R-:W-:Y:S01]  /*6ec0*/  ISETP.GT.U32.AND P6, PT, R2.reuse, R16, PT ;  /* 0x000000100200720c */ /* 0x040fe20003fc4070 */
[----:B------:R-:W-:Y:S02]  /*6ed0*/  @!P5 IMAD.IADD R13, R13, 0x1, -R2 ;  /* 0x000000010d0dd824 */ /* 0x000fe400078e0a02 */
[----:B0-----:R-:W-:Y:S02]  /*6ee0*/  IMAD.MOV.U32 R19, RZ, RZ, R6 ;  /* 0x000000ffff137224 */ /* 0x001fe400078e0006 */
[C---:B------:R-:W-:Y:S01]  /*6ef0*/  IMAD R6, R2.reuse, R18, R15 ;  /* 0x0000001202067224 */ /* 0x040fe200078e020f */
[----:B------:R-:W-:Y:S01]  /*6f00*/  ISETP.GT.U32.AND P5, PT, R2, R13, PT ;  /* 0x0000000d0200720c */ /* 0x000fe20003fa4070 */
[----:B------:R-:W-:-:S04]  /*6f10*/  IMAD.HI.U32 R8, R7, R19, RZ ;  /* 0x0000001307087227 */ /* 0x000fc800078e00ff */
[----:B------:R-:W-:Y:S02]  /*6f20*/  IMAD.MOV.U32 R15, RZ, RZ, R11 ;  /* 0x000000ffff0f7224 */ /* 0x000fe400078e000b */
[----:B------:R-:W-:Y:S01]  /*6f30*/  @!P3 IMAD.MOV R21, RZ, RZ, -R21 ;  /* 0x000000ffff15b224 */ /* 0x000fe200078e0a15 */
[C---:B------:R-:W-:Y:S01]  /*6f40*/  ISETP.GT.U32.AND P3, PT, R2.reuse, R9, PT ;  /* 0x000000090200720c */ /* 0x040fe20003f64070 */
[----:B------:R-:W-:Y:S02]  /*6f50*/  IMAD.MOV R8, RZ, RZ, -R8 ;  /* 0x000000ffff087224 */ /* 0x000fe400078e0a08 */
[----:B------:R-:W-:Y:S01]  /*6f60*/  @!P2 IMAD.MOV R15, RZ, RZ, -R15 ;  /* 0x000000ffff0fa224 */ /* 0x000fe200078e0a0f */
[C---:B------:R-:W-:Y:S01]  /*6f70*/  ISETP.GT.U32.AND P2, PT, R2.reuse, R6, PT ;  /* 0x000000060200720c */ /* 0x040fe20003f44070 */
[----:B------:R-:W-:Y:S01]  /*6f80*/  VIADD R3, R5, 0x181 ;  /* 0x0000018105037836 */ /* 0x000fe20000000000 */
[----:B------:R-:W-:Y:S01]  /*6f90*/  STL [R1+0x474], R21 ;  /* 0x0004741501007387 */ /* 0x000fe20000100800 */
[----:B------:R-:W-:-:S02]  /*6fa0*/  IMAD R8, R2, R8, R19 ;  /* 0x0000000802087224 */ /* 0x000fc400078e0213 */
[----:B------:R-:W-:Y:S01]  /*6fb0*/  @!P6 IMAD.IADD R16, R16, 0x1, -R2 ;  /* 0x000000011010e824 */ /* 0x000fe200078e0a02 */
[----:B------:R-:W-:Y:S01]  /*6fc0*/  IABS R17, R3 ;  /* 0x0000000300117213 */ /* 0x000fe20000000000 */
[----:B------:R-:W-:Y:S01]  /*6fd0*/  IMAD.MOV.U32 R18, RZ, RZ, R10 ;  /* 0x000000ffff127224 */ /* 0x000fe200078e000a */
[----:B------:R-:W-:Y:S01]  /*6fe0*/  ISETP.GT.U32.AND P6, PT, R2, R8, PT ;  /* 0x000000080200720c */ /* 0x000fe20003fc4070 */
[----:B------:R-:W-:Y:S01]  /*6ff0*/  @!P3 IMAD.IADD R9, R9, 0x1, -R2 ;  /* 0x000000010909b824 */ /* 0x000fe200078e0a02 */
[----:B------:R-:W-:Y:S01]  /*7000*/  ISETP.GE.AND P3, PT, R14, RZ, PT ;  /* 0x000000ff0e00720c */ /* 0x000fe20003f66270 */
[----:B------:R-:W-:-:S04]  /*7010*/  IMAD.HI.U32 R10, R7, R17, RZ ;  /* 0x00000011070a7227 */ /* 0x000fc800078e00ff */
[----:B------:R-:W-:Y:S01]  /*7020*/  @!P0 IMAD.MOV R18, RZ, RZ, -R18 ;  /* 0x000000ffff128224 */ /* 0x000fe200078e0a12 */
[----:B------:R-:W-:Y:S01]  /*7030*/  ISETP.GE.AND P0, PT, R12, RZ, PT ;  /* 0x000000ff0c00720c */ /* 0x000fe20003f06270 */
[----:B------:R-:W-:Y:S02]  /*7040*/  @!P2 IMAD.IADD R6, R6, 0x1, -R2 ;  /* 0x000000010606a824 */ /* 0x000fe400078e0a02 */
[----:B------:R-:W-:Y:S01]  /*7050*/  IMAD.MOV R10, RZ, RZ, -R10 ;  /* 0x000000ffff0a7224 */ /* 0x000fe200078e0a0a */
[----:B------:R-:W-:Y:S01]  /*7060*/  STL [R1+0x478], R18 ;  /* 0x0004781201007387 */ /* 0x000fe20000100800 */
[----:B------:R-:W-:Y:S01]  /*7070*/  VIADD R11, R5, 0x180 ;  /* 0x00000180050b7836 */ /* 0x000fe20000000000 */
[----:B------:R-:W-:Y:S01]  /*7080*/  ISETP.GT.U32.AND P2, PT, R2, R6, PT ;  /* 0x000000060200720c */ /* 0x000fe20003f44070 */
[----:B------:R-:W-:Y:S01]  /*7090*/  IMAD.MOV.U32 R12, RZ, RZ, R9 ;  /* 0x000000ffff0c7224 */ /* 0x000fe200078e0009 */
[----:B------:R-:W-:Y:S01]  /*70a0*/  STL [R1+0x47c], R15 ;  /* 0x00047c0f01007387 */ /* 0x000fe20000100800 */
[----:B------:R-:W-:Y:S01]  /*70b0*/  @!P5 IMAD.IADD R13, R13, 0x1, -R2 ;  /* 0x000000010d0dd824 */ /* 0x000fe200078e0a02 */
[----:B------:R-:W-:Y:S01]  /*70c0*/  ISETP.GE.AND P5, PT, R0, RZ, PT ;  /* 0x000000ff0000720c */ /* 0x000fe20003fa6270 */
[C---:B------:R-:W-:Y:S01]  /*70d0*/  IMAD R0, R2.reuse, R10, R17 ;  /* 0x0000000a02007224 */ /* 0x040fe200078e0211 */
[----:B------:R-:W-:Y:S01]  /*70e0*/  IABS R17, R11 ;  /* 0x0000000b00117213 */ /* 0x000fe20000000000 */
[----:B------:R-:W-:Y:S01]  /*70f0*/  @!P1 IMAD.MOV R12, RZ, RZ, -R12 ;  /* 0x000000ffff0c9224 */ /* 0x000fe200078e0a0c */
[----:B------:R-:W-:Y:S01]  /*7100*/  ISETP.GT.U32.AND P1, PT, R2, R16, PT ;  /* 0x000000100200720c */ /* 0x000fe20003f24070 */
[----:B------:R-:W-:-:S02]  /*7110*/  @!P6 IMAD.IADD R8, R8, 0x1, -R2 ;  /* 0x000000010808e824 */ /* 0x000fc400078e0a02 */
[----:B------:R-:W-:Y:S01]  /*7120*/  IMAD.HI.U32 R19, R7, R17, RZ ;  /* 0x0000001107137227 */ /* 0x000fe200078e00ff */
[----:B------:R0:W-:Y:S02]  /*7130*/  STL [R1+0x480], R12 ;  /* 0x0004800c01007387 */ /* 0x0001e40000100800 */
[----:B------:R-:W-:Y:S01]  /*7140*/  ISETP.GT.U32.AND P6, PT, R2, R8, PT ;  /* 0x000000080200720c */ /* 0x000fe20003fc4070 */
[----:B------:R-:W-:Y:S02]  /*7150*/  IMAD.MOV R19, RZ, RZ, -R19 ;  /* 0x000000ffff137224 */ /* 0x000fe400078e0a13 */
[--C-:B------:R-:W-:Y:S01]  /*7160*/  @!P2 IMAD.IADD R6, R6, 0x1, -R2.reuse ;  /* 0x000000010606a824 */ /* 0x100fe200078e0a02 */
[----:B------:R-:W-:Y:S01]  /*7170*/  ISETP.GE.AND P2, PT, R3, RZ, PT ;  /* 0x000000ff0300720c */ /* 0x000fe20003f46270 */
[----:B------:R-:W-:Y:S02]  /*7180*/  IMAD R3, R2, R19, R17 ;  /* 0x0000001302037224 */ /* 0x000fe400078e0211 */
[----:B------:R-:W-:Y:S01]  /*7190*/  @!P1 IMAD.IADD R16, R16, 0x1, -R2 ;  /* 0x0000000110109824 */ /* 0x000fe200078e0a02 */
[----:B------:R-:W-:Y:S01]  /*71a0*/  ISETP.GT.U32.AND P1, PT, R2, R0, PT ;  /* 0x000000000200720c */ /* 0x000fe20003f24070 */
[----:B0-----:R-:W-:-:S02]  /*71b0*/  VIADD R12, R5, 0x17d ;  /* 0x0000017d050c7836 */ /* 0x001fc40000000000 */
[C---:B------:R-:W-:Y:S02]  /*71c0*/  VIADD R14, R5.reuse, 0x17f ;  /* 0x0000017f050e7836 */ /* 0x040fe40000000000 */
[----:B------:R-:W-:Y:S01]  /*71d0*/  @!P6 IMAD.IADD R8, R8, 0x1, -R2 ;  /* 0x000000010808e824 */ /* 0x000fe200078e0a02 */
[----:B------:R-:W-:Y:S01]  /*71e0*/  ISETP.GT.U32.AND P6, PT, R2, R3, PT ;  /* 0x000000030200720c */ /* 0x000fe20003fc4070 */
[----:B------:R-:W-:Y:S01]  /*71f0*/  VIADD R15, R5, 0x17e ;  /* 0x0000017e050f7836 */ /* 0x000fe20000000000 */
[----:B------:R-:W-:Y:S01]  /*7200*/  IABS R10, R12 ;  /* 0x0000000c000a7213 */ /* 0x000fe20000000000 */
[----:B------:R-:W-:Y:S01]  /*7210*/  IMAD.MOV.U32 R22, RZ, RZ, R13 ;  /* 0x000000ffff167224 */ /* 0x000fe200078e000d */
[----:B------:R-:W-:Y:S01]  /*7220*/  IABS R18, R14 ;  /* 0x0000000e00127213 */ /* 0x000fe20000000000 */
[----:B------:R-:W-:Y:S01]  /*7230*/  IMAD.MOV.U32 R21, RZ, RZ, R16 ;  /* 0x000000ffff157224 */ /* 0x000fe200078e0010 */
[----:B------:R-:W-:Y:S01]  /*7240*/  IABS R9, R15 ;  /* 0x0000000f00097213 */ /* 0x000fe20000000000 */
[----:B------:R-:W-:Y:S01]  /*7250*/  @!P1 IMAD.IADD R0, R0, 0x1, -R2 ;  /* 0x0000000100009824 */ /* 0x000fe200078e0a02 */
[----:B------:R-:W-:Y:S01]  /*7260*/  ISETP.GE.AND P1, PT, R11, RZ, PT ;  /* 0x000000ff0b00720c */ /* 0x000fe20003f26270 */
[----:B------:R-:W-:-:S04]  /*7270*/  IMAD.HI.U32 R19, R7, R10, RZ ;  /* 0x0000000a07137227 */ /* 0x000fc800078e00ff */
[----:B------:R-:W-:-:S04]  /*7280*/  IMAD.HI.U32 R17, R7, R18, RZ ;  /* 0x0000001207117227 */ /* 0x000fc800078e00ff */
[----:B------:R-:W-:-:S04]  /*7290*/  IMAD.HI.U32 R20, R7, R9, RZ ;  /* 0x0000000907147227 */ /* 0x000fc800078e00ff */
[----:B------:R-:W-:Y:S01]  /*72a0*/  @!P6 IMAD.IADD R3, R3, 0x1, -R2 ;  /* 0x000000010303e824 */ /* 0x000fe200078e0a02 */
[C---:B------:R-:W-:Y:S01]  /*72b0*/  ISETP.GT.U32.AND P6, PT, R2.reuse, R0, PT ;  /* 0x000000000200720c */ /* 0x040fe20003fc4070 */
[----:B------:R-:W-:Y:S02]  /*72c0*/  IMAD.MOV R19, RZ, RZ, -R19 ;  /* 0x000000ffff137224 */ /* 0x000fe400078e0a13 */
[----:B------:R-:W-:Y:S02]  /*72d0*/  IMAD.MOV R17, RZ, RZ, -R17 ;  /* 0x000000ffff117224 */ /* 0x000fe400078e0a11 */
[----:B------:R-:W-:Y:S02]  /*72e0*/  IMAD.MOV R20, RZ, RZ, -R20 ;  /* 0x000000ffff147224 */ /* 0x000fe400078e0a14 */
[C---:B------:R-:W-:Y:S02]  /*72f0*/  IMAD R10, R2.reuse, R19, R10 ;  /* 0x00000013020a7224 */ /* 0x040fe400078e020a */
[----:B------:R-:W-:-:S02]  /*7300*/  IMAD R17, R2, R17, R18 ;  /* 0x0000001102117224 */ /* 0x000fc400078e0212 */
[C---:B------:R-:W-:Y:S02]  /*7310*/  IMAD R9, R2.reuse, R20, R9 ;  /* 0x0000001402097224 */ /* 0x040fe400078e0209 */
[----:B------:R-:W-:Y:S02]  /*7320*/  IMAD.MOV.U32 R19, RZ, RZ, R6 ;  /* 0x000000ffff137224 */ /* 0x000fe400078e0006 */
[----:B------:R-:W-:Y:S01]  /*7330*/  @!P4 IMAD.MOV R22, RZ, RZ, -R22 ;  /* 0x000000ffff16c224 */ /* 0x000fe200078e0a16 */
[C---:B------:R-:W-:Y:S01]  /*7340*/  ISETP.GT.U32.AND P4, PT, R2.reuse, R17, PT ;  /* 0x000000110200720c */ /* 0x040fe20003f84070 */
[----:B------:R-:W-:Y:S01]  /*7350*/  @!P3 IMAD.MOV R19, RZ, RZ, -R19 ;  /* 0x000000ffff13b224 */ /* 0x000fe200078e0a13 */
[C---:B------:R-:W-:Y:S01]  /*7360*/  ISETP.GT.U32.AND P3, PT, R2.reuse, R9, PT ;  /* 0x000000090200720c */ /* 0x040fe20003f64070 */
[C---:B------:R-:W-:Y:S01]  /*7370*/  VIADD R11, R5.reuse, 0x17c ;  /* 0x0000017c050b7836 */ /* 0x040fe20000000000 */
[----:B------:R-:W-:Y:S01]  /*7380*/  STL [R1+0x484], R22 ;  /* 0x0004841601007387 */ /* 0x000fe20000100800 */
[----:B------:R-:W-:Y:S01]  /*7390*/  @!P0 IMAD.MOV R21, RZ, RZ, -R21 ;  /* 0x000000ffff158224 */ /* 0x000fe200078e0a15 */
[----:B------:R-:W-:Y:S01]  /*73a0*/  ISETP.GT.U32.AND P0, PT, R2, R3, PT ;  /* 0x000000030200720c */ /* 0x000fe20003f04070 */
[----:B------:R-:W-:Y:S01]  /*73b0*/  @!P6 IMAD.IADD R0, R0, 0x1, -R2 ;  /* 0x000000010000e824 */ /* 0x000fe200078e0a02 */
[----:B------:R-:W-:Y:S01]  /*73c0*/  ISETP.GT.U32.AND P6, PT, R2, R10, PT ;  /* 0x0000000a0200720c */ /* 0x000fe20003fc4070 */
[----:B------:R-:W-:Y:S01]  /*73d0*/  VIADD R18, R5, 0x17b ;  /* 0x0000017b05127836 */ /* 0x000fe20000000000 */
[----:B------:R-:W-:Y:S01]  /*73e0*/  IABS R13, R11 ;  /* 0x0000000b000d7213 */ /* 0x000fe20000000000 */
[----:B------:R-:W-:Y:S01]  /*73f0*/  @!P5 IMAD.MOV R8, RZ, RZ, -R8 ;  /* 0x000000ffff08d224 */ /* 0x000fe200078e0a08 */
[----:B------:R-:W-:Y:S01]  /*7400*/  STL [R1+0x488], R21 ;  /* 0x0004881501007387 */ /* 0x000fe20000100800 */
[----:B------:R-:W-:Y:S01]  /*7410*/  @!P4 IMAD.IADD R17, R17, 0x1, -R2 ;  /* 0x000000011111c824 */ /* 0x000fe200078e0a02 */
[----:B------:R-:W-:Y:S01]  /*7420*/  IABS R16, R18 ;  /* 0x0000001200107213 */ /* 0x000fe20000000000 */
[----:B------:R-:W-:Y:S01]  /*7430*/  IMAD.HI.U32 R6, R7, R13, RZ ;  /* 0x0000000d07067227 */ /* 0x000fe200078e00ff */
[----:B------:R-:W-:Y:S01]  /*7440*/  STL [R1+0x48c], R19 ;  /* 0x00048c1301007387 */ /* 0x000fe20000100800 */
[----:B------:R-:W-:-:S02]  /*7450*/  ISETP.GE.AND P4, PT, R12, RZ, PT ;  /* 0x000000ff0c00720c */ /* 0x000fc40003f86270 */
[----:B------:R-:W-:Y:S01]  /*7460*/  @!P3 IMAD.IADD R9, R9, 0x1, -R2 ;  /* 0x000000010909b824 */ /* 0x000fe200078e0a02 */
[----:B------:R0:W-:Y:S01]  /*7470*/  STL [R1+0x4a0], R8 ;  /* 0x0004a00801007387 */ /* 0x0001e20000100800 */
[----:B------:R-:W-:Y:S01]  /*7480*/  IMAD.MOV R6, RZ, RZ, -R6 ;  /* 0x000000ffff067224 */ /* 0x000fe200078e0a06 */
[----:B------:R-:W-:Y:S01]  /*7490*/  ISETP.GT.U32.AND P3, PT, R2, R17, PT ;  /* 0x000000110200720c */ /* 0x000fe20003f64070 */
[--C-:B------:R-:W-:Y:S01]  /*74a0*/  @!P0 IMAD.IADD R3, R3, 0x1, -R2.reuse ;  /* 0x0000000103038824 */ /* 0x100fe200078e0a02 */
[----:B------:R-:W-:Y:S01]  /*74b0*/  ISETP.GE.AND P5, PT, R14, RZ, PT ;  /* 0x000000ff0e00720c */ /* 0x000fe20003fa6270 */
[----:B------:R-:W-:Y:S01]  /*74c0*/  @!P6 IMAD.IADD R10, R10, 0x1, -R2 ;  /* 0x000000010a0ae824 */ /* 0x000fe200078e0a02 */
[C---:B------:R-:W-:Y:S01]  /*74d0*/  ISETP.GT.U32.AND P6, PT, R2.reuse, R9, PT ;  /* 0x000000090200720c */ /* 0x040fe20003fc4070 */
[----:B------:R-:W-:Y:S01]  /*74e0*/  IMAD R13, R2, R6, R13 ;  /* 0x00000006020d7224 */ /* 0x000fe200078e020d */
[----:B------:R-:W-:Y:S01]  /*74f0*/  ISETP.GE.AND P0, PT, R15, RZ, PT ;  /* 0x000000ff0f00720c */ /* 0x000fe20003f06270 */
[----:B------:R-:W-:-:S02]  /*7500*/  IMAD.MOV.U32 R12, RZ, RZ, R3 ;  /* 0x000000ffff0c7224 */ /* 0x000fc400078e0003 */
[----:B0-----:R-:W-:-:S04]  /*7510*/  IMAD.HI.U32 R8, R7, R16, RZ ;  /* 0x0000001007087227 */ /* 0x001fc800078e00ff */
[----:B------:R-:W-:Y:S02]  /*7520*/  IMAD.MOV R8, RZ, RZ, -R8 ;  /* 0x000000ffff087224 */ /* 0x000fe400078e0a08 */
[----:B------:R-:W-:Y:S01]  /*7530*/  @!P1 IMAD.MOV R12, RZ, RZ, -R12 ;  /* 0x000000ffff0c9224 */ /* 0x000fe200078e0a0c */
[C---:B------:R-:W-:Y:S01]  /*7540*/  ISETP.GT.U32.AND P1, PT, R2.reuse, R13, PT ;  /* 0x0000000d0200720c */ /* 0x040fe20003f24070 */
[----:B------:R-:W-:Y:S02]  /*7550*/  IMAD.MOV.U32 R19, RZ, RZ, R0 ;  /* 0x000000ffff137224 */ /* 0x000fe400078e0000 */
[----:B------:R-:W-:Y:S02]  /*7560*/  VIADD R0, R5, 0x17a ;  /* 0x0000017a05007836 */ /* 0x000fe40000000000 */
[C---:B------:R-:W-:Y:S02]  /*7570*/  IMAD R16, R2.reuse, R8, R16 ;  /* 0x0000000802107224 */ /* 0x040fe400078e0210 */
[--C-:B------:R-:W-:Y:S01]  /*7580*/  @!P3 IMAD.IADD R17, R17, 0x1, -R2.reuse ;  /* 0x000000011111b824 */ /* 0x100fe200078e0a02 */
[----:B------:R-:W-:Y:S01]  /*7590*/  IABS R6, R0 ;  /* 0x0000000000067213 */ /* 0x000fe20000000000 */
[--C-:B------:R-:W-:Y:S01]  /*75a0*/  @!P6 IMAD.IADD R9, R9, 0x1, -R2.reuse ;  /* 0x000000010909e824 */ /* 0x100fe200078e0a02 */
[C---:B------:R-:W-:Y:S01]  /*75b0*/  ISETP.GT.U32.AND P6, PT, R2.reuse, R16, PT ;  /* 0x000000100200720c */ /* 0x040fe20003fc4070 */
[----:B------:R-:W-:Y:S01]  /*75c0*/  VIADD R3, R5, 0x179 ;  /* 0x0000017905037836 */ /* 0x000fe20000000000 */
[----:B------:R-:W-:Y:S01]  /*75d0*/  ISETP.GE.AND P3, PT, R11, RZ, PT ;  /* 0x000000ff0b00720c */ /* 0x000fe20003f66270 */
[----:B------:R-:W-:Y:S01]  /*75e0*/  @!P2 IMAD.MOV R19, RZ, RZ, -R19 ;  /* 0x000000ffff13a224 */ /* 0x000fe200078e0a13 */
[----:B------:R-:W-:Y:S01]  /*75f0*/  ISETP.GT.U32.AND P2, PT, R2, R10, PT ;  /* 0x0000000a0200720c */ /* 0x000fe20003f44070 */
[----:B------:R-:W-:Y:S01]  /*7600*/  IMAD.MOV.U32 R15, RZ, RZ, R17 ;  /* 0x000000ffff0f7224 */ /* 0x000fe200078e0011 */
[----:B------:R-:W-:Y:S01]  /*7610*/  IABS R8, R3 ;  /* 0x0000000300087213 */ /* 0x000fe20000000000 */
        /* <DEDUP_REMOVED lines=29> */
[--C-:B------:R-:W-:Y:S01]  /*77f0*/  @!P6 IMAD.IADD R16, R16, 0x1, -R2.reuse ;  /* 0x000000011010e824 */ /* 0x100fe200078e0a02 */
[----:B------:R-:W-:Y:S01]  /*7800*/  ISETP.GE.AND P6, PT, R11, RZ, PT ;  /* 0x000000ff0b00720c */ /* 0x000fe20003fc6270 */
[----:B------:R-:W-:-:S02]  /*7810*/  @!P0 IMAD.IADD R6, R6, 0x1, -R2 ;  /* 0x0000000106068824 */ /* 0x000fc400078e0a02 */
[----:B------:R-:W-:Y:S01]  /*7820*/  @!P3 IMAD.MOV R14, RZ, RZ, -R14 ;  /* 0x000000ffff0eb224 */ /* 0x000fe200078e0a0e */
[C---:B------:R-:W-:Y:S01]  /*7830*/  ISETP.GT.U32.AND P3, PT, R2.reuse, R8, PT ;  /* 0x000000080200720c */ /* 0x040fe20003f64070 */
[----:B------:R-:W-:Y:S01]  /*7840*/  @!P4 IMAD.MOV R10, RZ, RZ, -R10 ;  /* 0x000000ffff0ac224 */ /* 0x000fe200078e0a0a */
[----:B------:R-:W-:Y:S01]  /*7850*/  ISETP.GE.AND P4, PT, R3, RZ, PT ;  /* 0x000000ff0300720c */ /* 0x000fe20003f86270 */
[----:B------:R-:W-:Y:S01]  /*7860*/  VIADD R3, R5, 0x177 ;  /* 0x0000017705037836 */ /* 0x000fe20000000000 */
[C---:B------:R-:W-:Y:S01]  /*7870*/  ISETP.GT.U32.AND P0, PT, R2.reuse, R6, PT ;  /* 0x000000060200720c */ /* 0x040fe20003f04070 */
[----:B------:R-:W-:Y:S01]  /*7880*/  IMAD.MOV.U32 R12, RZ, RZ, R16 ;  /* 0x000000ffff0c7224 */ /* 0x000fe200078e0010 */
[----:B------:R0:W-:Y:S01]  /*7890*/  STL [R1+0x4b4], R10 ;  /* 0x0004b40a01007387 */ /* 0x0001e20000100800 */
[----:B------:R-:W-:Y:S01]  /*78a0*/  @!P5 IMAD.IADD R9, R9, 0x1, -R2 ;  /* 0x000000010909d824 */ /* 0x000fe200078e0a02 */
[----:B------:R-:W-:Y:S01]  /*78b0*/  IABS R20, R3 ;  /* 0x0000000300147213 */ /* 0x000fe20000000000 */
[----:B------:R-:W-:Y:S01]  /*78c0*/  @!P2 IMAD.MOV R12, RZ, RZ, -R12 ;  /* 0x000000ffff0ca224 */ /* 0x000fe200078e0a0c */
[----:B------:R1:W-:Y:S01]  /*78d0*/  STL [R1+0x4bc], R14 ;  /* 0x0004bc0e01007387 */ /* 0x0003e20000100800 */
[----:B------:R-:W-:Y:S01]  /*78e0*/  VIADD R11, R5, 0x175 ;  /* 0x00000175050b7836 */ /* 0x000fe20000000000 */
[----:B------:R-:W-:Y:S01]  /*78f0*/  ISETP.GT.U32.AND P5, PT, R2, R9, PT ;  /* 0x000000090200720c */ /* 0x000fe20003fa4070 */
[--C-:B------:R-:W-:Y:S01]  /*7900*/  @!P3 IMAD.IADD R8, R8, 0x1, -R2.reuse ;  /* 0x000000010808b824 */ /* 0x100fe200078e0a02 */
[----:B------:R2:W-:Y:S01]  /*7910*/  STL [R1+0x4c0], R12 ;  /* 0x0004c00c01007387 */ /* 0x0005e20000100800 */
[----:B------:R-:W-:Y:S01]  /*7920*/  ISETP.GE.AND P2, PT, R3, RZ, PT ;  /* 0x000000ff0300720c */ /* 0x000fe20003f46270 */
[C---:B0-----:R-:W-:Y:S01]  /*7930*/  VIADD R10, R5.reuse, 0x176 ;  /* 0x00000176050a7836 */ /* 0x041fe20000000000 */
[----:B------:R-:W-:Y:S01]  /*7940*/  IABS R0, R11 ;  /* 0x0000000b00007213 */ /* 0x000fe20000000000 */
[----:B------:R-:W-:Y:S01]  /*7950*/  @!P0 IMAD.IADD R6, R6, 0x1, -R2 ;  /* 0x0000000106068824 */ /* 0x000fe200078e0a02 */
[----:B------:R-:W-:Y:S01]  /*7960*/  ISETP.GT.U32.AND P3, PT, R2, R8, PT ;  /* 0x000000080200720c */ /* 0x000fe20003f64070 */
[----:B------:R-:W-:Y:S01]  /*7970*/  VIADD R17, R5, 0x172 ;  /* 0x0000017205117836 */ /* 0x000fe20000000000 */
[----:B------:R-:W-:Y:S01]  /*7980*/  IABS R21, R10 ;  /* 0x0000000a00157213 */ /* 0x000fe20000000000 */
[----:B-1----:R-:W-:Y:S01]  /*7990*/  IMAD.MOV.U32 R14, RZ, RZ, R6 ;  /* 0x000000ffff0e7224 */ /* 0x002fe200078e0006 */
[----:B------:R-:W-:Y:S01]  /*79a0*/  ISETP.GE.AND P0, PT, R10, RZ, PT ;  /* 0x000000ff0a00720c */ /* 0x000fe20003f06270 */
[----:B--2---:R-:W-:-:S04]  /*79b0*/  IMAD.HI.U32 R12, R7, R20, RZ ;  /* 0x00000014070c7227 */ /* 0x004fc800078e00ff */
[----:B------:R-:W-:Y:S02]  /*79c0*/  IMAD.MOV R12, RZ, RZ, -R12 ;  /* 0x000000ffff0c7224 */ /* 0x000fe400078e0a0c */
[----:B------:R-:W-:-:S04]  /*79d0*/  IMAD.HI.U32 R13, R7, R21, RZ ;  /* 0x00000015070d7227 */ /* 0x000fc800078e00ff */
[C---:B------:R-:W-:Y:S02]  /*79e0*/  IMAD R20, R2.reuse, R12, R20 ;  /* 0x0000000c02147224 */ /* 0x040fe400078e0214 */
[----:B------:R-:W-:Y:S02]  /*79f0*/  IMAD.MOV R10, RZ, RZ, -R13 ;  /* 0x000000ffff0a7224 */ /* 0x000fe400078e0a0d */
[----:B------:R-:W-:Y:S01]  /*7a00*/  @!P1 IMAD.MOV R14, RZ, RZ, -R14 ;  /* 0x000000ffff0e9224 */ /* 0x000fe200078e0a0e */
[C---:B------:R-:W-:Y:S01]  /*7a10*/  ISETP.GT.U32.AND P1, PT, R2.reuse, R20, PT ;  /* 0x000000140200720c */ /* 0x040fe20003f24070 */
[----:B------:R-:W-:Y:S02]  /*7a20*/  IMAD R21, R2, R10, R21 ;  /* 0x0000000a02157224 */ /* 0x000fe400078e0215 */
[----:B------:R-:W-:Y:S01]  /*7a30*/  @!P3 IMAD.IADD R8, R8, 0x1, -R2 ;  /* 0x000000010808b824 */ /* 0x000fe200078e0a02 */
[----:B------:R0:W-:Y:S01]  /*7a40*/  STL [R1+0x4c4], R14 ;  /* 0x0004c40e01007387 */ /* 0x0001e20000100800 */
[----:B------:R-:W-:Y:S01]  /*7a50*/  IMAD.HI.U32 R3, R7, R0, RZ ;  /* 0x0000000007037227 */ /* 0x000fe200078e00ff */
[----:B------:R-:W-:-:S03]  /*7a60*/  ISETP.GT.U32.AND P3, PT, R2, R21, PT ;  /* 0x000000150200720c */ /* 0x000fc60003f64070 */
[----:B------:R-:W-:Y:S02]  /*7a70*/  IMAD.MOV R3, RZ, RZ, -R3 ;  /* 0x000000ffff037224 */ /* 0x000fe400078e0a03 */
[--C-:B------:R-:W-:Y:S01]  /*7a80*/  @!P5 IMAD.IADD R9, R9, 0x1, -R2.reuse ;  /* 0x000000010909d824 */ /* 0x100fe200078e0a02 */
[----:B------:R-:W-:Y:S01]  /*7a90*/  ISETP.GE.AND P5, PT, R11, RZ, PT ;  /* 0x000000ff0b00720c */ /* 0x000fe20003fa6270 */
[----:B------:R-:W-:Y:S02]  /*7aa0*/  @!P1 IMAD.IADD R20, R20, 0x1, -R2 ;  /* 0x0000000114149824 */ /* 0x000fe400078e0a02 */
[C---:B------:R-:W-:Y:S02]  /*7ab0*/  IMAD R0, R2.reuse, R3, R0 ;  /* 0x0000000302007224 */ /* 0x040fe400078e0200 */
[C---:B------:R-:W-:Y:S01]  /*7ac0*/  VIADD R11, R5.reuse, 0x174 ;  /* 0x00000174050b7836 */ /* 0x040fe20000000000 */
[----:B------:R-:W-:Y:S01]  /*7ad0*/  ISETP.GT.U32.AND P1, PT, R2, R20, PT ;  /* 0x000000140200720c */ /* 0x000fe20003f24070 */
[----:B------:R-:W-:Y:S01]  /*7ae0*/  IMAD.MOV.U32 R15, RZ, RZ, R9 ;  /* 0x000000ffff0f7224 */ /* 0x000fe200078e0009 */
[----:B------:R-:W-:Y:S01]  /*7af0*/  IABS R9, R17 ;  /* 0x0000001100097213 */ /* 0x000fe20000000000 */
[----:B------:R-:W-:-:S02]  /*7b00*/  VIADD R3, R5, 0x173 ;  /* 0x0000017305037836 */ /* 0x000fc40000000000 */
[----:B------:R-:W-:Y:S01]  /*7b10*/  @!P4 IMAD.MOV R15, RZ, RZ, -R15 ;  /* 0x000000ffff0fc224 */ /* 0x000fe200078e0a0f */
[----:B------:R-:W-:Y:S01]  /*7b20*/  ISETP.GE.AND P4, PT, R11, RZ, PT ;  /* 0x000000ff0b00720c */ /* 0x000fe20003f86270 */
[----:B------:R-:W-:Y:S01]  /*7b30*/  @!P3 IMAD.IADD R21, R21, 0x1, -R2 ;  /* 0x000000011515b824 */ /* 0x000fe200078e0a02 */
[----:B------:R-:W-:Y:S01]  /*7b40*/  IABS R11, R11 ;  /* 0x0000000b000b7213 */ /* 0x000fe20000000000 */
[----:B------:R-:W-:Y:S01]  /*7b50*/  IMAD.MOV.U32 R18, RZ, RZ, R8 ;  /* 0x000000ffff127224 */ /* 0x000fe200078e0008 */
[----:B------:R-:W-:Y:S01]  /*7b60*/  IABS R12, R3 ;  /* 0x00000003000c7213 */ /* 0x000fe20000000000 */
[----:B0-----:R-:W-:Y:S01]  /*7b70*/  VIADD R14, R5, 0x171 ;  /* 0x00000171050e7836 */ /* 0x001fe20000000000 */
[C---:B------:R-:W-:Y:S01]  /*7b80*/  ISETP.GT.U32.AND P3, PT, R2.reuse, R21, PT ;  /* 0x000000150200720c */ /* 0x040fe20003f64070 */
[----:B------:R-:W-:Y:S01]  /*7b90*/  @!P6 IMAD.MOV R18, RZ, RZ, -R18 ;  /* 0x000000ffff12e224 */ /* 0x000fe200078e0a12 */
[----:B------:R-:W-:Y:S01]  /*7ba0*/  ISETP.GT.U32.AND P6, PT, R2, R0, PT ;  /* 0x000000000200720c */ /* 0x000fe20003fc4070 */
[C---:B------:R-:W-:Y:S01]  /*7bb0*/  IMAD.HI.U32 R13, R7.reuse, R11, RZ ;  /* 0x0000000b070d7227 */ /* 0x040fe200078e00ff */
[----:B------:R-:W-:Y:S01]  /*7bc0*/  IABS R16, R14 ;  /* 0x0000000e00107213 */ /* 0x000fe20000000000 */
[----:B------:R-:W-:Y:S02]  /*7bd0*/  STL [R1+0x4c8], R15 ;  /* 0x0004c80f01007387 */ /* 0x000fe40000100800 */
[----:B------:R-:W-:-:S02]  /*7be0*/  IMAD.HI.U32 R10, R7, R12, RZ ;  /* 0x0000000c070a7227 */ /* 0x000fc400078e00ff */
[----:B------:R0:W-:Y:S02]  /*7bf0*/  STL [R1+0x4cc], R18 ;  /* 0x0004cc1201007387 */ /* 0x0001e40000100800 */
[----:B------:R-:W-:Y:S02]  /*7c00*/  IMAD.MOV R13, RZ, RZ, -R13 ;  /* 0x000000ffff0d7224 */ /* 0x000fe400078e0a0d */
[----:B------:R-:W-:Y:S02]  /*7c10*/  IMAD.MOV R10, RZ, RZ, -R10 ;  /* 0x000000ffff0a7224 */ /* 0x000fe400078e0a0a */
[----:B------:R-:W-:Y:S01]  /*7c20*/  @!P1 IMAD.IADD R20, R20, 0x1, -R2 ;  /* 0x0000000114149824 */ /* 0x000fe200078e0a02 */
[----:B------:R-:W-:Y:S01]  /*7c30*/  ISETP.GE.AND P1, PT, R3, RZ, PT ;  /* 0x000000ff0300720c */ /* 0x000fe20003f26270 */
[C---:B------:R-:W-:Y:S02]  /*7c40*/  IMAD R3, R2.reuse, R13, R11 ;  /* 0x0000000d02037224 */ /* 0x040fe400078e020b */
[----:B------:R-:W-:-:S02]  /*7c50*/  IMAD R12, R2, R10, R12 ;  /* 0x0000000a020c7224 */ /* 0x000fc400078e020c */
[--C-:B------:R-:W-:Y:S01]  /*7c60*/  @!P3 IMAD.IADD R21, R21, 0x1, -R2.reuse ;  /* 0x000000011515b824 */ /* 0x100fe200078e0a02 */
[----:B------:R-:W-:Y:S01]  /*7c70*/  ISETP.GT.U32.AND P3, PT, R2, R3, PT ;  /* 0x000000030200720c */ /* 0x000fe20003f64070 */
[----:B------:R-:W-:Y:S01]  /*7c80*/  @!P6 IMAD.IADD R0, R0, 0x1, -R2 ;  /* 0x000000010000e824 */ /* 0x000fe200078e0a02 */
[----:B------:R-:W-:Y:S01]  /*7c90*/  ISETP.GT.U32.AND P6, PT, R2, R12, PT ;  /* 0x0000000c0200720c */ /* 0x000fe20003fc4070 */
[C---:B------:R-:W-:Y:S02]  /*7ca0*/  VIADD R11, R5.reuse, 0x170 ;  /* 0x00000170050b7836 */ /* 0x040fe40000000000 */
[----:B------:R-:W-:Y:S02]  /*7cb0*/  VIADD R10, R5, 0x16f ;  /* 0x0000016f050a7836 */ /* 0x000fe40000000000 */
[----:B------:R-:W-:Y:S01]  /*7cc0*/  IMAD.MOV.U32 R23, RZ, RZ, R20 ;  /* 0x000000ffff177224 */ /* 0x000fe200078e0014 */
[----:B------:R-:W-:Y:S01]  /*7cd0*/  IABS R13, R11 ;  /* 0x0000000b000d7213 */ /* 0x000fe20000000000 */
[----:B------:R-:W-:Y:S01]  /*7ce0*/  IMAD.HI.U32 R6, R7, R16, RZ ;  /* 0x0000001007067227 */ /* 0x000fe200078e00ff */
[----:B0-----:R-:W-:-:S03]  /*7cf0*/  IABS R18, R10 ;  /* 0x0000000a00127213 */ /* 0x001fc60000000000 */
[--C-:B------:R-:W-:Y:S01]  /*7d00*/  @!P3 IMAD.IADD R3, R3, 0x1, -R2.reuse ;  /* 0x000000010303b824 */ /* 0x100fe200078e0a02 */
[----:B------:R-:W-:Y:S01]  /*7d10*/  ISETP.GT.U32.AND P3, PT, R2, R0, PT ;  /* 0x000000000200720c */ /* 0x000fe20003f64070 */
[----:B------:R-:W-:Y:S02]  /*7d20*/  @!P6 IMAD.IADD R12, R12, 0x1, -R2 ;  /* 0x000000010c0ce824 */ /* 0x000fe400078e0a02 */
[----:B------:R-:W-:Y:S01]  /*7d30*/  @!P2 IMAD.MOV R23, RZ, RZ, -R23 ;  /* 0x000000ffff17a224 */ /* 0x000fe200078e0a17 */
[C---:B------:R-:W-:Y:S01]  /*7d40*/  ISETP.GT.U32.AND P2, PT, R2.reuse, R3, PT ;  /* 0x000000030200720c */ /* 0x040fe20003f44070 */
[----:B------:R-:W-:Y:S01]  /*7d50*/  IMAD.HI.U32 R15, R7, R9, RZ ;  /* 0x00000009070f7227 */ /* 0x000fe200078e00ff */
[----:B------:R-:W-:Y:S02]  /*7d60*/  ISETP.GT.U32.AND P6, PT, R2, R12, PT ;  /* 0x0000000c0200720c */ /* 0x000fe40003fc4070 */
[----:B------:R-:W-:Y:S01]  /*7d70*/  STL [R1+0x4d0], R23 ;  /* 0x0004d01701007387 */ /* 0x000fe20000100800 */
[----:B------:R-:W-:-:S02]  /*7d80*/  IMAD.MOV R6, RZ, RZ, -R6 ;  /* 0x000000ffff067224 */ /* 0x000fc400078e0a06 */
[----:B------:R-:W-:-:S04]  /*7d90*/  IMAD.HI.U32 R22, R7, R13, RZ ;  /* 0x0000000d07167227 */ /* 0x000fc800078e00ff */
[----:B------:R-:W-:-:S04]  /*7da0*/  IMAD.HI.U32 R20, R7, R18, RZ ;  /* 0x0000001207147227 */ /* 0x000fc800078e00ff */
[----:B------:R-:W-:Y:S02]  /*7db0*/  IMAD.MOV R8, RZ, RZ, -R15 ;  /* 0x000000ffff087224 */ /* 0x000fe400078e0a0f */
[C---:B------:R-:W-:Y:S02]  /*7dc0*/  IMAD R16, R2.reuse, R6, R16 ;  /* 0x0000000602107224 */ /* 0x040fe400078e0210 */
[----:B------:R-:W-:Y:S02]  /*7dd0*/  IMAD.MOV R22, RZ, RZ, -R22 ;  /* 0x000000ffff167224 */ /* 0x000fe400078e0a16 */
[----:B------:R-:W-:Y:S02]  /*7de0*/  IMAD.MOV R20, RZ, RZ, -R20 ;  /* 0x000000ffff147224 */ /* 0x000fe400078e0a14 */
[----:B------:R-:W-:Y:S02]  /*7df0*/  IMAD R9, R2, R8, R9 ;  /* 0x0000000802097224 */ /* 0x000fe400078e0209 */
[----:B------:R-:W-:Y:S01]  /*7e00*/  @!P3 IMAD.IADD R0, R0, 0x1, -R2 ;  /* 0x000000010000b824 */ /* 0x000fe200078e0a02 */
[C---:B------:R-:W-:Y:S01]  /*7e10*/  ISETP.GT.U32.AND P3, PT, R2.reuse, R16, PT ;  /* 0x000000100200720c */ /* 0x040fe20003f64070 */
[----:B------:R-:W-:-:S02]  /*7e20*/  IMAD R13, R2, R22, R13 ;  /* 0x00000016020d7224 */ /* 0x000fc400078e020d */
[C---:B------:R-:W-:Y:S02]  /*7e30*/  IMAD R18, R2.reuse, R20, R18 ;  /* 0x0000001402127224 */ /* 0x040fe400078e0212 */
[----:B------:R-:W-:Y:S01]  /*7e40*/  @!P0 IMAD.MOV R21, RZ, RZ, -R21 ;  /* 0x000000ffff158224 */ /* 0x000fe200078e0a15 */
[C---:B------:R-:W-:Y:S01]  /*7e50*/  ISETP.GT.U32.AND P0, PT, R2.reuse, R9, PT ;  /* 0x000000090200720c */ /* 0x040fe20003f04070 */
[--C-:B------:R-:W-:Y:S01]  /*7e60*/  @!P2 IMAD.IADD R3, R3, 0x1, -R2.reuse ;  /* 0x000000010303a824 */ /* 0x100fe200078e0a02 */
[----:B------:R-:W-:Y:S01]  /*7e70*/  ISETP.GT.U32.AND P2, PT, R2, R13, PT ;  /* 0x0000000d0200720c */ /* 0x000fe20003f44070 */
[----:B------:R-:W-:Y:S01]  /*7e80*/  @!P6 IMAD.IADD R12, R12, 0x1, -R2 ;  /* 0x000000010c0ce824 */ /* 0x000fe200078e0a02 */
[----:B------:R-:W-:Y:S01]  /*7e90*/  ISETP.GT.U32.AND P6, PT, R2, R18, PT ;  /* 0x000000120200720c */ /* 0x000fe20003fc4070 */
[C---:B------:R-:W-:Y:S01]  /*7ea0*/  VIADD R6, R5.reuse, 0x16e ;  /* 0x0000016e05067836 */ /* 0x040fe20000000000 */
[----:B------:R0:W-:Y:S01]  /*7eb0*/  STL [R1+0x4d4], R21 ;  /* 0x0004d41501007387 */ /* 0x0001e20000100800 */
[----:B------:R-:W-:-:S02]  /*7ec0*/  VIADD R8, R5, 0x16d ;  /* 0x0000016d05087836 */ /* 0x000fc40000000000 */
[----:B------:R-:W-:Y:S01]  /*7ed0*/  @!P3 IMAD.IADD R16, R16, 0x1, -R2 ;  /* 0x000000011010b824 */ /* 0x000fe200078e0a02 */
[----:B------:R-:W-:Y:S01]  /*7ee0*/  IABS R19, R6 ;  /* 0x0000000600137213 */ /* 0x000fe20000000000 */
[----:B------:R-:W-:Y:S01]  /*7ef0*/  IMAD.MOV.U32 R24, RZ, RZ, R0 ;  /* 0x000000ffff187224 */ /* 0x000fe200078e0000 */
[----:B------:R-:W-:Y:S01]  /*7f00*/  IABS R15, R8 ;  /* 0x00000008000f7213 */ /* 0x000fe20000000000 */
[--C-:B------:R-:W-:Y:S01]  /*7f10*/  @!P0 IMAD.IADD R9, R9, 0x1, -R2.reuse ;  /* 0x0000000109098824 */ /* 0x100fe200078e0a02 */
[----:B------:R-:W-:Y:S01]  /*7f20*/  ISETP.GE.AND P3, PT, R14, RZ, PT ;  /* 0x000000ff0e00720c */ /* 0x000fe20003f66270 */
[----:B------:R-:W-:Y:S01]  /*7f30*/  @!P2 IMAD.IADD R13, R13, 0x1, -R2 ;  /* 0x000000010d0da824 */ /* 0x000fe200078e0a02 */
[----:B------:R-:W-:Y:S01]  /*7f40*/  ISETP.GE.AND P0, PT, R17, RZ, PT ;  /* 0x000000ff1100720c */ /* 0x000fe20003f06270 */
[----:B0-----:R-:W-:Y:S01]  /*7f50*/  IMAD.HI.U32 R21, R7, R19, RZ ;  /* 0x0000001307157227 */ /* 0x001fe200078e00ff */
[----:B------:R-:W-:-:S03]  /*7f60*/  ISETP.GT.U32.AND P2, PT, R2, R9, PT ;  /* 0x000000090200720c */ /* 0x000fc60003f44070 */
[----:B------:R-:W-:Y:S01]  /*7f70*/  @!P6 IMAD.IADD R18, R18, 0x1, -R2 ;  /* 0x000000011212e824 */ /* 0x000fe200078e0a02 */
[----:B------:R-:W-:Y:S01]  /*7f80*/  ISETP.GT.U32.AND P6, PT, R2, R16, PT ;  /* 0x000000100200720c */ /* 0x000fe20003fc4070 */
[----:B------:R-:W-:-:S04]  /*7f90*/  IMAD.HI.U32 R22, R7, R15, RZ ;  /* 0x0000000f07167227 */ /* 0x000fc800078e00ff */
[----:B------:R-:W-:Y:S02]  /*7fa0*/  IMAD.MOV R21, RZ, RZ, -R21 ;  /* 0x000000ffff157224 */ /* 0x000fe400078e0a15 */
[----:B------:R-:W-:Y:S02]  /*7fb0*/  IMAD.MOV.U32 R23, RZ, RZ, R3 ;  /* 0x000000ffff177224 */ /* 0x000fe400078e0003 */
[----:B------:R-:W-:Y:S01]  /*7fc0*/  @!P5 IMAD.MOV R24, RZ, RZ, -R24 ;  /* 0x000000ffff18d224 */ /* 0x000fe200078e0a18 */
[C---:B------:R-:W-:Y:S01]  /*7fd0*/  ISETP.GT.U32.AND P5, PT, R2.reuse, R13, PT ;  /* 0x0000000d0200720c */ /* 0x040fe20003fa4070 */
[----:B------:R-:W-:Y:S02]  /*7fe0*/  IMAD.MOV R22, RZ, RZ, -R22 ;  /* 0x000000ffff167224 */ /* 0x000fe400078e0a16 */
[C---:B------:R-:W-:Y:S01]  /*7ff0*/  IMAD R19, R2.reuse, R21, R19 ;  /* 0x0000001502137224 */ /* 0x040fe200078e0213 */
[----:B------:R-:W-:Y:S01]  /*8000*/  STL [R1+0x4d8], R24 ;  /* 0x0004d81801007387 */ /* 0x000fe20000100800 */
[----:B------:R-:W-:Y:S01]  /*8010*/  @!P4 IMAD.MOV R23, RZ, RZ, -R23 ;  /* 0x000000ffff17c224 */ /* 0x000fe200078e0a17 */
[C---:B------:R-:W-:Y:S01]  /*8020*/  ISETP.GT.U32.AND P4, PT, R2.reuse, R18, PT ;  /* 0x000000120200720c */ /* 0x040fe20003f84070 */
[----:B------:R-:W-:-:S02]  /*8030*/  IMAD R15, R2, R22, R15 ;  /* 0x00000016020f7224 */ /* 0x000fc400078e020f */
[C---:B------:R-:W-:Y:S01]  /*8040*/  VIADD R14, R5.reuse, 0x16c ;  /* 0x0000016c050e7836 */ /* 0x040fe20000000000 */
[----:B------:R-:W-:Y:S01]  /*8050*/  STL [R1+0x4e0], R23 ;  /* 0x0004e01701007387 */ /* 0x000fe20000100800 */
[----:B------:R-:W-:Y:S01]  /*8060*/  @!P1 IMAD.MOV R12, RZ, RZ, -R12 ;  /* 0x000000ffff0c9224 */ /* 0x000fe200078e0a0c */
[----:B------:R-:W-:Y:S01]  /*8070*/  ISETP.GT.U32.AND P1, PT, R2, R19, PT ;  /* 0x000000130200720c */ /* 0x000fe20003f24070 */
[----:B------:R-:W-:Y:S01]  /*8080*/  VIADD R17, R5, 0x16b ;  /* 0x0000016b05117836 */ /* 0x000fe20000000000 */
[----:B------:R-:W-:Y:S01]  /*8090*/  IABS R0, R14 ;  /* 0x0000000e00007213 */ /* 0x000fe20000000000 */
[--C-:B------:R-:W-:Y:S01]  /*80a0*/  @!P6 IMAD.IADD R16, R16, 0x1, -R2.reuse ;  /* 0x000000011010e824 */ /* 0x100fe200078e0a02 */
[----:B------:R-:W-:Y:S01]  /*80b0*/  ISETP.GT.U32.AND P6, PT, R2, R15, PT ;  /* 0x0000000f0200720c */ /* 0x000fe20003fc4070 */
[--C-:B------:R-:W-:Y:S01]  /*80c0*/  @!P2 IMAD.IADD R9, R9, 0x1, -R2.reuse ;  /* 0x000000010909a824 */ /* 0x100fe200078e0a02 */
[----:B------:R-:W-:Y:S01]  /*80d0*/  IABS R3, R17 ;  /* 0x0000001100037213 */ /* 0x000fe20000000000 */
[--C-:B------:R-:W-:Y:S01]  /*80e0*/  @!P5 IMAD.IADD R13, R13, 0x1, -R2.reuse ;  /* 0x000000010d0dd824 */ /* 0x100fe200078e0a02 */
[----:B------:R-:W-:Y:S01]  /*80f0*/  ISETP.GE.AND P2, PT, R11, RZ, PT ;  /* 0x000000ff0b00720c */ /* 0x000fe20003f46270 */
[----:B------:R-:W-:Y:S01]  /*8100*/  @!P4 IMAD.IADD R18, R18, 0x1, -R2 ;  /* 0x000000011212c824 */ /* 0x000fe200078e0a02 */
[----:B------:R-:W-:Y:S01]  /*8110*/  ISETP.GE.AND P5, PT, R10, RZ, PT ;  /* 0x000000ff0a00720c */ /* 0x000fe20003fa6270 */
[C---:B------:R-:W-:Y:S01]  /*8120*/  IMAD.HI.U32 R10, R7.reuse, R0, RZ ;  /* 0x00000000070a7227 */ /* 0x040fe200078e00ff */
[----:B------:R-:W-:Y:S01]  /*8130*/  ISETP.GE.AND P4, PT, R6, RZ, PT ;  /* 0x000000ff0600720c */ /* 0x000fe20003f86270 */
[----:B------:R0:W-:Y:S02]  /*8140*/  STL [R1+0x4f8], R12 ;  /* 0x0004f80c01007387 */ /* 0x0001e40000100800 */
[----:B------:R-:W-:-:S04]  /*8150*/  IMAD.HI.U32 R6, R7, R3, RZ ;  /* 0x0000000307067227 */ /* 0x000fc800078e00ff */
[----:B------:R-:W-:Y:S02]  /*8160*/  IMAD.MOV R10, RZ, RZ, -R10 ;  /* 0x000000ffff0a7224 */ /* 0x000fe400078e0a0a */
[----:B------:R-:W-:Y:S01]  /*8170*/  @!P1 IMAD.IADD R19, R19, 0x1, -R2 ;  /* 0x0000000113139824 */ /* 0x000fe200078e0a02 */
[----:B------:R-:W-:Y:S01]  /*8180*/  ISETP.GE.AND P1, PT, R8, RZ, PT ;  /* 0x000000ff0800720c */ /* 0x000fe20003f26270 */
[----:B------:R-:W-:Y:S02]  /*8190*/  IMAD.MOV.U32 R20, RZ, RZ, R9 ;  /* 0x000000ffff147224 */ /* 0x000fe400078e0009 */
[----:B0-----:R-:W-:Y:S02]  /*81a0*/  IMAD.MOV.U32 R12, RZ, RZ, R16 ;  /* 0x000000ffff0c7224 */ /* 0x001fe400078e0010 */
[----:B------:R-:W-:Y:S02]  /*81b0*/  IMAD.MOV R6, RZ, RZ, -R6 ;  /* 0x000000ffff067224 */ /* 0x000fe400078e0a06 */
[----:B------:R-:W-:Y:S01]  /*81c0*/  @!P6 IMAD.IADD R15, R15, 0x1, -R2 ;  /* 0x000000010f0fe824 */ /* 0x000fe200078e0a02 */
[----:B------:R-:W-:Y:S01]  /*81d0*/  ISETP.GE.AND P6, PT, R14, RZ, PT ;  /* 0x000000ff0e00720c */ /* 0x000fe20003fc6270 */
[----:B------:R-:W-:-:S02]  /*81e0*/  IMAD R0, R2, R10, R0 ;  /* 0x0000000a02007224 */ /* 0x000fc400078e0200 */
[----:B------:R-:W-:Y:S02]  /*81f0*/  IMAD.MOV.U32 R8, RZ, RZ, R13 ;  /* 0x000000ffff087224 */ /* 0x000fe400078e000d */
[----:B------:R-:W-:Y:S01]  /*8200*/  @!P0 IMAD.MOV R20, RZ, RZ, -R20 ;  /* 0x000000ffff148224 */ /* 0x000fe200078e0a14 */
[C---:B------:R-:W-:Y:S01]  /*8210*/  ISETP.GT.U32.AND P0, PT, R2.reuse, R19, PT ;  /* 0x000000130200720c */ /* 0x040fe20003f04070 */
[----:B------:R-:W-:Y:S01]  /*8220*/  @!P3 IMAD.MOV R12, RZ, RZ, -R12 ;  /* 0x000000ffff0cb224 */ /* 0x000fe200078e0a0c */
[C---:B------:R-:W-:Y:S01]  /*8230*/  ISETP.GT.U32.AND P3, PT, R2.reuse, R15, PT ;  /* 0x0000000f0200720c */ /* 0x040fe20003f64070 */
[C---:B------:R-:W-:Y:S01]  /*8240*/  IMAD R6, R2.reuse, R6, R3 ;  /* 0x0000000602067224 */ /* 0x040fe200078e0203 */
[----:B------:R-:W-:Y:S01]  /*8250*/  STL [R1+0x4fc], R20 ;  /* 0x0004fc1401007387 */ /* 0x000fe20000100800 */
[----:B------:R-:W-:Y:S02]  /*8260*/  IMAD.MOV.U32 R9, RZ, RZ, R18 ;  /* 0x000000ffff097224 */ /* 0x000fe400078e0012 */
[----:B------:R-:W-:Y:S01]  /*8270*/  @!P2 IMAD.MOV R8, RZ, RZ, -R8 ;  /* 0x000000ffff08a224 */ /* 0x000fe200078e0a08 */
[C---:B------:R-:W-:Y:S01]  /*8280*/  ISETP.GT.U32.AND P2, PT, R2.reuse, R0, PT ;  /* 0x000000000200720c */ /* 0x040fe20003f44070 */
[----:B------:R0:W-:Y:S01]  /*8290*/  STL [R1+0x508], R12 ;  /* 0x0005080c01007387 */ /* 0x0001e20000100800 */
[----:B------:R-:W-:Y:S01]  /*82a0*/  @!P5 IMAD.MOV R9, RZ, RZ, -R9 ;  /* 0x000000ffff09d224 */ /* 0x000fe200078e0a09 */
[----:B------:R-:W-:Y:S01]  /*82b0*/  ISETP.GT.U32.AND P5, PT, R2, R6, PT ;  /* 0x000000060200720c */ /* 0x000fe20003fa4070 */
[----:B------:R-:W-:Y:S01]  /*82c0*/  VIADD R3, R5, 0x169 ;  /* 0x0000016905037836 */ /* 0x000fe20000000000 */
[----:B------:R1:W-:Y:S01]  /*82d0*/  STL [R1+0x544], R8 ;  /* 0x0005440801007387 */ /* 0x0003e20000100800 */
[--C-:B------:R-:W-:Y:S01]  /*82e0*/  @!P0 IMAD.IADD R19, R19, 0x1, -R2.reuse ;  /* 0x0000000113138824 */ /* 0x100fe200078e0a02 */
[----:B------:R-:W-:Y:S01]  /*82f0*/  ISETP.GE.AND P0, PT, R17, RZ, PT ;  /* 0x000000ff1100720c */ /* 0x000fe20003f06270 */
[----:B------:R-:W-:Y:S01]  /*8300*/  @!P3 IMAD.IADD R15, R15, 0x1, -R2 ;  /* 0x000000010f0fb824 */ /* 0x000fe200078e0a02 */
[----:B------:R2:W-:Y:S01]  /*8310*/  STL [R1+0x57c], R9 ;  /* 0x00057c0901007387 */ /* 0x0005e20000100800 */
[----:B------:R-:W-:-:S02]  /*8320*/  VIADD R13, R5, 0x167 ;  /* 0x00000167050d7836 */ /* 0x000fc40000000000 */
[----:B0-----:R-:W-:Y:S02]  /*8330*/  IMAD.MOV.U32 R12, RZ, RZ, R19 ;  /* 0x000000ffff0c7224 */ /* 0x001fe400078e0013 */
[--C-:B------:R-:W-:Y:S01]  /*8340*/  @!P2 IMAD.IADD R0, R0, 0x1, -R2.reuse ;  /* 0x000000010000a824 */ /* 0x100fe200078e0a02 */
[----:B------:R-:W-:Y:S01]  /*8350*/  ISETP.GE.AND P2, PT, R3, RZ, PT ;  /* 0x000000ff0300720c */ /* 0x000fe20003f46270 */
[C---:B-1----:R-:W-:Y:S02]  /*8360*/  VIADD R8, R5.reuse, 0x16a ;  /* 0x0000016a05087836 */ /* 0x042fe40000000000 */
[----:B------:R-:W-:Y:S01]  /*8370*/  @!P5 IMAD.IADD R6, R6, 0x1, -R2 ;  /* 0x000000010606d824 */ /* 0x000fe200078e0a02 */
[----:B--2---:R-:W-:Y:S01]  /*8380*/  IABS R9, R3 ;  /* 0x0000000300097213 */ /* 0x004fe20000000000 */
[----:B------:R-:W-:Y:S01]  /*8390*/  @!P4 IMAD.MOV R12, RZ, RZ, -R12 ;  /* 0x000000ffff0cc224 */ /* 0x000fe200078e0a0c */
[----:B------:R-:W-:Y:S01]  /*83a0*/  IABS R10, R8 ;  /* 0x00000008000a7213 */ /* 0x000fe20000000000 */
[----:B------:R-:W-:Y:S01]  /*83b0*/  VIADD R16, R5, 0x163 ;  /* 0x0000016305107836 */ /* 0x000fe20000000000 */
[----:B------:R-:W-:Y:S01]  /*83c0*/  ISETP.GE.AND P3, PT, R8, RZ, PT ;  /* 0x000000ff0800720c */ /* 0x000fe20003f66270 */
[----:B------:R-:W-:Y:S01]  /*83d0*/  IMAD.HI.U32 R11, R7, R9, RZ ;  /* 0x00000009070b7227 */ /* 0x000fe200078e00ff */
[C---:B------:R-:W-:Y:S01]  /*83e0*/  ISETP.GT.U32.AND P5, PT, R2.reuse, R0, PT ;  /* 0x000000000200720c */ /* 0x040fe20003fa4070 */
[----:B------:R0:W-:Y:S01]  /*83f0*/  STL [R1+0x5c0], R12 ;  /* 0x0005c00c01007387 */ /* 0x0001e20000100800 */
[----:B------:R-:W-:Y:S01]  /*8400*/  ISETP.GT.U32.AND P4, PT, R2, R6, PT ;  /* 0x000000060200720c */ /* 0x000fe20003f84070 */
[----:B------:R-:W-:-:S02]  /*8410*/  IMAD.MOV.U32 R8, RZ, RZ, R10 ;  /* 0x000000ffff087224 */ /* 0x000fc400078e000a */
[----:B------:R-:W-:Y:S02]  /*8420*/  IMAD.MOV R11, RZ, RZ, -R11 ;  /* 0x000000ffff0b7224 */ /* 0x000fe400078e0a0b */
[----:B------:R-:W-:-:S04]  /*8430*/  IMAD.HI.U32 R3, R7, R8, RZ ;  /* 0x0000000807037227 */ /* 0x000fc800078e00ff */
[----:B------:R-:W-:Y:S02]  /*8440*/  IMAD.MOV R3, RZ, RZ, -R3 ;  /* 0x000000ffff037224 */ /* 0x000fe400078e0a03 */
[----:B------:R-:W-:Y:S02]  /*8450*/  @!P5 IMAD.IADD R0, R0, 0x1, -R2 ;  /* 0x000000010000d824 */ /* 0x000fe400078e0a02 */
[C---:B------:R-:W-:Y:S02]  /*8460*/  IMAD R3, R2.reuse, R3, R8 ;  /* 0x0000000302037224 */ /* 0x040fe400078e0208 */
[----:B0-----:R-:W-:Y:S02]  /*8470*/  IMAD.MOV.U32 R12, RZ, RZ, R15 ;  /* 0x000000ffff0c7224 */ /* 0x001fe400078e000f */
[----:B------:R-:W-:Y:S01]  /*8480*/  VIADD R10, R5, 0x168 ;  /* 0x00000168050a7836 */ /* 0x000fe20000000000 */
[C---:B------:R-:W-:Y:S01]  /*8490*/  ISETP.GT.U32.AND P5, PT, R2.reuse, R3, PT ;  /* 0x000000030200720c */ /* 0x040fe20003fa4070 */
[----:B------:R-:W-:-:S02]  /*84a0*/  IMAD R9, R2, R11, R9 ;  /* 0x0000000b02097224 */ /* 0x000fc400078e0209 */
[----:B------:R-:W-:Y:S02]  /*84b0*/  IMAD.MOV.U32 R15, RZ, RZ, R0 ;  /* 0x000000ffff0f7224 */ /* 0x000fe400078e0000 */
[----:B------:R-:W-:Y:S01]  /*84c0*/  @!P1 IMAD.MOV R12, RZ, RZ, -R12 ;  /* 0x000000ffff0c9224 */ /* 0x000fe200078e0a0c */
[----:B------:R-:W-:Y:S01]  /*84d0*/  ISETP.GE.AND P1, PT, R10, RZ, PT ;  /* 0x000000ff0a00720c */ /* 0x000fe20003f26270 */
[----:B------:R-:W-:Y:S01]  /*84e0*/  @!P6 IMAD.MOV R15, RZ, RZ, -R15 ;  /* 0x000000ffff0fe224 */ /* 0x000fe200078e0a0f */
[----:B------:R-:W-:Y:S01]  /*84f0*/  ISETP.GT.U32.AND P6, PT, R2, R9, PT ;  /* 0x000000090200720c */ /* 0x000fe20003fc4070 */
[--C-:B------:R-:W-:Y:S01]  /*8500*/  @!P4 IMAD.IADD R6, R6, 0x1, -R2.reuse ;  /* 0x000000010606c824 */ /* 0x100fe200078e0a02 */
[----:B------:R-:W-:Y:S01]  /*8510*/  IABS R10, R10 ;  /* 0x0000000a000a7213 */ /* 0x000fe20000000000 */
[----:B------:R0:W-:Y:S01]  /*8520*/  STL [R1+0x5fc], R12 ;  /* 0x0005fc0c01007387 */ /* 0x0001e20000100800 */
[----:B------:R-:W-:Y:S01]  /*8530*/  ISETP.GE.AND P4, PT, R13, RZ, PT ;  /* 0x000000ff0d00720c */ /* 0x000fe20003f86270 */
[----:B------:R-:W-:Y:S01]  /*8540*/  @!P5 IMAD.IADD R3, R3, 0x1, -R2 ;  /* 0x000000010303d824 */ /* 0x000fe200078e0a02 */
[----:B------:R-:W-:Y:S01]  /*8550*/  IABS R13, R13 ;  /* 0x0000000d000d7213 */ /* 0x000fe20000000000 */
[----:B------:R-:W-:Y:S01]  /*8560*/  IMAD.MOV.U32 R8, RZ, RZ, R10 ;  /* 0x000000ffff087224 */ /* 0x000fe200078e000a */
[----:B------:R-:W-:Y:S01]  /*8570*/  STL [R1+0x5f8], R15 ;  /* 0x0005f80f01007387 */ /* 0x000fe20000100800 */
[----:B------:R-:W-:Y:S01]  /*8580*/  VIADD R10, R5, 0x166 ;  /* 0x00000166050a7836 */ /* 0x000fe20000000000 */
[----:B------:R-:W-:Y:S01]  /*8590*/  ISETP.GT.U32.AND P5, PT, R2, R3, PT ;  /* 0x000000030200720c */ /* 0x000fe20003fa4070 */
[----:B------:R-:W-:-:S02]  /*85a0*/  IMAD.MOV.U32 R14, RZ, RZ, R6 ;  /* 0x000000ffff0e7224 */ /* 0x000fc400078e0006 */
[----:B------:R-:W-:-:S04]  /*85b0*/  IMAD.HI.U32 R11, R7, R8, RZ ;  /* 0x00000008070b7227 */ /* 0x000fc800078e00ff */
[----:B------:R-:W-:Y:S01]  /*85c0*/  @!P0 IMAD.MOV R14, RZ, RZ, -R14 ;  /* 0x000000ffff0e8224 */ /* 0x000fe200078e0a0e */
[----:B------:R-:W-:Y:S01]  /*85d0*/  ISETP.GE.AND P0, PT, R10, RZ, PT ;  /* 0x000000ff0a00720c */ /* 0x000fe20003f06270 */
[----:B------:R-:W-:Y:S01]  /*85e0*/  @!P6 IMAD.IADD R9, R9, 0x1, -R2 ;  /* 0x000000010909e824 */ /* 0x000fe200078e0a02 */
[----:B------:R-:W-:Y:S01]  /*85f0*/  IABS R10, R10 ;  /* 0x0000000a000a7213 */ /* 0x000fe20000000000 */
[----:B------:R-:W-:Y:S01]  /*8600*/  IMAD.MOV R0, RZ, RZ, -R11 ;  /* 0x000000ffff007224 */ /* 0x000fe200078e0a0b */
[----:B------:R1:W-:Y:S01]  /*8610*/  STL [R1+0x5f4], R14 ;  /* 0x0005f40e01007387 */ /* 0x0003e20000100800 */
[----:B0-----:R-:W-:Y:S01]  /*8620*/  VIADD R12, R5, 0x165 ;  /* 0x00000165050c7836 */ /* 0x001fe20000000000 */
[----:B------:R-:W-:Y:S01]  /*8630*/  ISETP.GT.U32.AND P6, PT, R2, R9, PT ;  /* 0x000000090200720c */ /* 0x000fe20003fc4070 */
[----:B------:R-:W-:-:S04]  /*8640*/  IMAD.HI.U32 R11, R7, R13, RZ ;  /* 0x0000000d070b7227 */ /* 0x000fc800078e00ff */
[----:B------:R-:W-:Y:S01]  /*8650*/  IMAD R6, R2, R0, R8 ;  /* 0x0000000002067224 */ /* 0x000fe200078e0208 */
[----:B------:R-:W-:Y:S01]  /*8660*/  IABS R0, R12 ;  /* 0x0000000c00007213 */ /* 0x000fe20000000000 */
[----:B------:R-:W-:Y:S02]  /*8670*/  IMAD.MOV R8, RZ, RZ, -R11 ;  /* 0x000000ffff087224 */ /* 0x000fe400078e0a0b */
[----:B-1----:R-:W-:-:S04]  /*8680*/  IMAD.HI.U32 R14, R7, R10, RZ ;  /* 0x0000000a070e7227 */ /* 0x002fc800078e00ff */
        /* <DEDUP_REMOVED lines=15> */
[----:B------:R-:W-:Y:S01]  /*8780*/  VIADD R17, R5, 0x164 ;  /* 0x0000016405117836 */ /* 0x000fe20000000000 */
[C---:B------:R-:W-:Y:S01]  /*8790*/  ISETP.GT.U32.AND P5, PT, R2.reuse, R0, PT ;  /* 0x000000000200720c */ /* 0x040fe20003fa4070 */
[----:B------:R-:W-:Y:S02]  /*87a0*/  IMAD.MOV.U32 R19, RZ, RZ, R9 ;  /* 0x000000ffff137224 */ /* 0x000fe400078e0009 */
[--C-:B------:R-:W-:Y:S01]  /*87b0*/  @!P3 IMAD.IADD R13, R13, 0x1, -R2.reuse ;  /* 0x000000010d0db824 */ /* 0x100fe200078e0a02 */
[----:B------:R-:W-:Y:S01]  /*87c0*/  IABS R8, R17 ;  /* 0x0000001100087213 */ /* 0x000fe20000000000 */
[----:B------:R-:W-:Y:S01]  /*87d0*/  @!P2 IMAD.MOV R19, RZ, RZ, -R19 ;  /* 0x000000ffff13a224 */ /* 0x000fe200078e0a13 */
[----:B0-----:R-:W-:Y:S01]  /*87e0*/  IABS R15, R16 ;  /* 0x00000010000f7213 */ /* 0x001fe20000000000 */
[--C-:B------:R-:W-:Y:S01]  /*87f0*/  @!P6 IMAD.IADD R3, R3, 0x1, -R2.reuse ;  /* 0x000000010303e824 */ /* 0x100fe200078e0a02 */
[C---:B------:R-:W-:Y:S01]  /*8800*/  ISETP.GT.U32.AND P6, PT, R2.reuse, R13, PT ;  /* 0x0000000d0200720c */ /* 0x040fe20003fc4070 */
[C---:B------:R-:W-:Y:S01]  /*8810*/  IMAD.HI.U32 R10, R7.reuse, R8, RZ ;  /* 0x00000008070a7227 */ /* 0x040fe200078e00ff */
[----:B------:R-:W-:Y:S01]  /*8820*/  ISETP.GT.U32.AND P3, PT, R2, R6, PT ;  /* 0x000000060200720c */ /* 0x000fe20003f64070 */
[----:B------:R0:W-:Y:S02]  /*8830*/  STL [R1+0x61c], R19 ;  /* 0x00061c1301007387 */ /* 0x0001e40000100800 */
[----:B------:R-:W-:Y:S01]  /*8840*/  @!P5 IMAD.IADD R0, R0, 0x1, -R2 ;  /* 0x000000010000d824 */ /* 0x000fe200078e0a02 */
[----:B------:R-:W-:Y:S01]  /*8850*/  ISETP.GT.U32.AND P5, PT, R2, R3, PT ;  /* 0x000000030200720c */ /* 0x000fe20003fa4070 */
[----:B------:R-:W-:-:S03]  /*8860*/  IMAD.HI.U32 R18, R7, R15, RZ ;  /* 0x0000000f07127227 */ /* 0x000fc600078e00ff */
[----:B------:R-:W-:Y:S01]  /*8870*/  ISETP.GT.U32.AND P2, PT, R2, R0, PT ;  /* 0x000000000200720c */ /* 0x000fe20003f44070 */
[----:B------:R-:W-:Y:S02]  /*8880*/  IMAD.MOV R18, RZ, RZ, -R18 ;  /* 0x000000ffff127224 */ /* 0x000fe400078e0a12 */
[----:B------:R-:W-:Y:S01]  /*8890*/  @!P6 IMAD.IADD R13, R13, 0x1, -R2 ;  /* 0x000000010d0de824 */ /* 0x000fe200078e0a02 */
[----:B------:R-:W-:Y:S01]  /*88a0*/  ISETP.GE.AND P6, PT, R12, RZ, PT ;  /* 0x000000ff0c00720c */ /* 0x000fe20003fc6270 */
[C---:B------:R-:W-:Y:S02]  /*88b0*/  IMAD R12, R2.reuse, R18, R15 ;  /* 0x00000012020c7224 */ /* 0x040fe400078e020f */
[----:B------:R-:W-:Y:S02]  /*88c0*/  IMAD.MOV R11, RZ, RZ, -R10 ;  /* 0x000000ffff0b7224 */ /* 0x000fe400078e0a0a */
[----:B------:R-:W-:Y:S01]  /*88d0*/  @!P5 IMAD.IADD R3, R3, 0x1, -R2 ;  /* 0x000000010303d824 */ /* 0x000fe200078e0a02 */
[----:B------:R-:W-:Y:S01]  /*88e0*/  ISETP.GT.U32.AND P5, PT, R2, R12, PT ;  /* 0x0000000c0200720c */ /* 0x000fe20003fa4070 */
[----:B------:R-:W-:-:S02]  /*88f0*/  VIADD R10, R5, 0x162 ;  /* 0x00000162050a7836 */ /* 0x000fc40000000000 */
[----:B------:R-:W-:Y:S02]  /*8900*/  VIADD R15, R5, 0x160 ;  /* 0x00000160050f7836 */ /* 0x000fe40000000000 */
[----:B------:R-:W-:Y:S01]  /*8910*/  IMAD R8, R2, R11, R8 ;  /* 0x0000000b02087224 */ /* 0x000fe200078e0208 */
[----:B------:R-:W-:Y:S01]  /*8920*/  IABS R14, R10 ;  /* 0x0000000a000e7213 */ /* 0x000fe20000000000 */
[--C-:B------:R-:W-:Y:S01]  /*8930*/  @!P2 IMAD.IADD R0, R0, 0x1, -R2.reuse ;  /* 0x000000010000a824 */ /* 0x100fe200078e0a02 */
[----:B------:R-:W-:Y:S01]  /*8940*/  ISETP.GE.AND P2, PT, R17, RZ, PT ;  /* 0x000000ff1100720c */ /* 0x000fe20003f46270 */
[----:B------:R-:W-:Y:S01]  /*8950*/  @!P3 IMAD.IADD R6, R6, 0x1, -R2 ;  /* 0x000000010606b824 */ /* 0x000fe200078e0a02 */
[----:B------:R-:W-:Y:S01]  /*8960*/  IABS R17, R15 ;  /* 0x0000000f00117213 */ /* 0x000fe20000000000 */
[----:B------:R-:W-:Y:S01]  /*8970*/  IMAD.HI.U32 R18, R7, R14, RZ ;  /* 0x0000000e07127227 */ /* 0x000fe200078e00ff */
[----:B------:R-:W-:-:S03]  /*8980*/  ISETP.GT.U32.AND P3, PT, R2, R8, PT ;  /* 0x000000080200720c */ /* 0x000fc60003f64070 */
[----:B------:R-:W-:Y:S02]  /*8990*/  @!P5 IMAD.IADD R12, R12, 0x1, -R2 ;  /* 0x000000010c0cd824 */ /* 0x000fe400078e0a02 */
[----:B------:R-:W-:Y:S02]  /*89a0*/  IMAD.MOV.U32 R21, RZ, RZ, R6 ;  /* 0x000000ffff157224 */ /* 0x000fe400078e0006 */
[----:B------:R-:W-:Y:S01]  /*89b0*/  VIADD R11, R5, 0x161 ;  /* 0x00000161050b7836 */ /* 0x000fe20000000000 */
[----:B------:R-:W-:Y:S01]  /*89c0*/  ISETP.GT.U32.AND P5, PT, R2, R12, PT ;  /* 0x0000000c0200720c */ /* 0x000fe20003fa4070 */
[----:B------:R-:W-:-:S03]  /*89d0*/  IMAD.HI.U32 R6, R7, R17, RZ ;  /* 0x0000001107067227 */ /* 0x000fc600078e00ff */
[----:B------:R-:W-:Y:S01]  /*89e0*/  IABS R9, R11 ;  /* 0x0000000b00097213 */ /* 0x000fe20000000000 */
[----:B------:R-:W-:Y:S02]  /*89f0*/  IMAD.MOV R18, RZ, RZ, -R18 ;  /* 0x000000ffff127224 */ /* 0x000fe400078e0a12 */
[----:B------:R-:W-:Y:S02]  /*8a00*/  IMAD.MOV R6, RZ, RZ, -R6 ;  /* 0x000000ffff067224 */ /* 0x000fe400078e0a06 */
[C---:B------:R-:W-:Y:S02]  /*8a10*/  IMAD R14, R2.reuse, R18, R14 ;  /* 0x00000012020e7224 */ /* 0x040fe400078e020e */
[----:B------:R-:W-:Y:S02]  /*8a20*/  IMAD.MOV.U32 R20, RZ, RZ, R13 ;  /* 0x000000ffff147224 */ /* 0x000fe400078e000d */
[----:B------:R-:W-:Y:S02]  /*8a30*/  IMAD R17, R2, R6, R17 ;  /* 0x0000000602117224 */ /* 0x000fe400078e0211 */
[----:B------:R-:W-:Y:S01]  /*8a40*/  @!P3 IMAD.IADD R8, R8, 0x1, -R2 ;  /* 0x000000010808b824 */ /* 0x000fe200078e0a02 */
[----:B------:R-:W-:Y:S01]  /*8a50*/  ISETP.GE.AND P3, PT, R16, RZ, PT ;  /* 0x000000ff1000720c */ /* 0x000fe20003f66270 */
[----:B0-----:R-:W-:-:S04]  /*8a60*/  IMAD.HI.U32 R19, R7, R9, RZ ;  /* 0x0000000907137227 */ /* 0x001fc800078e00ff */
[----:B------:R-:W-:Y:S01]  /*8a70*/  @!P4 IMAD.MOV R20, RZ, RZ, -R20 ;  /* 0x000000ffff14c224 */ /* 0x000fe200078e0a14 */
[----:B------:R-:W-:Y:S01]  /*8a80*/  ISETP.GT.U32.AND P4, PT, R2, R14, PT ;  /* 0x0000000e0200720c */ /* 0x000fe20003f84070 */
[----:B------:R-:W-:Y:S01]  /*8a90*/  @!P5 IMAD.IADD R12, R12, 0x1, -R2 ;  /* 0x000000010c0cd824 */ /* 0x000fe200078e0a02 */
[C---:B------:R-:W-:Y:S01]  /*8aa0*/  ISETP.GT.U32.AND P5, PT, R2.reuse, R17, PT ;  /* 0x000000110200720c */ /* 0x040fe20003fa4070 */
[----:B------:R-:W-:Y:S01]  /*8ab0*/  @!P1 IMAD.MOV R21, RZ, RZ, -R21 ;  /* 0x000000ffff159224 */ /* 0x000fe200078e0a15 */
[----:B------:R-:W-:Y:S01]  /*8ac0*/  ISETP.GT.U32.AND P1, PT, R2, R8, PT ;  /* 0x000000080200720c */ /* 0x000fe20003f24070 */
[----:B------:R-:W-:Y:S02]  /*8ad0*/  IMAD.MOV R19, RZ, RZ, -R19 ;  /* 0x000000ffff137224 */ /* 0x000fe400078e0a13 */
[----:B------:R-:W-:Y:S01]  /*8ae0*/  @!P0 IMAD.MOV R3, RZ, RZ, -R3 ;  /* 0x000000ffff038224 */ /* 0x000fe200078e0a03 */
[----:B------:R0:W-:Y:S01]  /*8af0*/  STL [R1+0x614], R21 ;  /* 0x0006141501007387 */ /* 0x0001e20000100800 */
[----:B------:R-:W-:Y:S01]  /*8b00*/  @!P6 IMAD.MOV R0, RZ, RZ, -R0 ;  /* 0x000000ffff00e224 */ /* 0x000fe200078e0a00 */
[----:B------:R-:W-:Y:S01]  /*8b10*/  ISETP.GE.AND P0, PT, R10, RZ, PT ;  /* 0x000000ff0a00720c */ /* 0x000fe20003f06270 */
[----:B------:R-:W-:Y:S01]  /*8b20*/  IMAD R9, R2, R19, R9 ;  /* 0x0000001302097224 */ /* 0x000fe200078e0209 */
[----:B------:R-:W-:Y:S01]  /*8b30*/  STL [R1+0x610], R20 ;  /* 0x0006101401007387 */ /* 0x000fe20000100800 */
[--C-:B------:R-:W-:Y:S01]  /*8b40*/  @!P4 IMAD.IADD R14, R14, 0x1, -R2.reuse ;  /* 0x000000010e0ec824 */ /* 0x100fe200078e0a02 */
[----:B------:R-:W-:Y:S01]  /*8b50*/  ISETP.GE.AND P4, PT, R15, RZ, PT ;  /* 0x000000ff0f00720c */ /* 0x000fe20003f86270 */
[--C-:B------:R-:W-:Y:S01]  /*8b60*/  @!P5 IMAD.IADD R17, R17, 0x1, -R2.reuse ;  /* 0x000000011111d824 */ /* 0x100fe200078e0a02 */
[----:B------:R1:W-:Y:S01]  /*8b70*/  STL [R1+0x60c], R3 ;  /* 0x00060c0301007387 */ /* 0x0003e20000100800 */
[----:B------:R-:W-:Y:S01]  /*8b80*/  ISETP.GT.U32.AND P6, PT, R2, R9, PT ;  /* 0x000000090200720c */ /* 0x000fe20003fc4070 */
[----:B------:R-:W-:Y:S01]  /*8b90*/  @!P1 IMAD.IADD R8, R8, 0x1, -R2 ;  /* 0x0000000108089824 */ /* 0x000fe200078e0a02 */
[----:B------:R-:W-:Y:S01]  /*8ba0*/  ISETP.GE.AND P1, PT, R11, RZ, PT ;  /* 0x000000ff0b00720c */ /* 0x000fe20003f26270 */
[----:B------:R2:W-:Y:S01]  /*8bb0*/  STL [R1+0x608], R0 ;  /* 0x0006080001007387 */ /* 0x0005e20000100800 */
[----:B------:R-:W-:Y:S01]  /*8bc0*/  VIADD R16, R5, 0x15f ;  /* 0x0000015f05107836 */ /* 0x000fe20000000000 */
[----:B------:R-:W-:Y:S01]  /*8bd0*/  ISETP.GT.U32.AND P5, PT, R2, R17, PT ;  /* 0x000000110200720c */ /* 0x000fe20003fa4070 */
[----:B------:R-:W-:-:S02]  /*8be0*/  IMAD.MOV.U32 R10, RZ, RZ, R8 ;  /* 0x000000ffff0a7224 */ /* 0x000fc400078e0008 */
[----:B0-----:R-:W-:Y:S01]  /*8bf0*/  IMAD.MOV.U32 R21, RZ, RZ, R12 ;  /* 0x000000ffff157224 */ /* 0x001fe200078e000c */
[----:B------:R-:W-:Y:S01]  /*8c00*/  IABS R6, R16 ;  /* 0x0000001000067213 */ /* 0x000fe20000000000 */
[----:B------:R-:W-:Y:S02]  /*8c10*/  @!P2 IMAD.MOV R10, RZ, RZ, -R10 ;  /* 0x000000ffff0aa224 */ /* 0x000fe400078e0a0a */
[C---:B-1----:R-:W-:Y:S02]  /*8c20*/  VIADD R3, R5.reuse, 0x15d ;  /* 0x0000015d05037836 */ /* 0x042fe40000000000 */
[----:B--2---:R-:W-:Y:S01]  /*8c30*/  VIADD R0, R5, 0x15e ;  /* 0x0000015e05007836 */ /* 0x004fe20000000000 */
[----:B------:R0:W-:Y:S01]  /*8c40*/  STL [R1+0x64c], R10 ;  /* 0x00064c0a01007387 */ /* 0x0001e20000100800 */
[----:B------:R-:W-:Y:S01]  /*8c50*/  @!P6 IMAD.IADD R9, R9, 0x1, -R2 ;  /* 0x000000010909e824 */ /* 0x000fe200078e0a02 */
[----:B------:R-:W-:Y:S01]  /*8c60*/  ISETP.GT.U32.AND P6, PT, R2, R14, PT ;  /* 0x0000000e0200720c */ /* 0x000fe20003fc4070 */
[----:B------:R-:W-:Y:S01]  /*8c70*/  IMAD.HI.U32 R13, R7, R6, RZ ;  /* 0x00000006070d7227 */ /* 0x000fe200078e00ff */
[----:B------:R-:W-:-:S02]  /*8c80*/  IABS R15, R0 ;  /* 0x00000000000f7213 */ /* 0x000fc40000000000 */
[----:B------:R-:W-:Y:S01]  /*8c90*/  ISETP.GT.U32.AND P2, PT, R2, R9, PT ;  /* 0x000000090200720c */ /* 0x000fe20003f44070 */
[----:B------:R-:W-:Y:S01]  /*8ca0*/  IMAD.MOV R13, RZ, RZ, -R13 ;  /* 0x000000ffff0d7224 */ /* 0x000fe200078e0a0d */
[----:B------:R-:W-:Y:S01]  /*8cb0*/  IABS R11, R3 ;  /* 0x00000003000b7213 */ /* 0x000fe20000000000 */
[----:B------:R-:W-:-:S04]  /*8cc0*/  IMAD.HI.U32 R8, R7, R15, RZ ;  /* 0x0000000f07087227 */ /* 0x000fc800078e00ff */
[----:B------:R-:W-:Y:S02]  /*8cd0*/  IMAD.MOV R18, RZ, RZ, -R8 ;  /* 0x000000ffff127224 */ /* 0x000fe400078e0a08 */
[----:B0-----:R-:W-:Y:S02]  /*8ce0*/  VIADD R10, R5, 0x15c ;  /* 0x0000015c050a7836 */ /* 0x001fe40000000000 */
[C---:B------:R-:W-:Y:S02]  /*8cf0*/  IMAD R15, R2.reuse, R18, R15 ;  /* 0x00000012020f7224 */ /* 0x040fe400078e020f */
[----:B------:R-:W-:Y:S02]  /*8d00*/  @!P5 IMAD.IADD R17, R17, 0x1, -R2 ;  /* 0x000000011111d824 */ /* 0x000fe400078e0a02 */
[C---:B------:R-:W-:Y:S01]  /*8d10*/  IMAD R6, R2.reuse, R13, R6 ;  /* 0x0000000d02067224 */ /* 0x040fe200078e0206 */
[----:B------:R-:W-:Y:S01]  /*8d20*/  ISETP.GT.U32.AND P5, PT, R2, R15, PT ;  /* 0x0000000f0200720c */ /* 0x000fe20003fa4070 */
[--C-:B------:R-:W-:Y:S01]  /*8d30*/  @!P6 IMAD.IADD R14, R14, 0x1, -R2.reuse ;  /* 0x000000010e0ee824 */ /* 0x100fe200078e0a02 */
[----:B------:R-:W-:Y:S01]  /*8d40*/  IABS R13, R10 ;  /* 0x0000000a000d7213 */ /* 0x000fe20000000000 */
[----:B------:R-:W-:Y:S01]  /*8d50*/  @!P2 IMAD.IADD R9, R9, 0x1, -R2 ;  /* 0x000000010909a824 */ /* 0x000fe200078e0a02 */
[----:B------:R-:W-:Y:S01]  /*8d60*/  ISETP.GT.U32.AND P6, PT, R2, R6, PT ;  /* 0x000000060200720c */ /* 0x000fe20003fc4070 */
[----:B------:R-:W-:Y:S01]  /*8d70*/  @!P3 IMAD.MOV R21, RZ, RZ, -R21 ;  /* 0x000000ffff15b224 */ /* 0x000fe200078e0a15 */
[----:B------:R-:W-:Y:S01]  /*8d80*/  ISETP.GE.AND P2, PT, R16, RZ, PT ;  /* 0x000000ff1000720c */ /* 0x000fe20003f46270 */
[----:B------:R-:W-:-:S02]  /*8d90*/  IMAD.MOV.U32 R8, RZ, RZ, R13 ;  /* 0x000000ffff087224 */ /* 0x000fc400078e000d */
[----:B------:R-:W-:Y:S01]  /*8da0*/  VIADD R13, R5, 0x15b ;  /* 0x0000015b050d7836 */ /* 0x000fe20000000000 */
[----:B------:R-:W-:Y:S01]  /*8db0*/  STL [R1+0x648], R21 ;  /* 0x0006481501007387 */ /* 0x000fe20000100800 */
[----:B------:R-:W-:-:S03]  /*8dc0*/  IMAD.HI.U32 R18, R7, R11, RZ ;  /* 0x0000000b07127227 */ /* 0x000fc600078e00ff */
[----:B------:R-:W-:Y:S01]  /*8dd0*/  IABS R16, R13 ;  /* 0x0000000d00107213 */ /* 0x000fe20000000000 */
[--C-:B------:R-:W-:Y:S02]  /*8de0*/  @!P5 IMAD.IADD R15, R15, 0x1, -R2.reuse ;  /* 0x000000010f0fd824 */ /* 0x100fe400078e0a02 */
[----:B------:R-:W-:Y:S01]  /*8df0*/  @!P6 IMAD.IADD R6, R6, 0x1, -R2 ;  /* 0x000000010606e824 */ /* 0x000fe200078e0a02 */
[----:B------:R-:W-:Y:S01]  /*8e00*/  ISETP.GE.AND P6, PT, R0, RZ, PT ;  /* 0x000000ff0000720c */ /* 0x000fe20003fc6270 */
[----:B------:R-:W-:Y:S01]  /*8e10*/  IMAD.HI.U32 R12, R7, R16, RZ ;  /* 0x00000010070c7227 */ /* 0x000fe200078e00ff */
[C---:B------:R-:W-:Y:S02]  /*8e20*/  ISETP.GT.U32.AND P3, PT, R2.reuse, R15, PT ;  /* 0x0000000f0200720c */ /* 0x040fe40003f64070 */
[----:B------:R-:W-:Y:S01]  /*8e30*/  ISETP.GT.U32.AND P5, PT, R2, R6, PT ;  /* 0x000000060200720c */ /* 0x000fe20003fa4070 */
[----:B------:R-:W-:Y:S02]  /*8e40*/  IMAD.MOV R18, RZ, RZ, -R18 ;  /* 0x000000ffff127224 */ /* 0x000fe400078e0a12 */
[----:B------:R-:W-:-:S02]  /*8e50*/  IMAD.MOV R12, RZ, RZ, -R12 ;  /* 0x000000ffff0c7224 */ /* 0x000fc400078e0a0c */
[----:B------:R-:W-:-:S04]  /*8e60*/  IMAD.HI.U32 R19, R7, R8, RZ ;  /* 0x0000000807137227 */ /* 0x000fc800078e00ff */
[----:B------:R-:W-:Y:S02]  /*8e70*/  IMAD.MOV.U32 R20, RZ, RZ, R14 ;  /* 0x000000ffff147224 */ /* 0x000fe400078e000e */
[C---:B------:R-:W-:Y:S02]  /*8e80*/  IMAD R11, R2.reuse, R18, R11 ;  /* 0x00000012020b7224 */ /* 0x040fe400078e020b */
[----:B------:R-:W-:Y:S02]  /*8e90*/  IMAD.MOV.U32 R14, RZ, RZ, R9 ;  /* 0x000000ffff0e7224 */ /* 0x000fe400078e0009 */
[----:B------:R-:W-:Y:S02]  /*8ea0*/  IMAD.MOV.U32 R9, RZ, RZ, R17 ;  /* 0x000000ffff097224 */ /* 0x000fe400078e0011 */
[----:B------:R-:W-:Y:S02]  /*8eb0*/  IMAD R12, R2, R12, R16 ;  /* 0x0000000c020c7224 */ /* 0x000fe400078e0210 */
[----:B------:R-:W-:-:S02]  /*8ec0*/  IMAD.MOV R19, RZ, RZ, -R19 ;  /* 0x000000ffff137224 */ /* 0x000fc400078e0a13 */
[----:B------:R-:W-:Y:S02]  /*8ed0*/  VIADD R0, R5, 0x15a ;  /* 0x0000015a05007836 */ /* 0x000fe40000000000 */
[----:B------:R-:W-:Y:S01]  /*8ee0*/  @!P0 IMAD.MOV R20, RZ, RZ, -R20 ;  /* 0x000000ffff148224 */ /* 0x000fe200078e0a14 */
[C---:B------:R-:W-:Y:S01]  /*8ef0*/  ISETP.GT.U32.AND P0, PT, R2.reuse, R11, PT ;  /* 0x0000000b0200720c */ /* 0x040fe20003f04070 */
[----:B------:R-:W-:Y:S01]  /*8f00*/  @!P1 IMAD.MOV R14, RZ, RZ, -R14 ;  /* 0x000000ffff0e9224 */ /* 0x000fe200078e0a0e */
[----:B------:R-:W-:Y:S01]  /*8f10*/  ISETP.GE.AND P1, PT, R3, RZ, PT ;  /* 0x000000ff0300720c */ /* 0x000fe20003f26270 */
[----:B------:R-:W-:Y:S01]  /*8f20*/  @!P4 IMAD.MOV R9, RZ, RZ, -R9 ;  /* 0x000000ffff09c224 */ /* 0x000fe200078e0a09 */
[----:B------:R-:W-:Y:S01]  /*8f30*/  STL [R1+0x644], R20 ;  /* 0x0006441401007387 */ /* 0x000fe20000100800 */
[----:B------:R-:W-:Y:S01]  /*8f40*/  @!P3 IMAD.IADD R15, R15, 0x1, -R2 ;  /* 0x000000010f0fb824 */ /* 0x000fe200078e0a02 */
[C---:B------:R-:W-:Y:S01]  /*8f50*/  ISETP.GT.U32.AND P3, PT, R2.reuse, R12, PT ;  /* 0x0000000c0200720c */ /* 0x040fe20003f64070 */
[----:B------:R-:W-:Y:S01]  /*8f60*/  IMAD R19, R2, R19, R8 ;  /* 0x0000001302137224 */ /* 0x000fe200078e0208 */
[----:B------:R-:W-:Y:S01]  /*8f70*/  IABS R8, R0 ;  /* 0x0000000000087213 */ /* 0x000fe20000000000 */
[----:B------:R0:W-:Y:S01]  /*8f80*/  STL [R1+0x670], R14 ;  /* 0x0006700e01007387 */ /* 0x0001e20000100800 */
[----:B------:R-:W-:Y:S01]  /*8f90*/  @!P5 IMAD.IADD R6, R6, 0x1, -R2 ;  /* 0x000000010606d824 */ /* 0x000fe200078e0a02 */
[----:B------:R-:W-:-:S02]  /*8fa0*/  ISETP.GE.AND P5, PT, R10, RZ, PT ;  /* 0x000000ff0a00720c */ /* 0x000fc40003fa6270 */
[----:B------:R1:W-:Y:S01]  /*8fb0*/  STL [R1+0x66c], R9 ;  /* 0x00066c0901007387 */ /* 0x0003e20000100800 */
[----:B------:R-:W-:Y:S01]  /*8fc0*/  IMAD.MOV.U32 R3, RZ, RZ, R8 ;  /* 0x000000ffff037224 */ /* 0x000fe200078e0008 */
[----:B------:R-:W-:Y:S01]  /*8fd0*/  ISETP.GT.U32.AND P4, PT, R2, R19, PT ;  /* 0x000000130200720c */ /* 0x000fe20003f84070 */
[----:B------:R-:W-:Y:S01]  /*8fe0*/  @!P0 IMAD.IADD R11, R11, 0x1, -R2 ;  /* 0x000000010b0b8824 */ /* 0x000fe200078e0a02 */
[----:B------:R-:W-:Y:S01]  /*8ff0*/  ISETP.GE.AND P0, PT, R13, RZ, PT ;  /* 0x000000ff0d00720c */ /* 0x000fe20003f06270 */
[----:B------:R-:W-:-:S04]  /*9000*/  IMAD.HI.U32 R10, R7, R3, RZ ;  /* 0x00000003070a7227 */ /* 0x000fc800078e00ff */
[----:B0-----:R-:W-:Y:S02]  /*9010*/  IMAD.MOV.U32 R14, RZ, RZ, R6 ;  /* 0x000000ffff0e7224 */ /* 0x001fe400078e0006 */
[----:B-1----:R-:W-:Y:S02]  /*9020*/  VIADD R9, R5, 0x159 ;  /* 0x0000015905097836 */ /* 0x002fe40000000000 */
[----:B------:R-:W-:Y:S02]  /*9030*/  @!P3 IMAD.IADD R12, R12, 0x1, -R2 ;  /* 0x000000010c0cb824 */ /* 0x000fe400078e0a02 */
[----:B------:R-:W-:Y:S01]  /*9040*/  IMAD.MOV R13, RZ, RZ, -R10 ;  /* 0x000000ffff0d7224 */ /* 0x000fe200078e0a0a */
[----:B------:R-:W-:Y:S01]  /*9050*/  IABS R6, R9 ;  /* 0x0000000900067213 */ /* 0x000fe20000000000 */
[----:B------:R-:W-:Y:S01]  /*9060*/  @!P2 IMAD.MOV R14, RZ, RZ, -R14 ;  /* 0x000000ffff0ea224 */ /* 0x000fe200078e0a0e */
[C---:B------:R-:W-:Y:S01]  /*9070*/  ISETP.GT.U32.AND P3, PT, R2.reuse, R12, PT ;  /* 0x0000000c0200720c */ /* 0x040fe20003f64070 */
[C---:B------:R-:W-:Y:S01]  /*9080*/  IMAD R3, R2.reuse, R13, R3 ;  /* 0x0000000d02037224 */ /* 0x040fe200078e0203 */
[----:B------:R-:W-:Y:S01]  /*9090*/  ISETP.GT.U32.AND P2, PT, R2, R11, PT ;  /* 0x0000000b0200720c */ /* 0x000fe20003f44070 */
[----:B------:R-:W-:Y:S01]  /*90a0*/  IMAD.MOV.U32 R10, RZ, RZ, R6 ;  /* 0x000000ffff0a7224 */ /* 0x000fe200078e0006 */
[----:B------:R0:W-:Y:S01]  /*90b0*/  STL [R1+0x668], R14 ;  /* 0x0006680e01007387 */ /* 0x0001e20000100800 */
[----:B------:R-:W-:-:S02]  /*90c0*/  @!P4 IMAD.IADD R19, R19, 0x1, -R2 ;  /* 0x000000011313c824 */ /* 0x000fc400078e0a02 */
[----:B------:R-:W-:-:S03]  /*90d0*/  IMAD.HI.U32 R13, R7, R10, RZ ;  /* 0x0000000a070d7227 */ /* 0x000fc600078e00ff */
[----:B------:R-:W-:Y:S01]  /*90e0*/  ISETP.GT.U32.AND P4, PT, R2, R19, PT ;  /* 0x000000130200720c */ /* 0x000fe20003f84070 */
[----:B------:R-:W-:Y:S02]  /*90f0*/  IMAD.MOV R13, RZ, RZ, -R13 ;  /* 0x000000ffff0d7224 */ /* 0x000fe400078e0a0d */
[----:B------:R-:W-:Y:S02]  /*9100*/  VIADD R8, R5, 0x158 ;  /* 0x0000015805087836 */ /* 0x000fe40000000000 */
[----:B0-----:R-:W-:Y:S02]  /*9110*/  IMAD.MOV.U32 R14, RZ, RZ, R15 ;  /* 0x000000ffff0e7224 */ /* 0x001fe400078e000f */
[----:B------:R-:W-:Y:S01]  /*9120*/  @!P3 IMAD.IADD R12, R12, 0x1, -R2 ;  /* 0x000000010c0cb824 */ /* 0x000fe200078e0a02 */
[----:B------:R-:W-:Y:S01]  /*9130*/  IABS R6, R8 ;  /* 0x0000000800067213 */ /* 0x000fe20000000000 */
[----:B------:R-:W-:Y:S01]  /*9140*/  @!P6 IMAD.MOV R14, RZ, RZ, -R14 ;  /* 0x000000ffff0ee224 */ /* 0x000fe200078e0a0e */
[----:B------:R-:W-:Y:S01]  /*9150*/  ISETP.GE.AND P6, PT, R0, RZ, PT ;  /* 0x000000ff0000720c */ /* 0x000fe20003fc6270 */
[----:B------:R-:W-:-:S02]  /*9160*/  IMAD R0, R2, R13, R10 ;  /* 0x0000000d02007224 */ /* 0x000fc400078e020a */
[--C-:B------:R-:W-:Y:S01]  /*9170*/  @!P2 IMAD.IADD R11, R11, 0x1, -R2.reuse ;  /* 0x000000010b0ba824 */ /* 0x100fe200078e0a02 */
[C---:B------:R-:W-:Y:S01]  /*9180*/  ISETP.GT.U32.AND P2, PT, R2.reuse, R3, PT ;  /* 0x000000030200720c */ /* 0x040fe20003f44070 */
[----:B------:R-:W-:Y:S01]  /*9190*/  @!P4 IMAD.IADD R19, R19, 0x1, -R2 ;  /* 0x000000011313c824 */ /* 0x000fe200078e0a02 */
[----:B------:R-:W-:Y:S01]  /*91a0*/  ISETP.GT.U32.AND P3, PT, R2, R0, PT ;  /* 0x000000000200720c */ /* 0x000fe20003f64070 */
[----:B------:R-:W-:Y:S01]  /*91b0*/  IMAD.MOV.U32 R16, RZ, RZ, R11 ;  /* 0x000000ffff107224 */ /* 0x000fe200078e000b */
[----:B------:R-:W-:Y:S01]  /*91c0*/  ISETP.GE.AND P4, PT, R9, RZ, PT ;  /* 0x000000ff0900720c */ /* 0x000fe20003f86270 */
[----:B------:R-:W-:Y:S01]  /*91d0*/  VIADD R9, R5, 0x157 ;  /* 0x0000015705097836 */ /* 0x000fe20000000000 */
[----:B------:R0:W-:Y:S01]  /*91e0*/  STL [R1+0x664], R14 ;  /* 0x0006640e01007387 */ /* 0x0001e20000100800 */
[----:B------:R-:W-:-:S04]  /*91f0*/  IMAD.HI.U32 R13, R7, R6, RZ ;  /* 0x00000006070d7227 */ /* 0x000fc800078e00ff */
[----:B------:R-:W-:Y:S02]  /*9200*/  @!P1 IMAD.MOV R16, RZ, RZ, -R16 ;  /* 0x000000ffff109224 */ /* 0x000fe400078e0a10 */
[----:B------:R-:W-:Y:S02]  /*9210*/  IMAD.MOV R13, RZ, RZ, -R13 ;  /* 0x000000ffff0d7224 */ /* 0x000fe400078e0a0d */
[--C-:B------:R-:W-:Y:S01]  /*9220*/  @!P3 IMAD.IADD R0, R0, 0x1, -R2.reuse ;  /* 0x000000010000b824 */ /* 0x100fe200078e0a02 */
[----:B0-----:R-:W-:Y:S01]  /*9230*/  IABS R14, R9 ;  /* 0x00000009000e7213 */ /* 0x001fe20000000000 */
[----:B------:R-:W-:Y:S01]  /*9240*/  @!P2 IMAD.IADD R3, R3, 0x1, -R2 ;  /* 0x000000010303a824 */ /* 0x000fe200078e0a02 */
[----:B------:R0:W-:Y:S01]  /*9250*/  STL [R1+0x684], R16 ;  /* 0x0006841001007387 */ /* 0x0001e20000100800 */
[----:B------:R-:W-:Y:S01]  /*9260*/  IMAD R6, R2, R13, R6 ;  /* 0x0000000d02067224 */ /* 0x000fe200078e0206 */
[----:B------:R-:W-:Y:S01]  /*9270*/  ISETP.GE.AND P2, PT, R8, RZ, PT ;  /* 0x000000ff0800720c */ /* 0x000fe20003f46270 */
[----:B------:R-:W-:Y:S01]  /*9280*/  VIADD R10, R5, 0x156 ;  /* 0x00000156050a7836 */ /* 0x000fe20000000000 */
[C---:B------:R-:W-:Y:S01]  /*9290*/  ISETP.GT.U32.AND P3, PT, R2.reuse, R0, PT ;  /* 0x000000000200720c */ /* 0x040fe20003f64070 */
[----:B------:R-:W-:Y:S01]  /*92a0*/  IMAD.HI.U32 R8, R7, R14, RZ ;  /* 0x0000000e07087227 */ /* 0x000fe200078e00ff */
[----:B------:R-:W-:-:S02]  /*92b0*/  ISETP.GT.U32.AND P1, PT, R2, R3, PT ;  /* 0x000000030200720c */ /* 0x000fc40003f24070 */
[----:B------:R-:W-:Y:S01]  /*92c0*/  IABS R15, R10 ;  /* 0x0000000a000f7213 */ /* 0x000fe20000000000 */
[----:B------:R-:W-:Y:S01]  /*92d0*/  @!P0 IMAD.MOV R12, RZ, RZ, -R12 ;  /* 0x000000ffff0c8224 */ /* 0x000fe200078e0a0c */
[----:B------:R-:W-:Y:S01]  /*92e0*/  ISETP.GE.AND P0, PT, R9, RZ, PT ;  /* 0x000000ff0900720c */ /* 0x000fe20003f06270 */
[----:B0-----:R-:W-:Y:S02]  /*92f0*/  IMAD.MOV.U32 R16, RZ, RZ, R19 ;  /* 0x000000ffff107224 */ /* 0x001fe400078e0013 */
[----:B------:R-:W-:Y:S02]  /*9300*/  IMAD.MOV R9, RZ, RZ, -R8 ;  /* 0x000000ffff097224 */ /* 0x000fe400078e0a08 */
[----:B------:R-:W-:Y:S01]  /*9310*/  @!P5 IMAD.MOV R16, RZ, RZ, -R16 ;  /* 0x000000ffff10d224 */ /* 0x000fe200078e0a10 */
[C---:B------:R-:W-:Y:S01]  /*9320*/  ISETP.GT.U32.AND P5, PT, R2.reuse, R6, PT ;  /* 0x000000060200720c */ /* 0x040fe20003fa4070 */
[----:B------:R-:W-:Y:S02]  /*9330*/  IMAD R14, R2, R9, R14 ;  /* 0x00000009020e7224 */ /* 0x000fe400078e020e */
[----:B------:R-:W-:Y:S01]  /*9340*/  IMAD.HI.U32 R11, R7, R15, RZ ;  /* 0x0000000f070b7227 */ /* 0x000fe200078e00ff */
[----:B------:R0:W-:Y:S03]  /*9350*/  STL [R1+0x680], R16 ;  /* 0x0006801001007387 */ /* 0x0001e60000100800 */
[--C-:B------:R-:W-:Y:S01]  /*9360*/  @!P3 IMAD.IADD R0, R0, 0x1, -R2.reuse ;  /* 0x000000010000b824 */ /* 0x100fe200078e0a02 */
[----:B------:R-:W-:Y:S01]  /*9370*/  ISETP.GT.U32.AND P3, PT, R2, R14, PT ;  /* 0x0000000e0200720c */ /* 0x000fe20003f64070 */
[----:B------:R-:W-:Y:S01]  /*9380*/  IMAD.MOV R11, RZ, RZ, -R11 ;  /* 0x000000ffff0b7224 */ /* 0x000fe200078e0a0b */
[----:B------:R1:W-:Y:S01]  /*9390*/  STL [R1+0x6d0], R12 ;  /* 0x0006d00c01007387 */ /* 0x0003e20000100800 */
[--C-:B------:R-:W-:Y:S01]  /*93a0*/  @!P1 IMAD.IADD R3, R3, 0x1, -R2.reuse ;  /* 0x0000000103039824 */ /* 0x100fe200078e0a02 */
[----:B------:R-:W-:Y:S01]  /*93b0*/  ISETP.GE.AND P1, PT, R10, RZ, PT ;  /* 0x000000ff0a00720c */ /* 0x000fe20003f26270 */
[----:B------:R-:W-:-:S02]  /*93c0*/  @!P5 IMAD.IADD R6, R6, 0x1, -R2 ;  /* 0x000000010606d824 */ /* 0x000fc400078e0a02 */
[C---:B------:R-:W-:Y:S02]  /*93d0*/  IMAD R15, R2.reuse, R11, R15 ;  /* 0x0000000b020f7224 */ /* 0x040fe400078e020f */
[----:B0-----:R-:W-:Y:S01]  /*93e0*/  IMAD.MOV.U32 R16, RZ, RZ, R3 ;  /* 0x000000ffff107224 */ /* 0x001fe200078e0003 */
[C---:B------:R-:W-:Y:S01]  /*93f0*/  ISETP.GT.U32.AND P5, PT, R2.reuse, R6, PT ;  /* 0x000000060200720c */ /* 0x040fe20003fa4070 */
[----:B------:R-:W-:Y:S02]  /*9400*/  IMAD.MOV.U32 R13, RZ, RZ, R0 ;  /* 0x000000ffff0d7224 */ /* 0x000fe400078e0000 */
[----:B------:R-:W-:Y:S01]  /*9410*/  @!P6 IMAD.MOV R16, RZ, RZ, -R16 ;  /* 0x000000ffff10e224 */ /* 0x000fe200078e0a10 */
[----:B------:R-:W-:Y:S01]  /*9420*/  ISETP.GT.U32.AND P6, PT, R2, R15, PT ;  /* 0x0000000f0200720c */ /* 0x000fe20003fc4070 */
[--C-:B------:R-:W-:Y:S02]  /*9430*/  @!P3 IMAD.IADD R14, R14, 0x1, -R2.reuse ;  /* 0x000000010e0eb824 */ /* 0x100fe400078e0a02 */
[C---:B------:R-:W-:Y:S01]  /*9440*/  VIADD R8, R5.reuse, 0x155 ;  /* 0x0000015505087836 */ /* 0x040fe20000000000 */
[----:B------:R-:W-:Y:S01]  /*9450*/  STL [R1+0x6cc], R16 ;  /* 0x0006cc1001007387 */ /* 0x000fe20000100800 */
[C---:B------:R-:W-:Y:S01]  /*9460*/  VIADD R9, R5.reuse, 0x153 ;  /* 0x0000015305097836 */ /* 0x040fe20000000000 */
[----:B------:R-:W-:Y:S01]  /*9470*/  ISETP.GT.U32.AND P3, PT, R2, R14, PT ;  /* 0x0000000e0200720c */ /* 0x000fe20003f64070 */
[----:B------:R-:W-:Y:S01]  /*9480*/  VIADD R10, R5, 0x154 ;  /* 0x00000154050a7836 */ /* 0x000fe20000000000 */
[----:B------:R-:W-:Y:S01]  /*9490*/  IABS R11, R8 ;  /* 0x00000008000b7213 */ /* 0x000fe20000000000 */
[----:B------:R-:W-:Y:S01]  /*94a0*/  @!P4 IMAD.MOV R13, RZ, RZ, -R13 ;  /* 0x000000ffff0dc224 */ /* 0x000fe200078e0a0d */
[----:B------:R-:W-:Y:S01]  /*94b0*/  IABS R3, R9 ;  /* 0x0000000900037213 */ /* 0x000fe20000000000 */
[--C-:B------:R-:W-:Y:S01]  /*94c0*/  @!P5 IMAD.IADD R6, R6, 0x1, -R2.reuse ;  /* 0x000000010606d824 */ /* 0x100fe200078e0a02 */
[----:B-1----:R-:W-:Y:S01]  /*94d0*/  IABS R12, R10 ;  /* 0x0000000a000c7213 */ /* 0x002fe20000000000 */
[----:B------:R-:W-:Y:S01]  /*94e0*/  @!P6 IMAD.IADD R15, R15, 0x1, -R2 ;  /* 0x000000010f0fe824 */ /* 0x000fe200078e0a02 */
[----:B------:R0:W-:Y:S01]  /*94f0*/  STL [R1+0x6c8], R13 ;  /* 0x0006c80d01007387 */ /* 0x0001e20000100800 */
[----:B------:R-:W-:Y:S01]  /*9500*/  ISETP.GE.AND P4, PT, R8, RZ, PT ;  /* 0x000000ff0800720c */ /* 0x000fe20003f86270 */
[----:B------:R-:W-:Y:S01]  /*9510*/  IMAD.HI.U32 R0, R7, R11, RZ ;  /* 0x0000000b07007227 */ /* 0x000fe200078e00ff */
[----:B------:R-:W-:-:S02]  /*9520*/  ISETP.GE.AND P5, PT, R10, RZ, PT ;  /* 0x000000ff0a00720c */ /* 0x000fc40003fa6270 */
[----:B------:R-:W-:Y:S01]  /*9530*/  ISETP.GT.U32.AND P6, PT, R2, R15, PT ;  /* 0x0000000f0200720c */ /* 0x000fe20003fc4070 */
[----:B------:R-:W-:Y:S02]  /*9540*/  IMAD.MOV.U32 R8, RZ, RZ, R3 ;  /* 0x000000ffff087224 */ /* 0x000fe400078e0003 */
[----:B------:R-:W-:-:S04]  /*9550*/  IMAD.HI.U32 R3, R7, R12, RZ ;  /* 0x0000000c07037227 */ /* 0x000fc800078e00ff */
[----:B0-----:R-:W-:Y:S02]  /*9560*/  IMAD.MOV.U32 R13, RZ, RZ, R6 ;  /* 0x000000ffff0d7224 */ /* 0x001fe400078e0006 */
[----:B------:R-:W-:Y:S02]  /*9570*/  IMAD.MOV R0, RZ, RZ, -R0 ;  /* 0x000000ffff007224 */ /* 0x000fe400078e0a00 */
[----:B------:R-:W-:Y:S01]  /*9580*/  @!P2 IMAD.MOV R13, RZ, RZ, -R13 ;  /* 0x000000ffff0da224 */ /* 0x000fe200078e0a0d */
[----:B------:R-:W-:Y:S01]  /*9590*/  ISETP.GE.AND P2, PT, R9, RZ, PT ;  /* 0x000000ff0900720c */ /* 0x000fe20003f46270 */
[----:B------:R-:W-:Y:S02]  /*95a0*/  IMAD.MOV R3, RZ, RZ, -R3 ;  /* 0x000000ffff037224 */ /* 0x000fe400078e0a03 */
[----:B------:R-:W-:Y:S01]  /*95b0*/  @!P3 IMAD.IADD R14, R14, 0x1, -R2 ;  /* 0x000000010e0eb824 */ /* 0x000fe200078e0a02 */
[----:B------:R0:W-:Y:S01]  /*95c0*/  STL [R1+0x6c4], R13 ;  /* 0x0006c40d01007387 */ /* 0x0001e20000100800 */
[----:B------:R-:W-:-:S02]  /*95d0*/  IMAD R0, R2, R0, R11 ;  /* 0x0000000002007224 */ /* 0x000fc400078e020b */
        /* <DEDUP_REMOVED lines=28> */
[----:B------:R-:W-:Y:S01]  /*97a0*/  IMAD.HI.U32 R16, R7, R12, RZ ;  /* 0x0000000c07107227 */ /* 0x000fe200078e00ff */
[----:B------:R-:W-:-:S03]  /*97b0*/  ISETP.GT.U32.AND P1, PT, R2, R6, PT ;  /* 0x000000060200720c */ /* 0x000fc60003f24070 */
[--C-:B------:R-:W-:Y:S01]  /*97c0*/  @!P3 IMAD.IADD R0, R0, 0x1, -R2.reuse ;  /* 0x000000010000b824 */ /* 0x100fe200078e0a02 */
[----:B------:R-:W-:Y:S01]  /*97d0*/  ISETP.GE.AND P3, PT, R8, RZ, PT ;  /* 0x000000ff0800720c */ /* 0x000fe20003f66270 */
[----:B------:R-:W-:Y:S02]  /*97e0*/  VIADD R9, R5, 0x150 ;  /* 0x0000015005097836 */ /* 0x000fe40000000000 */
[C---:B------:R-:W-:Y:S02]  /*97f0*/  IMAD R11, R2.reuse, R15, R11 ;  /* 0x0000000f020b7224 */ /* 0x040fe400078e020b */
[----:B------:R-:W-:Y:S01]  /*9800*/  @!P0 IMAD.IADD R3, R3, 0x1, -R2 ;  /* 0x0000000103038824 */ /* 0x000fe200078e0a02 */
[----:B0-----:R-:W-:Y:S01]  /*9810*/  IABS R13, R9 ;  /* 0x00000009000d7213 */ /* 0x001fe20000000000 */
[----:B------:R-:W-:Y:S01]  /*9820*/  IMAD.MOV R16, RZ, RZ, -R16 ;  /* 0x000000ffff107224 */ /* 0x000fe200078e0a10 */
[----:B------:R-:W-:Y:S01]  /*9830*/  ISETP.GT.U32.AND P0, PT, R2, R11, PT ;  /* 0x0000000b0200720c */ /* 0x000fe20003f04070 */
[----:B------:R-:W-:-:S02]  /*9840*/  IMAD.MOV.U32 R19, RZ, RZ, R0 ;  /* 0x000000ffff137224 */ /* 0x000fc400078e0000 */
[----:B------:R-:W-:Y:S02]  /*9850*/  IMAD.MOV.U32 R18, RZ, RZ, R3 ;  /* 0x000000ffff127224 */ /* 0x000fe400078e0003 */
[----:B------:R-:W-:Y:S02]  /*9860*/  IMAD R12, R2, R16, R12 ;  /* 0x00000010020c7224 */ /* 0x000fe400078e020c */
[----:B------:R-:W-:-:S04]  /*9870*/  IMAD.HI.U32 R8, R7, R14, RZ ;  /* 0x0000000e07087227 */ /* 0x000fc800078e00ff */
[----:B------:R-:W-:Y:S01]  /*9880*/  @!P4 IMAD.MOV R19, RZ, RZ, -R19 ;  /* 0x000000ffff13c224 */ /* 0x000fe200078e0a13 */
[----:B------:R-:W-:Y:S01]  /*9890*/  ISETP.GT.U32.AND P4, PT, R2, R12, PT ;  /* 0x0000000c0200720c */ /* 0x000fe20003f84070 */
[----:B------:R-:W-:Y:S01]  /*98a0*/  @!P5 IMAD.MOV R18, RZ, RZ, -R18 ;  /* 0x000000ffff12d224 */ /* 0x000fe200078e0a12 */
[----:B------:R-:W-:Y:S01]  /*98b0*/  ISETP.GE.AND P5, PT, R9, RZ, PT ;  /* 0x000000ff0900720c */ /* 0x000fe20003fa6270 */
[----:B-1----:R-:W-:Y:S01]  /*98c0*/  IMAD.HI.U32 R17, R7, R13, RZ ;  /* 0x0000000d07117227 */ /* 0x002fe200078e00ff */
[----:B------:R-:W-:Y:S03]  /*98d0*/  STL [R1+0x6fc], R19 ;  /* 0x0006fc1301007387 */ /* 0x000fe60000100800 */
[----:B------:R-:W-:Y:S01]  /*98e0*/  IMAD.MOV R8, RZ, RZ, -R8 ;  /* 0x000000ffff087224 */ /* 0x000fe200078e0a08 */
[----:B------:R0:W-:Y:S01]  /*98f0*/  STL [R1+0x718], R18 ;  /* 0x0007181201007387 */ /* 0x0001e20000100800 */
[----:B------:R-:W-:-:S02]  /*9900*/  @!P1 IMAD.IADD R6, R6, 0x1, -R2 ;  /* 0x0000000106069824 */ /* 0x000fc400078e0a02 */
[----:B------:R-:W-:Y:S02]  /*9910*/  IMAD.MOV R17, RZ, RZ, -R17 ;  /* 0x000000ffff117224 */ /* 0x000fe400078e0a11 */
[C---:B------:R-:W-:Y:S02]  /*9920*/  IMAD R14, R2.reuse, R8, R14 ;  /* 0x00000008020e7224 */ /* 0x040fe400078e020e */
[C---:B------:R-:W-:Y:S02]  /*9930*/  IMAD R13, R2.reuse, R17, R13 ;  /* 0x00000011020d7224 */ /* 0x040fe400078e020d */
[----:B------:R-:W-:Y:S02]  /*9940*/  @!P0 IMAD.IADD R11, R11, 0x1, -R2 ;  /* 0x000000010b0b8824 */ /* 0x000fe400078e0a02 */
[----:B0-----:R-:W-:Y:S01]  /*9950*/  IMAD.MOV.U32 R18, RZ, RZ, R6 ;  /* 0x000000ffff127224 */ /* 0x001fe200078e0006 */
[C---:B------:R-:W-:Y:S01]  /*9960*/  ISETP.GT.U32.AND P1, PT, R2.reuse, R13, PT ;  /* 0x0000000d0200720c */ /* 0x040fe20003f24070 */
[C---:B------:R-:W-:Y:S01]  /*9970*/  VIADD R0, R5.reuse, 0x14e ;  /* 0x0000014e05007836 */ /* 0x040fe20000000000 */
[C---:B------:R-:W-:Y:S01]  /*9980*/  ISETP.GT.U32.AND P0, PT, R2.reuse, R11, PT ;  /* 0x0000000b0200720c */ /* 0x040fe20003f04070 */
[----:B------:R-:W-:Y:S01]  /*9990*/  @!P2 IMAD.MOV R18, RZ, RZ, -R18 ;  /* 0x000000ffff12a224 */ /* 0x000fe200078e0a12 */
[----:B------:R-:W-:Y:S01]  /*99a0*/  ISETP.GT.U32.AND P2, PT, R2, R14, PT ;  /* 0x0000000e0200720c */ /* 0x000fe20003f44070 */
[----:B------:R-:W-:Y:S01]  /*99b0*/  @!P4 IMAD.IADD R12, R12, 0x1, -R2 ;  /* 0x000000010c0cc824 */ /* 0x000fe200078e0a02 */
[----:B------:R-:W-:Y:S01]  /*99c0*/  IABS R3, R0 ;  /* 0x0000000000037213 */ /* 0x000fe20000000000 */
[C---:B------:R-:W-:Y:S01]  /*99d0*/  VIADD R8, R5.reuse, 0x14d ;  /* 0x0000014d05087836 */ /* 0x040fe20000000000 */
[----:B------:R0:W-:Y:S01]  /*99e0*/  STL [R1+0x714], R18 ;  /* 0x0007141201007387 */ /* 0x0001e20000100800 */
[----:B------:R-:W-:Y:S01]  /*99f0*/  VIADD R9, R5, 0x14c ;  /* 0x0000014c05097836 */ /* 0x000fe20000000000 */
[----:B------:R-:W-:Y:S01]  /*9a00*/  ISETP.GT.U32.AND P4, PT, R2, R12, PT ;  /* 0x0000000c0200720c */ /* 0x000fe20003f84070 */
[----:B------:R-:W-:Y:S01]  /*9a10*/  IMAD.HI.U32 R16, R7, R3, RZ ;  /* 0x0000000307107227 */ /* 0x000fe200078e00ff */
[----:B------:R-:W-:-:S02]  /*9a20*/  IABS R15, R8 ;  /* 0x00000008000f7213 */ /* 0x000fc40000000000 */
[----:B------:R-:W-:Y:S01]  /*9a30*/  IABS R6, R9 ;  /* 0x0000000900067213 */ /* 0x000fe20000000000 */
[----:B------:R-:W-:Y:S02]  /*9a40*/  IMAD.MOV R16, RZ, RZ, -R16 ;  /* 0x000000ffff107224 */ /* 0x000fe400078e0a10 */
[--C-:B------:R-:W-:Y:S02]  /*9a50*/  @!P2 IMAD.IADD R14, R14, 0x1, -R2.reuse ;  /* 0x000000010e0ea824 */ /* 0x100fe400078e0a02 */
[--C-:B------:R-:W-:Y:S01]  /*9a60*/  @!P0 IMAD.IADD R11, R11, 0x1, -R2.reuse ;  /* 0x000000010b0b8824 */ /* 0x100fe200078e0a02 */
[----:B------:R-:W-:Y:S01]  /*9a70*/  ISETP.GE.AND P0, PT, R10, RZ, PT ;  /* 0x000000ff0a00720c */ /* 0x000fe20003f06270 */
[----:B------:R-:W-:Y:S01]  /*9a80*/  @!P1 IMAD.IADD R13, R13, 0x1, -R2 ;  /* 0x000000010d0d9824 */ /* 0x000fe200078e0a02 */
[C---:B------:R-:W-:Y:S01]  /*9a90*/  ISETP.GT.U32.AND P2, PT, R2.reuse, R14, PT ;  /* 0x0000000e0200720c */ /* 0x040fe20003f44070 */
[C---:B------:R-:W-:Y:S02]  /*9aa0*/  IMAD R3, R2.reuse, R16, R3 ;  /* 0x0000001002037224 */ /* 0x040fe400078e0203 */
[----:B------:R-:W-:Y:S01]  /*9ab0*/  IMAD.HI.U32 R10, R7, R15, RZ ;  /* 0x0000000f070a7227 */ /* 0x000fe200078e00ff */
[----:B------:R-:W-:-:S03]  /*9ac0*/  ISETP.GT.U32.AND P1, PT, R2, R13, PT ;  /* 0x0000000d0200720c */ /* 0x000fc60003f24070 */
[----:B0-----:R-:W-:Y:S02]  /*9ad0*/  IMAD.MOV.U32 R18, RZ, RZ, R11 ;  /* 0x000000ffff127224 */ /* 0x001fe400078e000b */
[----:B------:R-:W-:Y:S01]  /*9ae0*/  @!P4 IMAD.IADD R12, R12, 0x1, -R2 ;  /* 0x000000010c0cc824 */ /* 0x000fe200078e0a02 */
[----:B------:R-:W-:Y:S01]  /*9af0*/  ISETP.GT.U32.AND P4, PT, R2, R3, PT ;  /* 0x000000030200720c */ /* 0x000fe20003f84070 */
[----:B------:R-:W-:Y:S02]  /*9b00*/  IMAD.MOV R10, RZ, RZ, -R10 ;  /* 0x000000ffff0a7224 */ /* 0x000fe400078e0a0a */
[----:B------:R-:W-:Y:S01]  /*9b10*/  @!P6 IMAD.MOV R18, RZ, RZ, -R18 ;  /* 0x000000ffff12e224 */ /* 0x000fe200078e0a12 */
[----:B------:R-:W-:Y:S01]  /*9b20*/  ISETP.GE.AND P6, PT, R0, RZ, PT ;  /* 0x000000ff0000720c */ /* 0x000fe20003fc6270 */
[----:B------:R-:W-:Y:S02]  /*9b30*/  IMAD R0, R2, R10, R15 ;  /* 0x0000000a02007224 */ /* 0x000fe400078e020f */
[----:B------:R-:W-:Y:S01]  /*9b40*/  IMAD.HI.U32 R11, R7, R6, RZ ;  /* 0x00000006070b7227 */ /* 0x000fe200078e00ff */
[----:B------:R-:W-:Y:S03]  /*9b50*/  STL [R1+0x738], R18 ;  /* 0x0007381201007387 */ /* 0x000fe60000100800 */
[----:B------:R-:W-:Y:S01]  /*9b60*/  @!P2 IMAD.IADD R14, R14, 0x1, -R2 ;  /* 0x000000010e0ea824 */ /* 0x000fe200078e0a02 */
[----:B------:R-:W-:Y:S01]  /*9b70*/  ISETP.GT.U32.AND P2, PT, R2, R0, PT ;  /* 0x000000000200720c */ /* 0x000fe20003f44070 */
[----:B------:R-:W-:-:S02]  /*9b80*/  IMAD.MOV.U32 R17, RZ, RZ, R12 ;  /* 0x000000ffff117224 */ /* 0x000fc400078e000c */
[----:B------:R-:W-:Y:S02]  /*9b90*/  IMAD.MOV R11, RZ, RZ, -R11 ;  /* 0x000000ffff0b7224 */ /* 0x000fe400078e0a0b */
[--C-:B------:R-:W-:Y:S01]  /*9ba0*/  @!P1 IMAD.IADD R13, R13, 0x1, -R2.reuse ;  /* 0x000000010d0d9824 */ /* 0x100fe200078e0a02 */
[----:B------:R-:W-:Y:S01]  /*9bb0*/  ISETP.GE.AND P1, PT, R9, RZ, PT ;  /* 0x000000ff0900720c */ /* 0x000fe20003f26270 */
[----:B------:R-:W-:Y:S02]  /*9bc0*/  @!P4 IMAD.IADD R3, R3, 0x1, -R2 ;  /* 0x000000010303c824 */ /* 0x000fe400078e0a02 */
[----:B------:R-:W-:Y:S01]  /*9bd0*/  @!P3 IMAD.MOV R17, RZ, RZ, -R17 ;  /* 0x000000ffff11b224 */ /* 0x000fe200078e0a11 */
[----:B------:R-:W-:Y:S01]  /*9be0*/  ISETP.GE.AND P3, PT, R8, RZ, PT ;  /* 0x000000ff0800720c */ /* 0x000fe20003f66270 */
[C---:B------:R-:W-:Y:S01]  /*9bf0*/  IMAD R10, R2.reuse, R11, R6 ;  /* 0x0000000b020a7224 */ /* 0x040fe200078e0206 */
[----:B------:R-:W-:Y:S01]  /*9c00*/  ISETP.GT.U32.AND P4, PT, R2, R3, PT ;  /* 0x000000030200720c */ /* 0x000fe20003f84070 */
[----:B------:R-:W-:Y:S01]  /*9c10*/  VIADD R6, R5, 0x14b ;  /* 0x0000014b05067836 */ /* 0x000fe20000000000 */
[----:B------:R0:W-:Y:S01]  /*9c20*/  STL [R1+0x734], R17 ;  /* 0x0007341101007387 */ /* 0x0001e20000100800 */
[----:B------:R-:W-:-:S02]  /*9c30*/  IMAD.MOV.U32 R16, RZ, RZ, R13 ;  /* 0x000000ffff107224 */ /* 0x000fc400078e000d */
[----:B------:R-:W-:Y:S01]  /*9c40*/  VIADD R8, R5, 0x14a ;  /* 0x0000014a05087836 */ /* 0x000fe20000000000 */
[----:B------:R-:W-:Y:S01]  /*9c50*/  IABS R15, R6 ;  /* 0x00000006000f7213 */ /* 0x000fe20000000000 */
[----:B------:R-:W-:Y:S01]  /*9c60*/  @!P5 IMAD.MOV R16, RZ, RZ, -R16 ;  /* 0x000000ffff10d224 */ /* 0x000fe200078e0a10 */
[----:B------:R-:W-:Y:S01]  /*9c70*/  ISETP.GE.AND P5, PT, R6, RZ, PT ;  /* 0x000000ff0600720c */ /* 0x000fe20003fa6270 */
[----:B------:R-:W-:Y:S01]  /*9c80*/  @!P2 IMAD.IADD R0, R0, 0x1, -R2 ;  /* 0x000000010000a824 */ /* 0x000fe200078e0a02 */
[----:B------:R-:W-:Y:S01]  /*9c90*/  IABS R6, R8 ;  /* 0x0000000800067213 */ /* 0x000fe20000000000 */
[----:B------:R-:W-:Y:S01]  /*9ca0*/  IMAD.MOV.U32 R12, RZ, RZ, R14 ;  /* 0x000000ffff0c7224 */ /* 0x000fe200078e000e */
[----:B------:R1:W-:Y:S01]  /*9cb0*/  STL [R1+0x730], R16 ;  /* 0x0007301001007387 */ /* 0x0003e20000100800 */
[----:B------:R-:W-:Y:S01]  /*9cc0*/  IMAD.HI.U32 R14, R7, R15, RZ ;  /* 0x0000000f070e7227 */ /* 0x000fe200078e00ff */
[----:B------:R-:W-:-:S03]  /*9cd0*/  ISETP.GT.U32.AND P2, PT, R2, R0, PT ;  /* 0x000000000200720c */ /* 0x000fc60003f44070 */
[----:B------:R-:W-:-:S04]  /*9ce0*/  IMAD.HI.U32 R13, R7, R6, RZ ;  /* 0x00000006070d7227 */ /* 0x000fc800078e00ff */
[----:B------:R-:W-:Y:S01]  /*9cf0*/  @!P4 IMAD.IADD R3, R3, 0x1, -R2 ;  /* 0x000000010303c824 */ /* 0x000fe200078e0a02 */
[C---:B------:R-:W-:Y:S01]  /*9d00*/  ISETP.GT.U32.AND P4, PT, R2.reuse, R10, PT ;  /* 0x0000000a0200720c */ /* 0x040fe20003f84070 */
[----:B------:R-:W-:Y:S02]  /*9d10*/  IMAD.MOV R13, RZ, RZ, -R13 ;  /* 0x000000ffff0d7224 */ /* 0x000fe400078e0a0d */
[----:B------:R-:W-:Y:S02]  /*9d20*/  IMAD.MOV R14, RZ, RZ, -R14 ;  /* 0x000000ffff0e7224 */ /* 0x000fe400078e0a0e */
[C---:B------:R-:W-:Y:S02]  /*9d30*/  IMAD R6, R2.reuse, R13, R6 ;  /* 0x0000000d02067224 */ /* 0x040fe400078e0206 */
[----:B0-----:R-:W-:Y:S02]  /*9d40*/  IMAD.MOV.U32 R17, RZ, RZ, R3 ;  /* 0x000000ffff117224 */ /* 0x001fe400078e0003 */
[----:B------:R-:W-:-:S02]  /*9d50*/  IMAD R15, R2, R14, R15 ;  /* 0x0000000e020f7224 */ /* 0x000fc400078e020f */
[----:B------:R-:W-:Y:S01]  /*9d60*/  @!P6 IMAD.MOV R17, RZ, RZ, -R17 ;  /* 0x000000ffff11e224 */ /* 0x000fe200078e0a11 */
[----:B------:R-:W-:Y:S01]  /*9d70*/  ISETP.GT.U32.AND P6, PT, R2, R6, PT ;  /* 0x000000060200720c */ /* 0x000fe20003fc4070 */
[----:B------:R-:W-:Y:S01]  /*9d80*/  @!P2 IMAD.IADD R0, R0, 0x1, -R2 ;  /* 0x000000010000a824 */ /* 0x000fe200078e0a02 */
[----:B------:R-:W-:Y:S01]  /*9d90*/  ISETP.GT.U32.AND P2, PT, R2, R15, PT ;  /* 0x0000000f0200720c */ /* 0x000fe20003f44070 */
[----:B------:R-:W-:Y:S01]  /*9da0*/  @!P0 IMAD.MOV R12, RZ, RZ, -R12 ;  /* 0x000000ffff0c8224 */ /* 0x000fe200078e0a0c */
[----:B------:R-:W-:Y:S01]  /*9db0*/  ISETP.GE.AND P0, PT, R8, RZ, PT ;  /* 0x000000ff0800720c */ /* 0x000fe20003f06270 */
[C---:B------:R-:W-:Y:S02]  /*9dc0*/  VIADD R9, R5.reuse, 0x148 ;  /* 0x0000014805097836 */ /* 0x040fe40000000000 */
[----:B------:R-:W-:Y:S01]  /*9dd0*/  VIADD R8, R5, 0x149 ;  /* 0x0000014905087836 */ /* 0x000fe20000000000 */
[----:B------:R0:W-:Y:S01]  /*9de0*/  STL [R1+0x73c], R12 ;  /* 0x00073c0c01007387 */ /* 0x0001e20000100800 */
[----:B-1----:R-:W-:-:S02]  /*9df0*/  IMAD.MOV.U32 R16, RZ, RZ, R0 ;  /* 0x000000ffff107224 */ /* 0x002fc400078e0000 */
[--C-:B------:R-:W-:Y:S01]  /*9e00*/  @!P4 IMAD.IADD R10, R10, 0x1, -R2.reuse ;  /* 0x000000010a0ac824 */ /* 0x100fe200078e0a02 */
[----:B------:R-:W-:Y:S01]  /*9e10*/  IABS R11, R8 ;  /* 0x00000008000b7213 */ /* 0x000fe20000000000 */
[--C-:B------:R-:W-:Y:S01]  /*9e20*/  @!P6 IMAD.IADD R6, R6, 0x1, -R2.reuse ;  /* 0x000000010606e824 */ /* 0x100fe200078e0a02 */
[----:B------:R1:W-:Y:S01]  /*9e30*/  STL [R1+0x744], R17 ;  /* 0x0007441101007387 */ /* 0x0003e20000100800 */
[----:B------:R-:W-:Y:S01]  /*9e40*/  @!P2 IMAD.IADD R15, R15, 0x1, -R2 ;  /* 0x000000010f0fa824 */ /* 0x000fe200078e0a02 */
[C---:B------:R-:W-:Y:S01]  /*9e50*/  ISETP.GT.U32.AND P4, PT, R2.reuse, R10, PT ;  /* 0x0000000a0200720c */ /* 0x040fe20003f84070 */
[C---:B------:R-:W-:Y:S01]  /*9e60*/  IMAD.HI.U32 R13, R7.reuse, R11, RZ ;  /* 0x0000000b070d7227 */ /* 0x040fe200078e00ff */
[----:B0-----:R-:W-:Y:S02]  /*9e70*/  IABS R12, R9 ;  /* 0x00000009000c7213 */ /* 0x001fe40000000000 */
[C---:B------:R-:W-:Y:S01]  /*9e80*/  ISETP.GT.U32.AND P6, PT, R2.reuse, R6, PT ;  /* 0x000000060200720c */ /* 0x040fe20003fc4070 */
[----:B------:R-:W-:Y:S01]  /*9e90*/  @!P3 IMAD.MOV R16, RZ, RZ, -R16 ;  /* 0x000000ffff10b224 */ /* 0x000fe200078e0a10 */
[----:B------:R-:W-:Y:S01]  /*9ea0*/  ISETP.GT.U32.AND P2, PT, R2, R15, PT ;  /* 0x0000000f0200720c */ /* 0x000fe20003f44070 */
[----:B------:R-:W-:Y:S01]  /*9eb0*/  IMAD.HI.U32 R14, R7, R12, RZ ;  /* 0x0000000c070e7227 */ /* 0x000fe200078e00ff */
[----:B------:R-:W-:-:S02]  /*9ec0*/  ISETP.GE.AND P3, PT, R8, RZ, PT ;  /* 0x000000ff0800720c */ /* 0x000fc40003f66270 */
[----:B------:R0:W-:Y:S01]  /*9ed0*/  STL [R1+0x764], R16 ;  /* 0x0007641001007387 */ /* 0x0001e20000100800 */
[----:B------:R-:W-:Y:S02]  /*9ee0*/  IMAD.MOV R14, RZ, RZ, -R14 ;  /* 0x000000ffff0e7224 */ /* 0x000fe400078e0a0e */
[C---:B-1----:R-:W-:Y:S02]  /*9ef0*/  VIADD R17, R5.reuse, 0x146 ;  /* 0x0000014605117836 */ /* 0x042fe40000000000 */
[C---:B------:R-:W-:Y:S02]  /*9f00*/  IMAD R12, R2.reuse, R14, R12 ;  /* 0x0000000e020c7224 */ /* 0x040fe400078e020c */
[----:B------:R-:W-:Y:S01]  /*9f10*/  IMAD.MOV R13, RZ, RZ, -R13 ;  /* 0x000000ffff0d7224 */ /* 0x000fe200078e0a0d */
[----:B------:R-:W-:Y:S01]  /*9f20*/  IABS R22, R17 ;  /* 0x0000001100167213 */ /* 0x000fe20000000000 */
[----:B------:R-:W-:Y:S02]  /*9f30*/  VIADD R14, R5, 0x147 ;  /* 0x00000147050e7836 */ /* 0x000fe40000000000 */
[----:B------:R-:W-:-:S02]  /*9f40*/  IMAD R0, R2, R13, R11 ;  /* 0x0000000d02007224 */ /* 0x000fc400078e020b */
[--C-:B------:R-:W-:Y:S01]  /*9f50*/  @!P6 IMAD.IADD R6, R6, 0x1, -R2.reuse ;  /* 0x000000010606e824 */ /* 0x100fe200078e0a02 */
[----:B0-----:R-:W-:Y:S01]  /*9f60*/  IABS R16, R14 ;  /* 0x0000000e00107213 */ /* 0x001fe20000000000 */
[----:B------:R-:W-:Y:S01]  /*9f70*/  @!P2 IMAD.IADD R15, R15, 0x1, -R2 ;  /* 0x000000010f0fa824 */ /* 0x000fe200078e0a02 */
[C---:B------:R-:W-:Y:S01]  /*9f80*/  ISETP.GT.U32.AND P6, PT, R2.reuse, R12, PT ;  /* 0x0000000c0200720c */ /* 0x040fe20003fc4070 */
[----:B------:R-:W-:Y:S01]  /*9f90*/  IMAD.HI.U32 R21, R7, R22, RZ ;  /* 0x0000001607157227 */ /* 0x000fe200078e00ff */
[----:B------:R-:W-:-:S03]  /*9fa0*/  ISETP.GT.U32.AND P2, PT, R2, R0, PT ;  /* 0x000000000200720c */ /* 0x000fc60003f44070 */
[----:B------:R-:W-:-:S04]  /*9fb0*/  IMAD.HI.U32 R11, R7, R16, RZ ;  /* 0x00000010070b7227 */ /* 0x000fc800078e00ff */
[----:B------:R-:W-:Y:S02]  /*9fc0*/  IMAD.MOV R21, RZ, RZ, -R21 ;  /* 0x000000ffff157224 */ /* 0x000fe400078e0a15 */
[----:B------:R-:W-:Y:S02]  /*9fd0*/  IMAD.MOV R11, RZ, RZ, -R11 ;  /* 0x000000ffff0b7224 */ /* 0x000fe400078e0a0b */
[----:B------:R-:W-:Y:S02]  /*9fe0*/  VIADD R19, R5, 0x145 ;  /* 0x0000014505137836 */ /* 0x000fe40000000000 */
[C---:B------:R-:W-:Y:S02]  /*9ff0*/  IMAD R21, R2.reuse, R21, R22 ;  /* 0x0000001502157224 */ /* 0x040fe400078e0216 */
[----:B------:R-:W-:Y:S01]  /*a000*/  IMAD R16, R2, R11, R16 ;  /* 0x0000000b02107224 */ /* 0x000fe200078e0210 */
[----:B------:R-:W-:Y:S01]  /*a010*/  IABS R20, R19 ;  /* 0x0000001300147213 */ /* 0x000fe20000000000 */
[--C-:B------:R-:W-:Y:S01]  /*a020*/  @!P6 IMAD.IADD R12, R12, 0x1, -R2.reuse ;  /* 0x000000010c0ce824 */ /* 0x100fe200078e0a02 */
[----:B------:R-:W-:Y:S01]  /*a030*/  ISETP.GT.U32.AND P6, PT, R2, R21, PT ;  /* 0x000000150200720c */ /* 0x000fe20003fc4070 */
[----:B------:R-:W-:Y:S01]  /*a040*/  @!P4 IMAD.IADD R10, R10, 0x1, -R2 ;  /* 0x000000010a0ac824 */ /* 0x000fe200078e0a02 */
[----:B------:R-:W-:Y:S01]  /*a050*/  ISETP.GE.AND P4, PT, R9, RZ, PT ;  /* 0x000000ff0900720c */ /* 0x000fe20003f86270 */
[----:B------:R-:W-:-:S02]  /*a060*/  VIADD R13, R5, 0x144 ;  /* 0x00000144050d7836 */ /* 0x000fc40000000000 */
[----:B------:R-:W-:Y:S01]  /*a070*/  @!P2 IMAD.IADD R0, R0, 0x1, -R2 ;  /* 0x000000010000a824 */ /* 0x000fe200078e0a02 */
[----:B------:R-:W-:Y:S01]  /*a080*/  ISETP.GT.U32.AND P2, PT, R2, R16, PT ;  /* 0x000000100200720c */ /* 0x000fe20003f44070 */
[----:B------:R-:W-:Y:S01]  /*a090*/  IMAD.HI.U32 R23, R7, R20, RZ ;  /* 0x0000001407177227 */ /* 0x000fe200078e00ff */
[----:B------:R-:W-:-:S03]  /*a0a0*/  IABS R8, R13 ;  /* 0x0000000d00087213 */ /* 0x000fc60000000000 */
[----:B------:R-:W-:Y:S02]  /*a0b0*/  IMAD.MOV.U32 R24, RZ, RZ, R10 ;  /* 0x000000ffff187224 */ /* 0x000fe400078e000a */
[----:B------:R-:W-:Y:S02]  /*a0c0*/  VIADD R9, R5, 0x143 ;  /* 0x0000014305097836 */ /* 0x000fe40000000000 */
[----:B------:R-:W-:Y:S02]  /*a0d0*/  IMAD.MOV R23, RZ, RZ, -R23 ;  /* 0x000000ffff177224 */ /* 0x000fe400078e0a17 */
[----:B------:R-:W-:Y:S01]  /*a0e0*/  @!P1 IMAD.MOV R24, RZ, RZ, -R24 ;  /* 0x000000ffff189224 */ /* 0x000fe200078e0a18 */
[C---:B------:R-:W-:Y:S01]  /*a0f0*/  ISETP.GT.U32.AND P1, PT, R2.reuse, R0, PT ;  /* 0x000000000200720c */ /* 0x040fe20003f24070 */
[----:B------:R-:W-:Y:S01]  /*a100*/  IMAD.HI.U32 R18, R7, R8, RZ ;  /* 0x0000000807127227 */ /* 0x000fe200078e00ff */
[----:B------:R-:W-:Y:S02]  /*a110*/  IABS R3, R9 ;  /* 0x0000000900037213 */ /* 0x000fe40000000000 */
[----:B------:R-:W-:Y:S01]  /*a120*/  STL [R1+0x760], R24 ;  /* 0x0007601801007387 */ /* 0x000fe20000100800 */
[----:B------:R-:W-:-:S02]  /*a130*/  IMAD R20, R2, R23, R20 ;  /* 0x0000001702147224 */ /* 0x000fc400078e0214 */
[----:B------:R-:W-:Y:S02]  /*a140*/  IMAD.MOV.U32 R22, RZ, RZ, R15 ;  /* 0x000000ffff167224 */ /* 0x000fe400078e000f */
[----:B------:R-:W-:Y:S02]  /*a150*/  @!P6 IMAD.IADD R21, R21, 0x1, -R2 ;  /* 0x000000011515e824 */ /* 0x000fe400078e0a02 */
[----:B------:R-:W-:Y:S02]  /*a160*/  IMAD.MOV R18, RZ, RZ, -R18 ;  /* 0x000000ffff127224 */ /* 0x000fe400078e0a12 */
[----:B------:R-:W-:Y:S01]  /*a170*/  @!P2 IMAD.IADD R16, R16, 0x1, -R2 ;  /* 0x000000011010a824 */ /* 0x000fe200078e0a02 */
[----:B------:R-:W-:Y:S01]  /*a180*/  ISETP.GT.U32.AND P2, PT, R2, R12, PT ;  /* 0x0000000c0200720c */ /* 0x000fe20003f44070 */
[----:B------:R-:W-:-:S03]  /*a190*/  IMAD.HI.U32 R11, R7, R3, RZ ;  /* 0x00000003070b7227 */ /* 0x000fc600078e00ff */
[C---:B------:R-:W-:Y:S01]  /*a1a0*/  ISETP.GT.U32.AND P6, PT, R2.reuse, R16, PT ;  /* 0x000000100200720c */ /* 0x040fe20003fc4070 */
[----:B------:R-:W-:Y:S01]  /*a1b0*/  @!P0 IMAD.MOV R6, RZ, RZ, -R6 ;  /* 0x000000ffff068224 */ /* 0x000fe200078e0a06 */
[C---:B------:R-:W-:Y:S01]  /*a1c0*/  ISETP.GT.U32.AND P0, PT, R2.reuse, R20, PT ;  /* 0x000000140200720c */ /* 0x040fe20003f04070 */
[----:B------:R-:W-:Y:S01]  /*a1d0*/  @!P5 IMAD.MOV R22, RZ, RZ, -R22 ;  /* 0x000000ffff16d224 */ /* 0x000fe200078e0a16 */
[C---:B------:R-:W-:Y:S01]  /*a1e0*/  ISETP.GT.U32.AND P5, PT, R2.reuse, R21, PT ;  /* 0x000000150200720c */ /* 0x040fe20003fa4070 */
[----:B------:R-:W-:Y:S02]  /*a1f0*/  IMAD R8, R2, R18, R8 ;  /* 0x0000001202087224 */ /* 0x000fe400078e0208 */
[----:B------:R-:W-:Y:S01]  /*a200*/  IMAD.MOV R11, RZ, RZ, -R11 ;  /* 0x000000ffff0b7224 */ /* 0x000fe200078e0a0b */
[----:B------:R-:W-:Y:S01]  /*a210*/  STL [R1+0x78c], R22 ;  /* 0x00078c1601007387 */ /* 0x000fe20000100800 */
[C---:B------:R-:W-:Y:S02]  /*a220*/  VIADD R18, R5.reuse, 0x142 ;  /* 0x0000014205127836 */ /* 0x040fe40000000000 */
[--C-:B------:R-:W-:Y:S01]  /*a230*/  @!P1 IMAD.IADD R0, R0, 0x1, -R2.reuse ;  /* 0x0000000100009824 */ /* 0x100fe200078e0a02 */
[C---:B------:R-:W-:Y:S01]  /*a240*/  ISETP.GT.U32.AND P1, PT, R2.reuse, R8, PT ;  /* 0x000000080200720c */ /* 0x040fe20003f24070 */
[----:B------:R-:W-:Y:S01]  /*a250*/  IMAD R3, R2, R11, R3 ;  /* 0x0000000b02037224 */ /* 0x000fe200078e0203 */
[----:B------:R-:W-:Y:S01]  /*a260*/  IABS R11, R18 ;  /* 0x00000012000b7213 */ /* 0x000fe20000000000 */
[----:B------:R-:W-:Y:S01]  /*a270*/  VIADD R10, R5, 0x141 ;  /* 0x00000141050a7836 */ /* 0x000fe20000000000 */
[----:B------:R0:W-:Y:S01]  /*a280*/  STL [R1+0x794], R6 ;  /* 0x0007940601007387 */ /* 0x0001e20000100800 */
[--C-:B------:R-:W-:Y:S01]  /*a290*/  @!P2 IMAD.IADD R12, R12, 0x1, -R2.reuse ;  /* 0x000000010c0ca824 */ /* 0x100fe200078e0a02 */
[----:B------:R-:W-:Y:S01]  /*a2a0*/  ISETP.GE.AND P2, PT, R14, RZ, PT ;  /* 0x000000ff0e00720c */ /* 0x000fe20003f46270 */
[----:B------:R-:W-:Y:S01]  /*a2b0*/  @!P0 IMAD.IADD R20, R20, 0x1, -R2 ;  /* 0x0000000114148824 */ /* 0x000fe200078e0a02 */
[----:B------:R-:W-:Y:S01]  /*a2c0*/  IABS R15, R10 ;  /* 0x0000000a000f7213 */ /* 0x000fe20000000000 */
[----:B------:R-:W-:Y:S01]  /*a2d0*/  IMAD.MOV.U32 R23, RZ, RZ, R0 ;  /* 0x000000ffff177224 */ /* 0x000fe200078e0000 */
[----:B------:R-:W-:Y:S01]  /*a2e0*/  ISETP.GE.AND P0, PT, R19, RZ, PT ;  /* 0x000000ff1300720c */ /* 0x000fe20003f06270 */
[--C-:B------:R-:W-:Y:S01]  /*a2f0*/  @!P5 IMAD.IADD R21, R21, 0x1, -R2.reuse ;  /* 0x000000011515d824 */ /* 0x100fe200078e0a02 */
[----:B------:R-:W-:Y:S01]  /*a300*/  ISETP.GE.AND P5, PT, R17, RZ, PT ;  /* 0x000000ff1100720c */ /* 0x000fe20003fa6270 */
[----:B------:R-:W-:Y:S01]  /*a310*/  @!P6 IMAD.IADD R16, R16, 0x1, -R2 ;  /* 0x000000011010e824 */ /* 0x000fe200078e0a02 */
[----:B------:R-:W-:Y:S01]  /*a320*/  ISETP.GT.U32.AND P6, PT, R2, R3, PT ;  /* 0x000000030200720c */ /* 0x000fe20003fc4070 */
[----:B0-----:R-:W-:-:S04]  /*a330*/  IMAD.HI.U32 R6, R7, R11, RZ ;  /* 0x0000000b07067227 */ /* 0x001fc800078e00ff */
[----:B------:R-:W-:Y:S02]  /*a340*/  IMAD.MOV R6, RZ, RZ, -R6 ;  /* 0x000000ffff067224 */ /* 0x000fe400078e0a06 */
[----:B------:R-:W-:Y:S01]  /*a350*/  @!P3 IMAD.MOV R23, RZ, RZ, -R23 ;  /* 0x000000ffff17b224 */ /* 0x000fe200078e0a17 */
[----:B------:R-:W-:Y:S01]  /*a360*/  ISETP.GT.U32.AND P3, PT, R2, R20, PT ;  /* 0x000000140200720c */ /* 0x000fe20003f64070 */
[----:B------:R-:W-:-:S03]  /*a370*/  IMAD.HI.U32 R14, R7, R15, RZ ;  /* 0x0000000f070e7227 */ /* 0x000fc600078e00ff */
[----:B------:R-:W-:Y:S01]  /*a380*/  STL [R1+0x7a4], R23 ;  /* 0x0007a41701007387 */ /* 0x000fe20000100800 */
[----:B------:R-:W-:Y:S01]  /*a390*/  @!P1 IMAD.IADD R8, R8, 0x1, -R2 ;  /* 0x0000000108089824 */ /* 0x000fe200078e0a02 */
[----:B------:R-:W-:Y:S01]  /*a3a0*/  ISETP.GE.AND P1, PT, R13, RZ, PT ;  /* 0x000000ff0d00720c */ /* 0x000fe20003f26270 */
[----:B------:R-:W-:Y:S02]  /*a3b0*/  IMAD R6, R2, R6, R11 ;  /* 0x0000000602067224 */ /* 0x000fe400078e020b */
[----:B------:R-:W-:Y:S02]  /*a3c0*/  IMAD.MOV.U32 R13, RZ, RZ, R16 ;  /* 0x000000ffff0d7224 */ /* 0x000fe400078e0010 */
[----:B------:R-:W-:Y:S02]  /*a3d0*/  IMAD.MOV.U32 R22, RZ, RZ, R12 ;  /* 0x000000ffff167224 */ /* 0x000fe400078e000c */
[----:B------:R-:W-:Y:S02]  /*a3e0*/  IMAD.MOV R14, RZ, RZ, -R14 ;  /* 0x000000ffff0e7224 */ /* 0x000fe400078e0a0e */
[----:B------:R-:W-:-:S02]  /*a3f0*/  IMAD.MOV.U32 R12, RZ, RZ, R21 ;  /* 0x000000ffff0c7224 */ /* 0x000fc400078e0015 */
[----:B------:R-:W-:Y:S01]  /*a400*/  @!P2 IMAD.MOV R13, RZ, RZ, -R13 ;  /* 0x000000ffff0da224 */ /* 0x000fe200078e0a0d */
[C---:B------:R-:W-:Y:S01]  /*a410*/  ISETP.GT.U32.AND P2, PT, R2.reuse, R6, PT ;  /* 0x000000060200720c */ /* 0x040fe20003f44070 */
[----:B------:R-:W-:Y:S01]  /*a420*/  @!P4 IMAD.MOV R22, RZ, RZ, -R22 ;  /* 0x000000ffff16c224 */ /* 0x000fe200078e0a16 */
[C---:B------:R-:W-:Y:S01]  /*a430*/  ISETP.GT.U32.AND P4, PT, R2.reuse, R8, PT ;  /* 0x000000080200720c */ /* 0x040fe20003f84070 */
[----:B------:R-:W-:Y:S02]  /*a440*/  IMAD R14, R2, R14, R15 ;  /* 0x0000000e020e7224 */ /* 0x000fe400078e020f */
[----:B------:R-:W-:Y:S01]  /*a450*/  VIADD R11, R5, 0x13f ;  /* 0x0000013f050b7836 */ /* 0x000fe20000000000 */
[----:B------:R-:W-:Y:S01]  /*a460*/  STL [R1+0x7a0], R22 ;  /* 0x0007a01601007387 */ /* 0x000fe20000100800 */
[----:B------:R-:W-:Y:S01]  /*a470*/  @!P5 IMAD.MOV R12, RZ, RZ, -R12 ;  /* 0x000000ffff0cd224 */ /* 0x000fe200078e0a0c */
[----:B------:R-:W-:Y:S01]  /*a480*/  ISETP.GE.AND P5, PT, R9, RZ, PT ;  /* 0x000000ff0900720c */ /* 0x000fe20003fa6270 */
[----:B------:R-:W-:Y:S01]  /*a490*/  VIADD R0, R5, 0x140 ;  /* 0x0000014005007836 */ /* 0x000fe20000000000 */
[----:B------:R0:W-:Y:S01]  /*a4a0*/  STL [R1+0x7a8], R13 ;  /* 0x0007a80d01007387 */ /* 0x0001e20000100800 */
[--C-:B------:R-:W-:Y:S01]  /*a4b0*/  @!P6 IMAD.IADD R3, R3, 0x1, -R2.reuse ;  /* 0x000000010303e824 */ /* 0x100fe200078e0a02 */
[----:B------:R-:W-:Y:S01]  /*a4c0*/  IABS R9, R11 ;  /* 0x0000000b00097213 */ /* 0x000fe20000000000 */
[--C-:B------:R-:W-:Y:S01]  /*a4d0*/  @!P3 IMAD.IADD R20, R20, 0x1, -R2.reuse ;  /* 0x000000011414b824 */ /* 0x100fe200078e0a02 */
[C---:B------:R-:W-:Y:S01]  /*a4e0*/  ISETP.GT.U32.AND P3, PT, R2.reuse, R14, PT ;  /* 0x0000000e0200720c */ /* 0x040fe20003f64070 */
[----:B------:R1:W-:Y:S01]  /*a4f0*/  STL [R1+0x79c], R12 ;  /* 0x00079c0c01007387 */ /* 0x0003e20000100800 */
[----:B------:R-:W-:Y:S01]  /*a500*/  ISETP.GT.U32.AND P6, PT, R2, R3, PT ;  /* 0x000000030200720c */ /* 0x000fe20003fc4070 */
[----:B------:R-:W-:Y:S01]  /*a510*/  @!P2 IMAD.IADD R6, R6, 0x1, -R2 ;  /* 0x000000010606a824 */ /* 0x000fe200078e0a02 */
[----:B------:R-:W-:Y:S01]  /*a520*/  ISETP.GE.AND P2, PT, R0, RZ, PT ;  /* 0x000000ff0000720c */ /* 0x000fe20003f46270 */
[----:B------:R-:W-:-:S02]  /*a530*/  IMAD.MOV.U32 R16, RZ, RZ, R20 ;  /* 0x000000ffff107224 */ /* 0x000fc400078e0014 */
[----:B0-----:R-:W-:Y:S02]  /*a540*/  IMAD.MOV.U32 R13, RZ, RZ, R9 ;  /* 0x000000ffff0d7224 */ /* 0x001fe400078e0009 */
[----:B------:R-:W-:Y:S01]  /*a550*/  @!P0 IMAD.MOV R16, RZ, RZ, -R16 ;  /* 0x000000ffff108224 */ /* 0x000fe200078e0a10 */
[----:B------:R-:W-:Y:S01]  /*a560*/  ISETP.GT.U32.AND P0, PT, R2, R6, PT ;  /* 0x000000060200720c */ /* 0x000fe20003f04070 */
[--C-:B------:R-:W-:Y:S01]  /*a570*/  @!P4 IMAD.IADD R8, R8, 0x1, -R2.reuse ;  /* 0x000000010808c824 */ /* 0x100fe200078e0a02 */
[----:B-1----:R-:W-:Y:S01]  /*a580*/  IABS R12, R0 ;  /* 0x00000000000c7213 */ /* 0x002fe20000000000 */
[--C-:B------:R-:W-:Y:S01]  /*a590*/  @!P3 IMAD.IADD R14, R14, 0x1, -R2.reuse ;  /* 0x000000010e0eb824 */ /* 0x100fe200078e0a02 */
[----:B------:R-:W-:Y:S01]  /*a5a0*/  ISETP.GE.AND P4, PT, R18, RZ, PT ;  /* 0x000000ff1200720c */ /* 0x000fe20003f86270 */
[----:B------:R-:W-:Y:S01]  /*a5b0*/  @!P6 IMAD.IADD R3, R3, 0x1, -R2 ;  /* 0x000000010303e824 */ /* 0x000fe200078e0a02 */
[----:B------:R-:W-:Y:S01]  /*a5c0*/  STL [R1+0x798], R16 ;  /* 0x0007981001007387 */ /* 0x000fe20000100800 */
[----:B------:R-:W-:Y:S01]  /*a5d0*/  IMAD.HI.U32 R9, R7, R12, RZ ;  /* 0x0000000c07097227 */ /* 0x000fe200078e00ff */
[----:B------:R-:W-:-:S02]  /*a5e0*/  ISETP.GT.U32.AND P3, PT, R2, R14, PT ;  /* 0x0000000e0200720c */ /* 0x000fc40003f64070 */
[----:B------:R-:W-:Y:S01]  /*a5f0*/  ISETP.GE.AND P6, PT, R10, RZ, PT ;  /* 0x000000ff0a00720c */ /* 0x000fe20003fc6270 */
[----:B------:R-:W-:Y:S02]  /*a600*/  IMAD.MOV R9, RZ, RZ, -R9 ;  /* 0x000000ffff097224 */ /* 0x000fe400078e0a09 */
[----:B------:R-:W-:-:S04]  /*a610*/  IMAD.HI.U32 R0, R7, R13, RZ ;  /* 0x0000000d07007227 */ /* 0x000fc800078e00ff */
[C---:B------:R-:W-:Y:S02]  /*a620*/  IMAD R9, R2.reuse, R9, R12 ;  /* 0x0000000902097224 */ /* 0x040fe400078e020c */
[----:B------:R-:W-:Y:S02]  /*a630*/  @!P5 IMAD.MOV R3, RZ, RZ, -R3 ;  /* 0x000000ffff03d224 */ /* 0x000fe400078e0a03 */
[----:B------:R-:W-:Y:S01]  /*a640*/  IMAD.MOV R0, RZ, RZ, -R0 ;  /* 0x000000ffff007224 */ /* 0x000fe200078e0a00 */
[----:B------:R-:W-:Y:S01]  /*a650*/  ISETP.GT.U32.AND P5, PT, R2, R9, PT ;  /* 0x000000090200720c */ /* 0x000fe20003fa4070 */
[----:B------:R-:W-:Y:S02]  /*a660*/  @!P0 IMAD.IADD R6, R6, 0x1, -R2 ;  /* 0x0000000106068824 */ /* 0x000fe400078e0a02 */
[----:B------:R-:W-:Y:S02]  /*a670*/  IMAD.MOV.U32 R15, RZ, RZ, R8 ;  /* 0x000000ffff0f7224 */ /* 0x000fe400078e0008 */
[----:B------:R-:W-:-:S02]  /*a680*/  IMAD R12, R2, R0, R13 ;  /* 0x00000000020c7224 */ /* 0x000fc400078e020d */
[----:B------:R-:W-:Y:S02]  /*a690*/  VIADD R8, R5, 0x13e ;  /* 0x0000013e05087836 */ /* 0x000fe40000000000 */
[----:B------:R-:W-:Y:S02]  /*a6a0*/  IMAD.MOV.U32 R13, RZ, RZ, R6 ;  /* 0x000000ffff0d7224 */ /* 0x000fe400078e0006 */
[----:B------:R-:W-:Y:S01]  /*a6b0*/  @!P1 IMAD.MOV R15, RZ, RZ, -R15 ;  /* 0x000000ffff0f9224 */ /* 0x000fe200078e0a0f */
[----:B------:R-:W-:Y:S01]  /*a6c0*/  ISETP.GE.AND P0, PT, R8, RZ, PT ;  /* 0x000000ff0800720c */ /* 0x000fe20003f06270 */
[--C-:B------:R-:W-:Y:S01]  /*a6d0*/  @!P3 IMAD.IADD R14, R14, 0x1, -R2.reuse ;  /* 0x000000010e0eb824 */ /* 0x100fe200078e0a02 */
[C---:B------:R-:W-:Y:S01]  /*a6e0*/  ISETP.GT.U32.AND P3, PT, R2.reuse, R12, PT ;  /* 0x0000000c0200720c */ /* 0x040fe20003f64070 */
[----:B------:R-:W-:Y:S01]  /*a6f0*/  @!P5 IMAD.IADD R9, R9, 0x1, -R2 ;  /* 0x000000010909d824 */ /* 0x000fe200078e0a02 */
[----:B------:R-:W-:Y:S01]  /*a700*/  IABS R8, R8 ;  /* 0x0000000800087213 */ /* 0x000fe20000000000 */
[----:B------:R-:W-:Y:S01]  /*a710*/  @!P4 IMAD.MOV R13, RZ, RZ, -R13 ;  /* 0x000000ffff0dc224 */ /* 0x000fe200078e0a0d */
[----:B------:R0:W-:Y:S01]  /*a720*/  STL [R1+0x790], R15 ;  /* 0x0007900f01007387 */ /* 0x0001e20000100800 */
[----:B------:R-:W-:Y:S01]  /*a730*/  VIADD R10, R5, 0x13d ;  /* 0x0000013d050a7836 */ /* 0x000fe20000000000 */
[----:B------:R-:W-:Y:S01]  /*a740*/  ISETP.GT.U32.AND P4, PT, R2, R9, PT ;  /* 0x000000090200720c */ /* 0x000fe20003f84070 */
[----:B------:R-:W-:Y:S01]  /*a750*/  @!P6 IMAD.MOV R14, RZ, RZ, -R14 ;  /* 0x000000ffff0ee224 */ /* 0x000fe200078e0a0e */
[----:B------:R1:W-:Y:S01]  /*a760*/  STL [R1+0x788], R3 ;  /* 0x0007880301007387 */ /* 0x0003e20000100800 */
[----:B------:R-:W-:-:S02]  /*a770*/  ISETP.GE.AND P1, PT, R11, RZ, PT ;  /* 0x000000ff0b00720c */ /* 0x000fc40003f26270 */
[----:B------:R-:W-:Y:S01]  /*a780*/  IABS R0, R10 ;  /* 0x0000000a00007213 */ /* 0x000fe20000000000 */
[----:B------:R2:W-:Y:S01]  /*a790*/  STL [R1+0x7b0], R13 ;  /* 0x0007b00d01007387 */ /* 0x0005e20000100800 */
[--C-:B------:R-:W-:Y:S01]  /*a7a0*/  @!P3 IMAD.IADD R12, R12, 0x1, -R2.reuse ;  /* 0x000000010c0cb824 */ /* 0x100fe200078e0a02 */
[----:B------:R-:W-:Y:S01]  /*a7b0*/  ISETP.GE.AND P5, PT, R10, RZ, PT ;  /* 0x000000ff0a00720c */ /* 0x000fe20003fa6270 */
[C---:B0-----:R-:W-:Y:S01]  /*a7c0*/  VIADD R15, R5.reuse, 0x13b ;  /* 0x0000013b050f7836 */ /* 0x041fe20000000000 */
[----:B------:R0:W-:Y:S01]  /*a7d0*/  STL [R1+0x7ac], R14 ;  /* 0x0007ac0e01007387 */ /* 0x0001e20000100800 */
[----:B-1----:R-:W-:Y:S01]  /*a7e0*/  VIADD R3, R5, 0x13c ;  /* 0x0000013c05037836 */ /* 0x002fe20000000000 */
[----:B------:R-:W-:Y:S01]  /*a7f0*/  ISETP.GT.U32.AND P3, PT, R2, R12, PT ;  /* 0x0000000c0200720c */ /* 0x000fe20003f64070 */
[----:B------:R-:W-:Y:S01]  /*a800*/  @!P4 IMAD.IADD R9, R9, 0x1, -R2 ;  /* 0x000000010909c824 */ /* 0x000fe200078e0a02 */
[----:B------:R-:W-:Y:S01]  /*a810*/  IABS R17, R15 ;  /* 0x0000000f00117213 */ /* 0x000fe20000000000 */
[----:B--2---:R-:W-:Y:S01]  /*a820*/  IMAD.HI.U32 R13, R7, R8, RZ ;  /* 0x00000008070d7227 */ /* 0x004fe200078e00ff */
[----:B------:R-:W-:-:S02]  /*a830*/  IABS R11, R3 ;  /* 0x00000003000b7213 */ /* 0x000fc40000000000 */
[----:B------:R-:W-:Y:S01]  /*a840*/  ISETP.GE.AND P6, PT, R3, RZ, PT ;  /* 0x000000ff0300720c */ /* 0x000fe20003fc6270 */
[----:B------:R-:W-:Y:S02]  /*a850*/  IMAD.MOV R13, RZ, RZ, -R13 ;  /* 0x000000ffff0d7224 */ /* 0x000fe400078e0a0d */
[----:B------:R-:W-:Y:S02]  /*a860*/  IMAD.MOV.U32 R6, RZ, RZ, R11 ;  /* 0x000000ffff067224 */ /* 0x000fe400078e000b */
[----:B------:R-:W-:Y:S02]  /*a870*/  IMAD R8, R2, R13, R8 ;  /* 0x0000000d02087224 */ /* 0x000fe400078e0208 */
[----:B------:R-:W-:-:S03]  /*a880*/  IMAD.HI.U32 R11, R7, R0, RZ ;  /* 0x00000000070b7227 */ /* 0x000fc600078e00ff */
[----:B------:R-:W-:Y:S01]  /*a890*/  ISETP.GT.U32.AND P4, PT, R2, R8, PT ;  /* 0x000000080200720c */ /* 0x000fe20003f84070 */
        /* <DEDUP_REMOVED lines=10> */
[C---:B------:R-:W-:Y:S02]  /*a940*/  VIADD R3, R5.reuse, 0x13a ;  /* 0x0000013a05037836 */ /* 0x040fe40000000000 */
[----:B------:R-:W-:Y:S01]  /*a950*/  @!P2 IMAD.MOV R18, RZ, RZ, -R18 ;  /* 0x000000ffff12a224 */ /* 0x000fe200078e0a12 */
[----:B------:R-:W-:Y:S01]  /*a960*/  ISETP.GT.U32.AND P2, PT, R2, R8, PT ;  /* 0x000000080200720c */ /* 0x000fe20003f44070 */
[C---:B------:R-:W-:Y:S01]  /*a970*/  VIADD R10, R5.reuse, 0x139 ;  /* 0x00000139050a7836 */ /* 0x040fe20000000000 */
[----:B------:R-:W-:Y:S01]  /*a980*/  IABS R16, R3 ;  /* 0x0000000300107213 */ /* 0x000fe20000000000 */
[----:B------:R-:W-:Y:S01]  /*a990*/  VIADD R11, R5, 0x138 ;  /* 0x00000138050b7836 */ /* 0x000fe20000000000 */
[----:B------:R-:W-:Y:S01]  /*a9a0*/  STL [R1+0x784], R18 ;  /* 0x0007841201007387 */ /* 0x000fe20000100800 */
[--C-:B------:R-:W-:Y:S01]  /*a9b0*/  @!P3 IMAD.IADD R0, R0, 0x1, -R2.reuse ;  /* 0x000000010000b824 */ /* 0x100fe200078e0a02 */
[----:B------:R-:W-:Y:S01]  /*a9c0*/  IABS R13, R10 ;  /* 0x0000000a000d7213 */ /* 0x000fe20000000000 */
[----:B------:R-:W-:Y:S01]  /*a9d0*/  @!P4 IMAD.IADD R6, R6, 0x1, -R2 ;  /* 0x000000010606c824 */ /* 0x000fe200078e0a02 */
[----:B0-----:R-:W-:Y:S01]  /*a9e0*/  IABS R14, R11 ;  /* 0x0000000b000e7213 */ /* 0x001fe20000000000 */
[----:B------:R-:W-:Y:S01]  /*a9f0*/  IMAD.HI.U32 R9, R7, R17, RZ ;  /* 0x0000001107097227 */ /* 0x000fe200078e00ff */
[----:B------:R-:W-:-:S02]  /*aa00*/  ISETP.GT.U32.AND P3, PT, R2, R0, PT ;  /* 0x000000000200720c */ /* 0x000fc40003f64070 */
[C---:B------:R-:W-:Y:S01]  /*aa10*/  ISETP.GT.U32.AND P4, PT, R2.reuse, R6, PT ;  /* 0x000000060200720c */ /* 0x040fe20003f84070 */
[----:B------:R-:W-:Y:S01]  /*aa20*/  @!P1 IMAD.MOV R12, RZ, RZ, -R12 ;  /* 0x000000ffff0c9224 */ /* 0x000fe200078e0a0c */
[----:B------:R-:W-:Y:S01]  /*aa30*/  ISETP.GE.AND P1, PT, R15, RZ, PT ;  /* 0x000000ff0f00720c */ /* 0x000fe20003f26270 */
[----:B------:R-:W-:Y:S02]  /*aa40*/  IMAD.MOV R9, RZ, RZ, -R9 ;  /* 0x000000ffff097224 */ /* 0x000fe400078e0a09 */
[C---:B------:R-:W-:Y:S01]  /*aa50*/  IMAD.HI.U32 R15, R7.reuse, R13, RZ ;  /* 0x0000000d070f7227 */ /* 0x040fe200078e00ff */
[----:B------:R0:W-:Y:S03]  /*aa60*/  STL [R1+0x780], R12 ;  /* 0x0007800c01007387 */ /* 0x0001e60000100800 */
[----:B------:R-:W-:Y:S02]  /*aa70*/  IMAD R9, R2, R9, R17 ;  /* 0x0000000902097224 */ /* 0x000fe400078e0211 */
[----:B------:R-:W-:-:S04]  /*aa80*/  IMAD.HI.U32 R17, R7, R16, RZ ;  /* 0x0000001007117227 */ /* 0x000fc800078e00ff */
[----:B------:R-:W-:Y:S01]  /*aa90*/  @!P2 IMAD.IADD R8, R8, 0x1, -R2 ;  /* 0x000000010808a824 */ /* 0x000fe200078e0a02 */
[----:B------:R-:W-:Y:S01]  /*aaa0*/  ISETP.GT.U32.AND P2, PT, R2, R9, PT ;  /* 0x000000090200720c */ /* 0x000fe20003f44070 */
[----:B0-----:R-:W-:Y:S02]  /*aab0*/  IMAD.MOV.U32 R12, RZ, RZ, R14 ;  /* 0x000000ffff0c7224 */ /* 0x001fe400078e000e */
[----:B------:R-:W-:Y:S02]  /*aac0*/  IMAD.MOV R17, RZ, RZ, -R17 ;  /* 0x000000ffff117224 */ /* 0x000fe400078e0a11 */
[----:B------:R-:W-:-:S04]  /*aad0*/  IMAD.HI.U32 R14, R7, R12, RZ ;  /* 0x0000000c070e7227 */ /* 0x000fc800078e00ff */
[----:B------:R-:W-:Y:S02]  /*aae0*/  IMAD.MOV R15, RZ, RZ, -R15 ;  /* 0x000000ffff0f7224 */ /* 0x000fe400078e0a0f */
[----:B------:R-:W-:Y:S01]  /*aaf0*/  @!P3 IMAD.IADD R0, R0, 0x1, -R2 ;  /* 0x000000010000b824 */ /* 0x000fe200078e0a02 */
[----:B------:R-:W-:Y:S01]  /*ab00*/  ISETP.GE.AND P3, PT, R3, RZ, PT ;  /* 0x000000ff0300720c */ /* 0x000fe20003f66270 */
[C---:B------:R-:W-:Y:S02]  /*ab10*/  IMAD R3, R2.reuse, R17, R16 ;  /* 0x0000001102037224 */ /* 0x040fe400078e0210 */
[----:B------:R-:W-:Y:S02]  /*ab20*/  IMAD.MOV R14, RZ, RZ, -R14 ;  /* 0x000000ffff0e7224 */ /* 0x000fe400078e0a0e */
[----:B------:R-:W-:Y:S02]  /*ab30*/  IMAD R13, R2, R15, R13 ;  /* 0x0000000f020d7224 */ /* 0x000fe400078e020d */
[----:B------:R-:W-:-:S02]  /*ab40*/  IMAD.MOV.U32 R18, RZ, RZ, R8 ;  /* 0x000000ffff127224 */ /* 0x000fc400078e0008 */
[----:B------:R-:W-:Y:S01]  /*ab50*/  @!P4 IMAD.IADD R6, R6, 0x1, -R2 ;  /* 0x000000010606c824 */ /* 0x000fe200078e0a02 */
[C---:B------:R-:W-:Y:S01]  /*ab60*/  ISETP.GT.U32.AND P4, PT, R2.reuse, R13, PT ;  /* 0x0000000d0200720c */ /* 0x040fe20003f84070 */
[C---:B------:R-:W-:Y:S02]  /*ab70*/  IMAD R8, R2.reuse, R14, R12 ;  /* 0x0000000e02087224 */ /* 0x040fe400078e020c */
[----:B------:R-:W-:Y:S01]  /*ab80*/  @!P0 IMAD.MOV R18, RZ, RZ, -R18 ;  /* 0x000000ffff128224 */ /* 0x000fe200078e0a12 */
[C---:B------:R-:W-:Y:S01]  /*ab90*/  ISETP.GT.U32.AND P0, PT, R2.reuse, R3, PT ;  /* 0x000000030200720c */ /* 0x040fe20003f04070 */
[----:B------:R-:W-:Y:S02]  /*aba0*/  IMAD.MOV.U32 R16, RZ, RZ, R6 ;  /* 0x000000ffff107224 */ /* 0x000fe400078e0006 */
[----:B------:R-:W-:Y:S01]  /*abb0*/  VIADD R15, R5, 0x137 ;  /* 0x00000137050f7836 */ /* 0x000fe20000000000 */
[----:B------:R-:W-:Y:S01]  /*abc0*/  STL [R1+0x77c], R18 ;  /* 0x00077c1201007387 */ /* 0x000fe20000100800 */
[----:B------:R-:W-:Y:S01]  /*abd0*/  @!P6 IMAD.MOV R16, RZ, RZ, -R16 ;  /* 0x000000ffff10e224 */ /* 0x000fe200078e0a10 */
[----:B------:R-:W-:Y:S01]  /*abe0*/  ISETP.GT.U32.AND P6, PT, R2, R8, PT ;  /* 0x000000080200720c */ /* 0x000fe20003fc4070 */
[----:B------:R-:W-:Y:S01]  /*abf0*/  @!P2 IMAD.IADD R9, R9, 0x1, -R2 ;  /* 0x000000010909a824 */ /* 0x000fe200078e0a02 */
[----:B------:R-:W-:Y:S01]  /*ac00*/  IABS R14, R15 ;  /* 0x0000000f000e7213 */ /* 0x000fe20000000000 */
[----:B------:R-:W-:Y:S01]  /*ac10*/  @!P5 IMAD.MOV R0, RZ, RZ, -R0 ;  /* 0x000000ffff00d224 */ /* 0x000fe200078e0a00 */
[----:B------:R-:W-:Y:S01]  /*ac20*/  ISETP.GE.AND P5, PT, R10, RZ, PT ;  /* 0x000000ff0a00720c */ /* 0x000fe20003fa6270 */
[----:B------:R-:W-:Y:S01]  /*ac30*/  VIADD R12, R5, 0x136 ;  /* 0x00000136050c7836 */ /* 0x000fe20000000000 */
[----:B------:R-:W-:Y:S01]  /*ac40*/  ISETP.GT.U32.AND P2, PT, R2, R9, PT ;  /* 0x000000090200720c */ /* 0x000fe20003f44070 */
[--C-:B------:R-:W-:Y:S01]  /*ac50*/  @!P0 IMAD.IADD R3, R3, 0x1, -R2.reuse ;  /* 0x0000000103038824 */ /* 0x100fe200078e0a02 */
[----:B------:R0:W-:Y:S01]  /*ac60*/  STL [R1+0x778], R0 ;  /* 0x0007780001007387 */ /* 0x0001e20000100800 */
[----:B------:R-:W-:Y:S01]  /*ac70*/  @!P4 IMAD.IADD R13, R13, 0x1, -R2 ;  /* 0x000000010d0dc824 */ /* 0x000fe200078e0a02 */
[----:B------:R-:W-:-:S02]  /*ac80*/  IABS R6, R12 ;  /* 0x0000000c00067213 */ /* 0x000fc40000000000 */
[----:B------:R-:W-:Y:S01]  /*ac90*/  ISETP.GT.U32.AND P4, PT, R2, R3, PT ;  /* 0x000000030200720c */ /* 0x000fe20003f84070 */
[----:B------:R-:W-:Y:S01]  /*aca0*/  @!P6 IMAD.IADD R8, R8, 0x1, -R2 ;  /* 0x000000010808e824 */ /* 0x000fe200078e0a02 */
[----:B------:R-:W-:Y:S01]  /*acb0*/  ISETP.GT.U32.AND P6, PT, R2, R13, PT ;  /* 0x0000000d0200720c */ /* 0x000fe20003fc4070 */
[----:B------:R1:W-:Y:S01]  /*acc0*/  STL [R1+0x774], R16 ;  /* 0x0007741001007387 */ /* 0x0003e20000100800 */
[----:B------:R-:W-:Y:S01]  /*acd0*/  ISETP.GE.AND P0, PT, R15, RZ, PT ;  /* 0x000000ff0f00720c */ /* 0x000fe20003f06270 */
[----:B0-----:R-:W-:-:S04]  /*ace0*/  IMAD.HI.U32 R0, R7, R14, RZ ;  /* 0x0000000e07007227 */ /* 0x001fc800078e00ff */
[----:B------:R-:W-:Y:S02]  /*acf0*/  IMAD.MOV R10, RZ, RZ, -R0 ;  /* 0x000000ffff0a7224 */ /* 0x000fe400078e0a00 */
[----:B------:R-:W-:Y:S02]  /*ad00*/  IMAD.MOV.U32 R0, RZ, RZ, R6 ;  /* 0x000000ffff007224 */ /* 0x000fe400078e0006 */
[----:B------:R-:W-:Y:S01]  /*ad10*/  @!P2 IMAD.IADD R9, R9, 0x1, -R2 ;  /* 0x000000010909a824 */ /* 0x000fe200078e0a02 */
[----:B------:R-:W-:Y:S01]  /*ad20*/  ISETP.GE.AND P2, PT, R11, RZ, PT ;  /* 0x000000ff0b00720c */ /* 0x000fe20003f46270 */
[----:B------:R-:W-:-:S04]  /*ad30*/  IMAD.HI.U32 R6, R7, R0, RZ ;  /* 0x0000000007067227 */ /* 0x000fc800078e00ff */
[----:B------:R-:W-:Y:S02]  /*ad40*/  IMAD.MOV R6, RZ, RZ, -R6 ;  /* 0x000000ffff067224 */ /* 0x000fe400078e0a06 */
[----:B-1----:R-:W-:Y:S02]  /*ad50*/  IMAD.MOV.U32 R16, RZ, RZ, R9 ;  /* 0x000000ffff107224 */ /* 0x002fe400078e0009 */
[C---:B------:R-:W-:Y:S02]  /*ad60*/  IMAD R9, R2.reuse, R10, R14 ;  /* 0x0000000a02097224 */ /* 0x040fe400078e020e */
[C---:B------:R-:W-:Y:S02]  /*ad70*/  IMAD R0, R2.reuse, R6, R0 ;  /* 0x0000000602007224 */ /* 0x040fe400078e0200 */
[----:B------:R-:W-:Y:S01]  /*ad80*/  @!P1 IMAD.MOV R16, RZ, RZ, -R16 ;  /* 0x000000ffff109224 */ /* 0x000fe200078e0a10 */
[C---:B------:R-:W-:Y:S01]  /*ad90*/  ISETP.GT.U32.AND P1, PT, R2.reuse, R8, PT ;  /* 0x000000080200720c */ /* 0x040fe20003f24070 */
[--C-:B------:R-:W-:Y:S01]  /*ada0*/  @!P4 IMAD.IADD R3, R3, 0x1, -R2.reuse ;  /* 0x000000010303c824 */ /* 0x100fe200078e0a02 */
[C---:B------:R-:W-:Y:S01]  /*adb0*/  ISETP.GT.U32.AND P4, PT, R2.reuse, R9, PT ;  /* 0x000000090200720c */ /* 0x040fe20003f84070 */
[----:B------:R-:W-:Y:S01]  /*adc0*/  @!P6 IMAD.IADD R13, R13, 0x1, -R2 ;  /* 0x000000010d0de824 */ /* 0x000fe200078e0a02 */
[----:B------:R-:W-:Y:S01]  /*add0*/  ISETP.GT.U32.AND P6, PT, R2, R0, PT ;  /* 0x000000000200720c */ /* 0x000fe20003fc4070 */
[C---:B------:R-:W-:Y:S01]  /*ade0*/  VIADD R10, R5.reuse, 0x133 ;  /* 0x00000133050a7836 */ /* 0x040fe20000000000 */
[----:B------:R0:W-:Y:S01]  /*adf0*/  STL [R1+0x770], R16 ;  /* 0x0007701001007387 */ /* 0x0001e20000100800 */
[----:B------:R-:W-:-:S02]  /*ae00*/  VIADD R14, R5, 0x135 ;  /* 0x00000135050e7836 */ /* 0x000fc40000000000 */
[----:B------:R-:W-:Y:S02]  /*ae10*/  VIADD R11, R5, 0x134 ;  /* 0x00000134050b7836 */ /* 0x000fe40000000000 */
[----:B------:R-:W-:Y:S01]  /*ae20*/  IMAD.MOV.U32 R18, RZ, RZ, R3 ;  /* 0x000000ffff127224 */ /* 0x000fe200078e0003 */
[----:B------:R-:W-:Y:S01]  /*ae30*/  IABS R15, R14 ;  /* 0x0000000e000f7213 */ /* 0x000fe20000000000 */
[--C-:B------:R-:W-:Y:S01]  /*ae40*/  @!P1 IMAD.IADD R8, R8, 0x1, -R2.reuse ;  /* 0x0000000108089824 */ /* 0x100fe200078e0a02 */
[----:B------:R-:W-:Y:S01]  /*ae50*/  IABS R6, R11 ;  /* 0x0000000b00067213 */ /* 0x000fe20000000000 */
[--C-:B------:R-:W-:Y:S01]  /*ae60*/  @!P4 IMAD.IADD R9, R9, 0x1, -R2.reuse ;  /* 0x000000010909c824 */ /* 0x100fe200078e0a02 */
[----:B0-----:R-:W-:Y:S01]  /*ae70*/  IABS R16, R10 ;  /* 0x0000000a00107213 */ /* 0x001fe20000000000 */
[----:B------:R-:W-:Y:S01]  /*ae80*/  @!P6 IMAD.IADD R0, R0, 0x1, -R2 ;  /* 0x000000010000e824 */ /* 0x000fe200078e0a02 */
[----:B------:R-:W-:Y:S01]  /*ae90*/  ISETP.GE.AND P1, PT, R12, RZ, PT ;  /* 0x000000ff0c00720c */ /* 0x000fe20003f26270 */
[----:B------:R-:W-:Y:S01]  /*aea0*/  IMAD.HI.U32 R17, R7, R6, RZ ;  /* 0x0000000607117227 */ /* 0x000fe200078e00ff */
[----:B------:R-:W-:-:S02]  /*aeb0*/  ISETP.GE.AND P4, PT, R14, RZ, PT ;  /* 0x000000ff0e00720c */ /* 0x000fc40003f86270 */
[----:B------:R-:W-:Y:S01]  /*aec0*/  ISETP.GT.U32.AND P6, PT, R2, R0, PT ;  /* 0x000000000200720c */ /* 0x000fe20003fc4070 */
[----:B------:R-:W-:Y:S02]  /*aed0*/  IMAD.MOV.U32 R12, RZ, RZ, R16 ;  /* 0x000000ffff0c7224 */ /* 0x000fe400078e0010 */
[----:B------:R-:W-:-:S04]  /*aee0*/  IMAD.HI.U32 R16, R7, R15, RZ ;  /* 0x0000000f07107227 */ /* 0x000fc800078e00ff */
[----:B------:R-:W-:Y:S01]  /*aef0*/  @!P3 IMAD.MOV R18, RZ, RZ, -R18 ;  /* 0x000000ffff12b224 */ /* 0x000fe200078e0a12 */
[----:B------:R-:W-:Y:S01]  /*af00*/  ISETP.GT.U32.AND P3, PT, R2, R9, PT ;  /* 0x000000090200720c */ /* 0x000fe20003f64070 */
[----:B------:R-:W-:-:S03]  /*af10*/  IMAD.HI.U32 R14, R7, R12, RZ ;  /* 0x0000000c070e7227 */ /* 0x000fc600078e00ff */
[----:B------:R0:W-:Y:S01]  /*af20*/  STL [R1+0x76c], R18 ;  /* 0x00076c1201007387 */ /* 0x0001e20000100800 */
[----:B------:R-:W-:Y:S02]  /*af30*/  IMAD.MOV R16, RZ, RZ, -R16 ;  /* 0x000000ffff107224 */ /* 0x000fe400078e0a10 */
[----:B------:R-:W-:Y:S02]  /*af40*/  IMAD.MOV R17, RZ, RZ, -R17 ;  /* 0x000000ffff117224 */ /* 0x000fe400078e0a11 */
[C---:B------:R-:W-:Y:S02]  /*af50*/  IMAD R3, R2.reuse, R16, R15 ;  /* 0x0000001002037224 */ /* 0x040fe400078e020f */
[----:B------:R-:W-:Y:S02]  /*af60*/  IMAD.MOV R14, RZ, RZ, -R14 ;  /* 0x000000ffff0e7224 */ /* 0x000fe400078e0a0e */
[----:B------:R-:W-:Y:S02]  /*af70*/  IMAD R6, R2, R17, R6 ;  /* 0x0000001102067224 */ /* 0x000fe400078e0206 */
[----:B0-----:R-:W-:-:S02]  /*af80*/  IMAD.MOV.U32 R18, RZ, RZ, R8 ;  /* 0x000000ffff127224 */ /* 0x001fc400078e0008 */
[----:B------:R-:W-:Y:S01]  /*af90*/  @!P5 IMAD.MOV R13, RZ, RZ, -R13 ;  /* 0x000000ffff0dd224 */ /* 0x000fe200078e0a0d */
[C---:B------:R-:W-:Y:S01]  /*afa0*/  ISETP.GT.U32.AND P5, PT, R2.reuse, R3, PT ;  /* 0x000000030200720c */ /* 0x040fe20003fa4070 */
[C---:B------:R-:W-:Y:S02]  /*afb0*/  IMAD R8, R2.reuse, R14, R12 ;  /* 0x0000000e02087224 */ /* 0x040fe400078e020c */
[----:B------:R-:W-:Y:S01]  /*afc0*/  @!P2 IMAD.MOV R18, RZ, RZ, -R18 ;  /* 0x000000ffff12a224 */ /* 0x000fe200078e0a12 */
[----:B------:R-:W-:Y:S01]  /*afd0*/  ISETP.GT.U32.AND P2, PT, R2, R6, PT ;  /* 0x000000060200720c */ /* 0x000fe20003f44070 */
[--C-:B------:R-:W-:Y:S01]  /*afe0*/  @!P3 IMAD.IADD R9, R9, 0x1, -R2.reuse ;  /* 0x000000010909b824 */ /* 0x100fe200078e0a02 */
[----:B------:R-:W-:Y:S01]  /*aff0*/  ISETP.GE.AND P3, PT, R11, RZ, PT ;  /* 0x000000ff0b00720c */ /* 0x000fe20003f66270 */
[----:B------:R-:W-:Y:S01]  /*b000*/  @!P6 IMAD.IADD R0, R0, 0x1, -R2 ;  /* 0x000000010000e824 */ /* 0x000fe200078e0a02 */
[----:B------:R-:W-:Y:S01]  /*b010*/  ISETP.GT.U32.AND P6, PT, R2, R8, PT ;  /* 0x000000080200720c */ /* 0x000fe20003fc4070 */
[C---:B------:R-:W-:Y:S01]  /*b020*/  VIADD R17, R5.reuse, 0x132 ;  /* 0x0000013205117836 */ /* 0x040fe20000000000 */
[----:B------:R0:W-:Y:S01]  /*b030*/  STL [R1+0x768], R13 ;  /* 0x0007680d01007387 */ /* 0x0001e20000100800 */
[----:B------:R-:W-:-:S02]  /*b040*/  VIADD R11, R5, 0x131 ;  /* 0x00000131050b7836 */ /* 0x000fc40000000000 */
[--C-:B------:R-:W-:Y:S01]  /*b050*/  @!P5 IMAD.IADD R3, R3, 0x1, -R2.reuse ;  /* 0x000000010303d824 */ /* 0x100fe200078e0a02 */
[----:B------:R-:W-:Y:S01]  /*b060*/  ISETP.GE.AND P5, PT, R10, RZ, PT ;  /* 0x000000ff0a00720c */ /* 0x000fe20003fa6270 */
[----:B------:R-:W-:Y:S01]  /*b070*/  IMAD.MOV.U32 R16, RZ, RZ, R9 ;  /* 0x000000ffff107224 */ /* 0x000fe200078e0009 */
[----:B------:R-:W-:Y:S01]  /*b080*/  IABS R14, R11 ;  /* 0x0000000b000e7213 */ /* 0x000fe20000000000 */
[----:B------:R-:W-:Y:S01]  /*b090*/  @!P2 IMAD.IADD R6, R6, 0x1, -R2 ;  /* 0x000000010606a824 */ /* 0x000fe200078e0a02 */
[----:B------:R-:W-:Y:S01]  /*b0a0*/  ISETP.GT.U32.AND P2, PT, R2, R3, PT ;  /* 0x000000030200720c */ /* 0x000fe20003f44070 */
[----:B------:R-:W-:Y:S01]  /*b0b0*/  @!P0 IMAD.MOV R16, RZ, RZ, -R16 ;  /* 0x000000ffff108224 */ /* 0x000fe200078e0a10 */
[----:B0-----:R-:W-:Y:S01]  /*b0c0*/  IABS R13, R17 ;  /* 0x00000011000d7213 */ /* 0x001fe20000000000 */
[----:B------:R-:W-:Y:S01]  /*b0d0*/  IMAD.MOV.U32 R10, RZ, RZ, R14 ;  /* 0x000000ffff0a7224 */ /* 0x000fe200078e000e */
[----:B------:R-:W-:Y:S01]  /*b0e0*/  STL [R1+0x75c], R18 ;  /* 0x00075c1201007387 */ /* 0x000fe20000100800 */
[----:B------:R-:W-:Y:S01]  /*b0f0*/  @!P6 IMAD.IADD R8, R8, 0x1, -R2 ;  /* 0x000000010808e824 */ /* 0x000fe200078e0a02 */
[C---:B------:R-:W-:Y:S01]  /*b100*/  ISETP.GT.U32.AND P6, PT, R2.reuse, R6, PT ;  /* 0x000000060200720c */ /* 0x040fe20003fc4070 */
[----:B------:R-:W-:Y:S01]  /*b110*/  IMAD.HI.U32 R15, R7, R13, RZ ;  /* 0x0000000d070f7227 */ /* 0x000fe200078e00ff */
[----:B------:R0:W-:Y:S02]  /*b120*/  STL [R1+0x758], R16 ;  /* 0x0007581001007387 */ /* 0x0001e40000100800 */
[----:B------:R-:W-:Y:S01]  /*b130*/  ISETP.GT.U32.AND P0, PT, R2, R8, PT ;  /* 0x000000080200720c */ /* 0x000fe20003f04070 */
[----:B------:R-:W-:-:S02]  /*b140*/  IMAD.MOV R9, RZ, RZ, -R15 ;  /* 0x000000ffff097224 */ /* 0x000fc400078e0a0f */
[----:B------:R-:W-:-:S04]  /*b150*/  IMAD.HI.U32 R15, R7, R10, RZ ;  /* 0x0000000a070f7227 */ /* 0x000fc800078e00ff */
[----:B------:R-:W-:Y:S02]  /*b160*/  IMAD.MOV R15, RZ, RZ, -R15 ;  /* 0x000000ffff0f7224 */ /* 0x000fe400078e0a0f */
[----:B------:R-:W-:Y:S02]  /*b170*/  @!P6 IMAD.IADD R6, R6, 0x1, -R2 ;  /* 0x000000010606e824 */ /* 0x000fe400078e0a02 */
[C---:B------:R-:W-:Y:S02]  /*b180*/  IMAD R10, R2.reuse, R15, R10 ;  /* 0x0000000f020a7224 */ /* 0x040fe400078e020a */
[C---:B------:R-:W-:Y:S02]  /*b190*/  VIADD R12, R5.reuse, 0x130 ;  /* 0x00000130050c7836 */ /* 0x040fe40000000000 */
[C---:B------:R-:W-:Y:S01]  /*b1a0*/  IMAD R9, R2.reuse, R9, R13 ;  /* 0x0000000902097224 */ /* 0x040fe200078e020d */
[C---:B------:R-:W-:Y:S01]  /*b1b0*/  ISETP.GT.U32.AND P6, PT, R2.reuse, R10, PT ;  /* 0x0000000a0200720c */ /* 0x040fe20003fc4070 */
[----:B------:R-:W-:Y:S01]  /*b1c0*/  VIADD R13, R5, 0x12f ;  /* 0x0000012f050d7836 */ /* 0x000fe20000000000 */
[----:B------:R-:W-:Y:S01]  /*b1d0*/  IABS R14, R12 ;  /* 0x0000000c000e7213 */ /* 0x000fe20000000000 */
[--C-:B------:R-:W-:Y:S01]  /*b1e0*/  @!P2 IMAD.IADD R3, R3, 0x1, -R2.reuse ;  /* 0x000000010303a824 */ /* 0x100fe200078e0a02 */
[----:B------:R-:W-:Y:S01]  /*b1f0*/  ISETP.GT.U32.AND P2, PT, R2, R9, PT ;  /* 0x000000090200720c */ /* 0x000fe20003f44070 */
[----:B------:R-:W-:Y:S01]  /*b200*/  @!P0 IMAD.IADD R8, R8, 0x1, -R2 ;  /* 0x0000000108088824 */ /* 0x000fe200078e0a02 */
[----:B0-----:R-:W-:Y:S01]  /*b210*/  IABS R16, R13 ;  /* 0x0000000d00107213 */ /* 0x001fe20000000000 */
[----:B------:R-:W-:Y:S01]  /*b220*/  IMAD.HI.U32 R18, R7, R14, RZ ;  /* 0x0000000e07127227 */ /* 0x000fe200078e00ff */
[----:B------:R-:W-:-:S03]  /*b230*/  ISETP.GE.AND P0, PT, R17, RZ, PT ;  /* 0x000000ff1100720c */ /* 0x000fc60003f06270 */
[----:B------:R-:W-:Y:S02]  /*b240*/  IMAD.MOV R17, RZ, RZ, -R18 ;  /* 0x000000ffff117224 */ /* 0x000fe400078e0a12 */
[----:B------:R-:W-:Y:S02]  /*b250*/  @!P6 IMAD.IADD R10, R10, 0x1, -R2 ;  /* 0x000000010a0ae824 */ /* 0x000fe400078e0a02 */
[----:B------:R-:W-:-:S03]  /*b260*/  IMAD.HI.U32 R19, R7, R16, RZ ;  /* 0x0000001007137227 */ /* 0x000fc600078e00ff */
[C---:B------:R-:W-:Y:S01]  /*b270*/  ISETP.GT.U32.AND P6, PT, R2.reuse, R10, PT ;  /* 0x0000000a0200720c */ /* 0x040fe20003fc4070 */
[C---:B------:R-:W-:Y:S02]  /*b280*/  IMAD R14, R2.reuse, R17, R14 ;  /* 0x00000011020e7224 */ /* 0x040fe400078e020e */
[----:B------:R-:W-:Y:S02]  /*b290*/  @!P1 IMAD.MOV R0, RZ, RZ, -R0 ;  /* 0x000000ffff009224 */ /* 0x000fe400078e0a00 */
[----:B------:R-:W-:Y:S02]  /*b2a0*/  IMAD.MOV R19, RZ, RZ, -R19 ;  /* 0x000000ffff137224 */ /* 0x000fe400078e0a13 */
[----:B------:R-:W-:Y:S01]  /*b2b0*/  @!P4 IMAD.MOV R3, RZ, RZ, -R3 ;  /* 0x000000ffff03c224 */ /* 0x000fe200078e0a03 */
[C---:B------:R-:W-:Y:S01]  /*b2c0*/  ISETP.GT.U32.AND P4, PT, R2.reuse, R14, PT ;  /* 0x0000000e0200720c */ /* 0x040fe20003f84070 */
[----:B------:R-:W-:Y:S01]  /*b2d0*/  @!P2 IMAD.IADD R9, R9, 0x1, -R2 ;  /* 0x000000010909a824 */ /* 0x000fe200078e0a02 */
[----:B------:R0:W-:Y:S01]  /*b2e0*/  STL [R1+0x754], R0 ;  /* 0x0007540001007387 */ /* 0x0001e20000100800 */
[C---:B------:R-:W-:Y:S01]  /*b2f0*/  IMAD R16, R2.reuse, R19, R16 ;  /* 0x0000001302107224 */ /* 0x040fe200078e0210 */
[----:B------:R-:W-:Y:S01]  /*b300*/  ISETP.GE.AND P2, PT, R11, RZ, PT ;  /* 0x000000ff0b00720c */ /* 0x000fe20003f46270 */
[----:B------:R-:W-:Y:S01]  /*b310*/  VIADD R15, R5, 0x12e ;  /* 0x0000012e050f7836 */ /* 0x000fe20000000000 */
[----:B------:R-:W-:Y:S01]  /*b320*/  ISETP.GT.U32.AND P1, PT, R2, R9, PT ;  /* 0x000000090200720c */ /* 0x000fe20003f24070 */
[----:B------:R-:W-:Y:S01]  /*b330*/  @!P3 IMAD.MOV R6, RZ, RZ, -R6 ;  /* 0x000000ffff06b224 */ /* 0x000fe200078e0a06 */
[----:B------:R1:W-:Y:S01]  /*b340*/  STL [R1+0x750], R3 ;  /* 0x0007500301007387 */ /* 0x0003e20000100800 */
[----:B------:R-:W-:Y:S01]  /*b350*/  @!P6 IMAD.IADD R10, R10, 0x1, -R2 ;  /* 0x000000010a0ae824 */ /* 0x000fe200078e0a02 */
[----:B------:R-:W-:Y:S01]  /*b360*/  ISETP.GT.U32.AND P6, PT, R2, R16, PT ;  /* 0x000000100200720c */ /* 0x000fe20003fc4070 */
[----:B0-----:R-:W-:Y:S01]  /*b370*/  IMAD.MOV.U32 R0, RZ, RZ, R8 ;  /* 0x000000ffff007224 */ /* 0x001fe200078e0008 */
[----:B------:R-:W-:Y:S01]  /*b380*/  IABS R18, R15 ;  /* 0x0000000f00127213 */ /* 0x000fe20000000000 */
[----:B------:R-:W-:Y:S01]  /*b390*/  STL [R1+0x74c], R6 ;  /* 0x00074c0601007387 */ /* 0x000fe20000100800 */
[----:B------:R-:W-:Y:S01]  /*b3a0*/  @!P4 IMAD.IADD R14, R14, 0x1, -R2 ;  /* 0x000000010e0ec824 */ /* 0x000fe200078e0a02 */
[----:B------:R-:W-:Y:S01]  /*b3b0*/  ISETP.GE.AND P3, PT, R12, RZ, PT ;  /* 0x000000ff0c00720c */ /* 0x000fe20003f66270 */
[----:B------:R-:W-:Y:S01]  /*b3c0*/  @!P5 IMAD.MOV R0, RZ, RZ, -R0 ;  /* 0x000000ffff00d224 */ /* 0x000fe200078e0a00 */
[----:B------:R-:W-:Y:S01]  /*b3d0*/  ISETP.GE.AND P5, PT, R13, RZ, PT ;  /* 0x000000ff0d00720c */ /* 0x000fe20003fa6270 */
[----:B-1----:R-:W-:Y:S01]  /*b3e0*/  VIADD R3, R5, 0x12d ;  /* 0x0000012d05037836 */ /* 0x002fe20000000000 */
[----:B------:R-:W-:Y:S01]  /*b3f0*/  ISETP.GT.U32.AND P4, PT, R2, R14, PT ;  /* 0x0000000e0200720c */ /* 0x000fe20003f84070 */
[--C-:B------:R-:W-:Y:S01]  /*b400*/  @!P1 IMAD.IADD R9, R9, 0x1, -R2.reuse ;  /* 0x0000000109099824 */ /* 0x100fe200078e0a02 */
[----:B------:R0:W-:Y:S02]  /*b410*/  STL [R1+0x748], R0 ;  /* 0x0007480001007387 */ /* 0x0001e40000100800 */
[----:B------:R-:W-:Y:S01]  /*b420*/  @!P6 IMAD.IADD R16, R16, 0x1, -R2 ;  /* 0x000000011010e824 */ /* 0x000fe200078e0a02 */
[----:B------:R-:W-:Y:S01]  /*b430*/  ISETP.GE.AND P1, PT, R15, RZ, PT ;  /* 0x000000ff0f00720c */ /* 0x000fe20003f26270 */
[----:B------:R-:W-:-:S02]  /*b440*/  IMAD.MOV.U32 R8, RZ, RZ, R10 ;  /* 0x000000ffff087224 */ /* 0x000fc400078e000a */
[----:B------:R-:W-:Y:S01]  /*b450*/  IMAD.MOV.U32 R11, RZ, RZ, R9 ;  /* 0x000000ffff0b7224 */ /* 0x000fe200078e0009 */
[----:B------:R-:W-:Y:S01]  /*b460*/  ISETP.GT.U32.AND P6, PT, R2, R16, PT ;  /* 0x000000100200720c */ /* 0x000fe20003fc4070 */
[----:B------:R-:W-:Y:S02]  /*b470*/  @!P2 IMAD.MOV R8, RZ, RZ, -R8 ;  /* 0x000000ffff08a224 */ /* 0x000fe400078e0a08 */
[----:B------:R-:W-:Y:S01]  /*b480*/  @!P0 IMAD.MOV R11, RZ, RZ, -R11 ;  /* 0x000000ffff0b8224 */ /* 0x000fe200078e0a0b */
[----:B------:R-:W-:Y:S01]  /*b490*/  ISETP.GE.AND P0, PT, R3, RZ, PT ;  /* 0x000000ff0300720c */ /* 0x000fe20003f06270 */
[----:B0-----:R-:W-:-:S03]  /*b4a0*/  IMAD.HI.U32 R0, R7, R18, RZ ;  /* 0x0000001207007227 */ /* 0x001fc600078e00ff */
[----:B------:R0:W-:Y:S01]  /*b4b0*/  STL [R1+0x740], R11 ;  /* 0x0007400b01007387 */ /* 0x0001e20000100800 */
[----:B------:R-:W-:Y:S01]  /*b4c0*/  IMAD.MOV R6, RZ, RZ, -R0 ;  /* 0x000000ffff067224 */ /* 0x000fe200078e0a00 */
[----:B------:R-:W-:Y:S01]  /*b4d0*/  IABS R0, R3 ;  /* 0x0000000300007213 */ /* 0x000fe20000000000 */
[----:B------:R-:W-:Y:S01]  /*b4e0*/  @!P4 IMAD.IADD R14, R14, 0x1, -R2 ;  /* 0x000000010e0ec824 */ /* 0x000fe200078e0a02 */
[----:B------:R1:W-:Y:S01]  /*b4f0*/  STL [R1+0x72c], R8 ;  /* 0x00072c0801007387 */ /* 0x0003e20000100800 */
[C---:B------:R-:W-:Y:S02]  /*b500*/  IMAD R18, R2.reuse, R6, R18 ;  /* 0x0000000602127224 */ /* 0x040fe400078e0212 */
[----:B------:R-:W-:Y:S02]  /*b510*/  VIADD R6, R5, 0x12c ;  /* 0x0000012c05067836 */ /* 0x000fe40000000000 */
[----:B------:R-:W-:Y:S01]  /*b520*/  IMAD.HI.U32 R9, R7, R0, RZ ;  /* 0x0000000007097227 */ /* 0x000fe200078e00ff */
[----:B------:R-:W-:-:S02]  /*b530*/  ISETP.GT.U32.AND P2, PT, R2, R18, PT ;  /* 0x000000120200720c */ /* 0x000fc40003f44070 */
[----:B------:R-:W-:Y:S01]  /*b540*/  IABS R3, R6 ;  /* 0x0000000600037213 */ /* 0x000fe20000000000 */
[----:B------:R-:W-:Y:S01]  /*b550*/  IMAD.MOV R9, RZ, RZ, -R9 ;  /* 0x000000ffff097224 */ /* 0x000fe200078e0a09 */
[----:B------:R-:W-:Y:S01]  /*b560*/  ISETP.GE.AND P4, PT, R6, RZ, PT ;  /* 0x000000ff0600720c */ /* 0x000fe20003f86270 */
[----:B------:R-:W-:Y:S02]  /*b570*/  IMAD.MOV.U32 R10, RZ, RZ, R14 ;  /* 0x000000ffff0a7224 */ /* 0x000fe400078e000e */
[----:B0-----:R-:W-:-:S04]  /*b580*/  IMAD.HI.U32 R11, R7, R3, RZ ;  /* 0x00000003070b7227 */ /* 0x001fc800078e00ff */
[----:B------:R-:W-:Y:S02]  /*b590*/  IMAD R0, R2, R9, R0 ;  /* 0x0000000902007224 */ /* 0x000fe400078e0200 */
[----:B------:R-:W-:Y:S02]  /*b5a0*/  IMAD.MOV R11, RZ, RZ, -R11 ;  /* 0x000000ffff0b7224 */ /* 0x000fe400078e0a0b */
[--C-:B------:R-:W-:Y:S02]  /*b5b0*/  @!P6 IMAD.IADD R16, R16, 0x1, -R2.reuse ;  /* 0x000000011010e824 */ /* 0x100fe400078e0a02 */
[----:B------:R-:W-:Y:S02]  /*b5c0*/  @!P2 IMAD.IADD R18, R18, 0x1, -R2 ;  /* 0x000000011212a824 */ /* 0x000fe400078e0a02 */
[----:B------:R-:W-:Y:S01]  /*b5d0*/  @!P3 IMAD.MOV R10, RZ, RZ, -R10 ;  /* 0x000000ffff0ab224 */ /* 0x000fe200078e0a0a */
[C---:B------:R-:W-:Y:S01]  /*b5e0*/  ISETP.GT.U32.AND P3, PT, R2.reuse, R0, PT ;  /* 0x000000000200720c */ /* 0x040fe20003f64070 */
[C---:B-1----:R-:W-:Y:S01]  /*b5f0*/  VIADD R8, R5.reuse, 0x12b ;  /* 0x0000012b05087836 */ /* 0x042fe20000000000 */
[C---:B------:R-:W-:Y:S01]  /*b600*/  ISETP.GT.U32.AND P2, PT, R2.reuse, R18, PT ;  /* 0x000000120200720c */ /* 0x040fe20003f44070 */
[----:B------:R-:W-:Y:S01]  /*b610*/  IMAD R3, R2, R11, R3 ;  /* 0x0000000b02037224 */ /* 0x000fe200078e0203 */
[----:B------:R0:W-:Y:S01]  /*b620*/  STL [R1+0x728], R10 ;  /* 0x0007280a01007387 */ /* 0x0001e20000100800 */
[----:B------:R-:W-:Y:S01]  /*b630*/  IMAD.MOV.U32 R12, RZ, RZ, R16 ;  /* 0x000000ffff0c7224 */ /* 0x000fe200078e0010 */
[----:B------:R-:W-:Y:S01]  /*b640*/  IABS R9, R8 ;  /* 0x0000000800097213 */ /* 0x000fe20000000000 */
[C---:B------:R-:W-:Y:S01]  /*b650*/  VIADD R6, R5.reuse, 0x12a ;  /* 0x0000012a05067836 */ /* 0x040fe20000000000 */
[----:B------:R-:W-:Y:S01]  /*b660*/  ISETP.GE.AND P6, PT, R8, RZ, PT ;  /* 0x000000ff0800720c */ /* 0x000fe20003fc6270 */
[----:B------:R-:W-:Y:S01]  /*b670*/  @!P5 IMAD.MOV R12, RZ, RZ, -R12 ;  /* 0x000000ffff0cd224 */ /* 0x000fe200078e0a0c */
[----:B------:R-:W-:Y:S01]  /*b680*/  ISETP.GT.U32.AND P5, PT, R2, R3, PT ;  /* 0x000000030200720c */ /* 0x000fe20003fa4070 */
[----:B------:R-:W-:Y:S01]  /*b690*/  VIADD R14, R5, 0x129 ;  /* 0x00000129050e7836 */ /* 0x000fe20000000000 */
[----:B------:R-:W-:Y:S01]  /*b6a0*/  IABS R8, R6 ;  /* 0x0000000600087213 */ /* 0x000fe20000000000 */
[----:B------:R-:W-:Y:S01]  /*b6b0*/  @!P3 IMAD.IADD R0, R0, 0x1, -R2 ;  /* 0x000000010000b824 */ /* 0x000fe200078e0a02 */
[----:B------:R1:W-:Y:S01]  /*b6c0*/  STL [R1+0x724], R12 ;  /* 0x0007240c01007387 */ /* 0x0003e20000100800 */
[----:B0-----:R-:W-:-:S03]  /*b6d0*/  IMAD.HI.U32 R10, R7, R9, RZ ;  /* 0x00000009070a7227 */ /* 0x001fc600078e00ff */
[----:B------:R-:W-:Y:S01]  /*b6e0*/  ISETP.GT.U32.AND P3, PT, R2, R0, PT ;  /* 0x000000000200720c */ /* 0x000fe20003f64070 */
[----:B------:R-:W-:Y:S02]  /*b6f0*/  IMAD.MOV R10, RZ, RZ, -R10 ;  /* 0x000000ffff0a7224 */ /* 0x000fe400078e0a0a */
[----:B------:R-:W-:Y:S01]  /*b700*/  @!P2 IMAD.IADD R18, R18, 0x1, -R2 ;  /* 0x000000011212a824 */ /* 0x000fe200078e0a02 */
[----:B------:R-:W-:Y:S01]  /*b710*/  ISETP.GE.AND P2, PT, R6, RZ, PT ;  /* 0x000000ff0600720c */ /* 0x000fe20003f46270 */
[----:B------:R-:W-:-:S04]  /*b720*/  IMAD.HI.U32 R6, R7, R8, RZ ;  /* 0x0000000807067227 */ /* 0x000fc800078e00ff */
[C---:B------:R-:W-:Y:S01]  /*b730*/  IMAD R9, R2.reuse, R10, R9 ;  /* 0x0000000a02097224 */ /* 0x040fe200078e0209 */
[----:B------:R-:W-:Y:S01]  /*b740*/  IABS R10, R14 ;  /* 0x0000000e000a7213 */ /* 0x000fe20000000000 */
[----:B------:R-:W-:Y:S02]  /*b750*/  @!P5 IMAD.IADD R3, R3, 0x1, -R2 ;  /* 0x000000010303d824 */ /* 0x000fe400078e0a02 */
[----:B------:R-:W-:Y:S02]  /*b760*/  IMAD.MOV R6, RZ, RZ, -R6 ;  /* 0x000000ffff067224 */ /* 0x000fe400078e0a06 */
[----:B-1----:R-:W-:Y:S01]  /*b770*/  IMAD.HI.U32 R12, R7, R10, RZ ;  /* 0x0000000a070c7227 */ /* 0x002fe200078e00ff */
[----:B------:R-:W-:-:S03]  /*b780*/  ISETP.GT.U32.AND P5, PT, R2, R3, PT ;  /* 0x000000030200720c */ /* 0x000fc60003fa4070 */
[----:B------:R-:W-:Y:S02]  /*b790*/  IMAD R8, R2, R6, R8 ;  /* 0x0000000602087224 */ /* 0x000fe400078e0208 */
[----:B------:R-:W-:Y:S02]  /*b7a0*/  IMAD.MOV R12, RZ, RZ, -R12 ;  /* 0x000000ffff0c7224 */ /* 0x000fe400078e0a0c */
[----:B------:R-:W-:Y:S01]  /*b7b0*/  @!P3 IMAD.IADD R0, R0, 0x1, -R2 ;  /* 0x000000010000b824 */ /* 0x000fe200078e0a02 */
[C---:B------:R-:W-:Y:S01]  /*b7c0*/  ISETP.GT.U32.AND P3, PT, R2.reuse, R8, PT ;  /* 0x000000080200720c */ /* 0x040fe20003f64070 */
[C---:B------:R-:W-:Y:S02]  /*b7d0*/  IMAD R10, R2.reuse, R12, R10 ;  /* 0x0000000c020a7224 */ /* 0x040fe400078e020a */
[----:B------:R-:W-:Y:S02]  /*b7e0*/  IMAD.MOV.U32 R11, RZ, RZ, R18 ;  /* 0x000000ffff0b7224 */ /* 0x000fe400078e0012 */
[----:B------:R-:W-:Y:S01]  /*b7f0*/  @!P5 IMAD.IADD R3, R3, 0x1, -R2 ;  /* 0x000000010303d824 */ /* 0x000fe200078e0a02 */
[C---:B------:R-:W-:Y:S01]  /*b800*/  ISETP.GT.U32.AND P5, PT, R2.reuse, R10, PT ;  /* 0x0000000a0200720c */ /* 0x040fe20003fa4070 */
[----:B------:R-:W-:Y:S01]  /*b810*/  @!P1 IMAD.MOV R11, RZ, RZ, -R11 ;  /* 0x000000ffff0b9224 */ /* 0x000fe200078e0a0b */
[----:B------:R-:W-:Y:S01]  /*b820*/  ISETP.GT.U32.AND P1, PT, R2, R9, PT ;  /* 0x000000090200720c */ /* 0x000fe20003f24070 */
[----:B------:R-:W-:-:S02]  /*b830*/  IMAD.MOV.U32 R18, RZ, RZ, R0 ;  /* 0x000000ffff127224 */ /* 0x000fc400078e0000 */
[----:B------:R-:W-:Y:S01]  /*b840*/  VIADD R6, R5, 0x127 ;  /* 0x0000012705067836 */ /* 0x000fe20000000000 */
[----:B------:R0:W-:Y:S01]  /*b850*/  STL [R1+0x720], R11 ;  /* 0x0007200b01007387 */ /* 0x0001e20000100800 */
[----:B------:R-:W-:Y:S01]  /*b860*/  @!P3 IMAD.IADD R8, R8, 0x1, -R2 ;  /* 0x000000010808b824 */ /* 0x000fe200078e0a02 */
[----:B------:R-:W-:Y:S01]  /*b870*/  ISETP.GE.AND P3, PT, R14, RZ, PT ;  /* 0x000000ff0e00720c */ /* 0x000fe20003f66270 */
[----:B------:R-:W-:Y:S01]  /*b880*/  @!P0 IMAD.MOV R18, RZ, RZ, -R18 ;  /* 0x000000ffff128224 */ /* 0x000fe200078e0a12 */
[----:B------:R-:W-:Y:S01]  /*b890*/  IABS R16, R6 ;  /* 0x0000000600107213 */ /* 0x000fe20000000000 */
[----:B------:R-:W-:Y:S01]  /*b8a0*/  @!P4 IMAD.MOV R3, RZ, RZ, -R3 ;  /* 0x000000ffff03c224 */ /* 0x000fe200078e0a03 */
[----:B------:R-:W-:Y:S01]  /*b8b0*/  ISETP.GT.U32.AND P0, PT, R2, R8, PT ;  /* 0x000000080200720c */ /* 0x000fe20003f04070 */
[--C-:B------:R-:W-:Y:S01]  /*b8c0*/  @!P5 IMAD.IADD R10, R10, 0x1, -R2.reuse ;  /* 0x000000010a0ad824 */ /* 0x100fe200078e0a02 */
[----:B------:R-:W-:Y:S01]  /*b8d0*/  STL [R1+0x71c], R18 ;  /* 0x00071c1201007387 */ /* 0x000fe20000100800 */
[----:B------:R-:W-:-:S02]  /*b8e0*/  @!P1 IMAD.IADD R9, R9, 0x1, -R2 ;  /* 0x0000000109099824 */ /* 0x000fc400078e0a02 */
[----:B0-----:R-:W-:Y:S01]  /*b8f0*/  VIADD R11, R5, 0x126 ;  /* 0x00000126050b7836 */ /* 0x001fe20000000000 */
[C---:B------:R-:W-:Y:S01]  /*b900*/  ISETP.GT.U32.AND P4, PT, R2.reuse, R10, PT ;  /* 0x0000000a0200720c */ /* 0x040fe20003f84070 */
[----:B------:R-:W-:Y:S01]  /*b910*/  IMAD.HI.U32 R14, R7, R16, RZ ;  /* 0x00000010070e7227 */ /* 0x000fe200078e00ff */
[----:B------:R0:W-:Y:S01]  /*b920*/  STL [R1+0x710], R3 ;  /* 0x0007100301007387 */ /* 0x0001e20000100800 */
[----:B------:R-:W-:Y:S02]  /*b930*/  ISETP.GT.U32.AND P1, PT, R2, R9, PT ;  /* 0x000000090200720c */ /* 0x000fe40003f24070 */
[----:B------:R-:W-:Y:S01]  /*b940*/  IABS R12, R11 ;  /* 0x0000000b000c7213 */ /* 0x000fe20000000000 */
[----:B------:R-:W-:Y:S02]  /*b950*/  IMAD.MOV R14, RZ, RZ, -R14 ;  /* 0x000000ffff0e7224 */ /* 0x000fe400078e0a0e */
[----:B------:R-:W-:Y:S01]  /*b960*/  @!P0 IMAD.IADD R8, R8, 0x1, -R2 ;  /* 0x0000000108088824 */ /* 0x000fe200078e0a02 */
[----:B------:R-:W-:Y:S01]  /*b970*/  ISETP.GE.AND P0, PT, R6, RZ, PT ;  /* 0x000000ff0600720c */ /* 0x000fe20003f06270 */
[----:B------:R-:W-:-:S02]  /*b980*/  VIADD R13, R5, 0x128 ;  /* 0x00000128050d7836 */ /* 0x000fc40000000000 */
[----:B0-----:R-:W-:-:S03]  /*b990*/  IMAD.HI.U32 R3, R7, R12, RZ ;  /* 0x0000000c07037227 */ /* 0x001fc600078e00ff */
[----:B------:R-:W-:Y:S01]  /*b9a0*/  IABS R15, R13 ;  /* 0x0000000d000f7213 */ /* 0x000fe20000000000 */
[----:B------:R-:W-:Y:S01]  /*b9b0*/  IMAD.MOV R6, RZ, RZ, -R3 ;  /* 0x000000ffff067224 */ /* 0x000fe200078e0a03 */
[----:B------:R-:W-:Y:S01]  /*b9c0*/  ISETP.GE.AND P5, PT, R13, RZ, PT ;  /* 0x000000ff0d00720c */ /* 0x000fe20003fa6270 */
[----:B------:R-:W-:Y:S02]  /*b9d0*/  IMAD R3, R2, R14, R16 ;  /* 0x0000000e02037224 */ /* 0x000fe400078e0210 */
[----:B------:R-:W-:Y:S02]  /*b9e0*/  @!P4 IMAD.IADD R10, R10, 0x1, -R2 ;  /* 0x000000010a0ac824 */ /* 0x000fe400078e0a02 */
[----:B------:R-:W-:Y:S01]  /*b9f0*/  IMAD.HI.U32 R17, R7, R15, RZ ;  /* 0x0000000f07117227 */ /* 0x000fe200078e00ff */
[----:B------:R-:W-:-:S03]  /*ba00*/  ISETP.GT.U32.AND P4, PT, R2, R3, PT ;  /* 0x000000030200720c */ /* 0x000fc60003f84070 */
[----:B------:R-:W-:Y:S02]  /*ba10*/  @!P1 IMAD.IADD R9, R9, 0x1, -R2 ;  /* 0x0000000109099824 */ /* 0x000fe400078e0a02 */
[C---:B------:R-:W-:Y:S02]  /*ba20*/  IMAD R6, R2.reuse, R6, R12 ;  /* 0x0000000602067224 */ /* 0x040fe400078e020c */
[----:B------:R-:W-:Y:S02]  /*ba30*/  IMAD.MOV R17, RZ, RZ, -R17 ;  /* 0x000000ffff117224 */ /* 0x000fe400078e0a11 */
[----:B------:R-:W-:Y:S02]  /*ba40*/  VIADD R13, R5, 0x125 ;  /* 0x00000125050d7836 */ /* 0x000fe40000000000 */
[----:B------:R-:W-:Y:S01]  /*ba50*/  @!P6 IMAD.MOV R9, RZ, RZ, -R9 ;  /* 0x000000ffff09e224 */ /* 0x000fe200078e0a09 */
[C---:B------:R-:W-:Y:S01]  /*ba60*/  ISETP.GT.U32.AND P6, PT, R2.reuse, R6, PT ;  /* 0x000000060200720c */ /* 0x040fe20003fc4070 */
[C---:B------:R-:W-:Y:S01]  /*ba70*/  IMAD R0, R2.reuse, R17, R15 ;  /* 0x0000001102007224 */ /* 0x040fe200078e020f */
[----:B------:R-:W-:Y:S01]  /*ba80*/  IABS R15, R13 ;  /* 0x0000000d000f7213 */ /* 0x000fe20000000000 */
[----:B------:R-:W-:Y:S01]  /*ba90*/  @!P4 IMAD.IADD R3, R3, 0x1, -R2 ;  /* 0x000000010303c824 */ /* 0x000fe200078e0a02 */
[----:B------:R0:W-:Y:S01]  /*baa0*/  STL [R1+0x70c], R9 ;  /* 0x00070c0901007387 */ /* 0x0001e20000100800 */
[----:B------:R-:W-:Y:S01]  /*bab0*/  VIADD R14, R5, 0x124 ;  /* 0x00000124050e7836 */ /* 0x000fe20000000000 */
[C---:B------:R-:W-:Y:S01]  /*bac0*/  ISETP.GT.U32.AND P1, PT, R2.reuse, R0, PT ;  /* 0x000000000200720c */ /* 0x040fe20003f24070 */
[----:B------:R-:W-:Y:S01]  /*bad0*/  IMAD.MOV.U32 R18, RZ, RZ, R8 ;  /* 0x000000ffff127224 */ /* 0x000fe200078e0008 */
[----:B------:R-:W-:Y:S01]  /*bae0*/  ISETP.GT.U32.AND P4, PT, R2, R3, PT ;  /* 0x000000030200720c */ /* 0x000fe20003f84070 */
[----:B------:R-:W-:Y:S01]  /*baf0*/  IMAD.HI.U32 R8, R7, R15, RZ ;  /* 0x0000000f07087227 */ /* 0x000fe200078e00ff */
[----:B------:R-:W-:-:S03]  /*bb00*/  IABS R12, R14 ;  /* 0x0000000e000c7213 */ /* 0x000fc60000000000 */
[----:B------:R-:W-:Y:S01]  /*bb10*/  @!P2 IMAD.MOV R18, RZ, RZ, -R18 ;  /* 0x000000ffff12a224 */ /* 0x000fe200078e0a12 */
[----:B------:R-:W-:Y:S01]  /*bb20*/  ISETP.GE.AND P2, PT, R11, RZ, PT ;  /* 0x000000ff0b00720c */ /* 0x000fe20003f46270 */
[----:B------:R-:W-:Y:S02]  /*bb30*/  IMAD.MOV.U32 R17, RZ, RZ, R10 ;  /* 0x000000ffff117224 */ /* 0x000fe400078e000a */
[----:B------:R-:W-:Y:S01]  /*bb40*/  VIADD R11, R5, 0x123 ;  /* 0x00000123050b7836 */ /* 0x000fe20000000000 */
[----:B------:R-:W-:Y:S01]  /*bb50*/  STL [R1+0x708], R18 ;  /* 0x0007081201007387 */ /* 0x000fe20000100800 */
[----:B------:R-:W-:Y:S02]  /*bb60*/  IMAD.MOV R8, RZ, RZ, -R8 ;  /* 0x000000ffff087224 */ /* 0x000fe400078e0a08 */
[----:B------:R-:W-:Y:S01]  /*bb70*/  @!P6 IMAD.IADD R6, R6, 0x1, -R2 ;  /* 0x000000010606e824 */ /* 0x000fe200078e0a02 */
[----:B------:R-:W-:Y:S01]  /*bb80*/  IABS R10, R11 ;  /* 0x0000000b000a7213 */ /* 0x000fe20000000000 */
[----:B0-----:R-:W-:-:S02]  /*bb90*/  IMAD.MOV.U32 R9, RZ, RZ, R12 ;  /* 0x000000ffff097224 */ /* 0x001fc400078e000c */
[----:B------:R-:W-:Y:S01]  /*bba0*/  @!P3 IMAD.MOV R17, RZ, RZ, -R17 ;  /* 0x000000ffff11b224 */ /* 0x000fe200078e0a11 */
[----:B------:R-:W-:Y:S01]  /*bbb0*/  ISETP.GE.AND P3, PT, R13, RZ, PT ;  /* 0x000000ff0d00720c */ /* 0x000fe20003f66270 */
[C---:B------:R-:W-:Y:S01]  /*bbc0*/  IMAD R8, R2.reuse, R8, R15 ;  /* 0x0000000802087224 */ /* 0x040fe200078e020f */
[----:B------:R-:W-:Y:S01]  /*bbd0*/  ISETP.GT.U32.AND P6, PT, R2, R6, PT ;  /* 0x000000060200720c */ /* 0x000fe20003fc4070 */
[----:B------:R-:W-:Y:S01]  /*bbe0*/  IMAD.HI.U32 R13, R7, R9, RZ ;  /* 0x00000009070d7227 */ /* 0x000fe200078e00ff */
[----:B------:R0:W-:Y:S03]  /*bbf0*/  STL [R1+0x6f8], R17 ;  /* 0x0006f81101007387 */ /* 0x0001e60000100800 */
[--C-:B------:R-:W-:Y:S02]  /*bc00*/  @!P1 IMAD.IADD R0, R0, 0x1, -R2.reuse ;  /* 0x0000000100009824 */ /* 0x100fe400078e0a02 */
[----:B------:R-:W-:Y:S01]  /*bc10*/  @!P4 IMAD.IADD R3, R3, 0x1, -R2 ;  /* 0x000000010303c824 */ /* 0x000fe200078e0a02 */
[C---:B------:R-:W-:Y:S01]  /*bc20*/  ISETP.GT.U32.AND P4, PT, R2.reuse, R8, PT ;  /* 0x000000080200720c */ /* 0x040fe20003f84070 */
[----:B------:R-:W-:Y:S01]  /*bc30*/  IMAD.MOV R13, RZ, RZ, -R13 ;  /* 0x000000ffff0d7224 */ /* 0x000fe200078e0a0d */
[----:B------:R-:W-:Y:S01]  /*bc40*/  ISETP.GT.U32.AND P1, PT, R2, R0, PT ;  /* 0x000000000200720c */ /* 0x000fe20003f24070 */
[----:B------:R-:W-:-:S02]  /*bc50*/  VIADD R12, R5, 0x122 ;  /* 0x00000122050c7836 */ /* 0x000fc40000000000 */
[----:B0-----:R-:W-:-:S03]  /*bc60*/  IMAD.HI.U32 R17, R7, R10, RZ ;  /* 0x0000000a07117227 */ /* 0x001fc600078e00ff */
[----:B------:R-:W-:Y:S01]  /*bc70*/  IABS R15, R12 ;  /* 0x0000000c000f7213 */ /* 0x000fe20000000000 */
[----:B------:R-:W-:Y:S02]  /*bc80*/  IMAD R9, R2, R13, R9 ;  /* 0x0000000d02097224 */ /* 0x000fe400078e0209 */
[----:B------:R-:W-:Y:S02]  /*bc90*/  IMAD.MOV R17, RZ, RZ, -R17 ;  /* 0x000000ffff117224 */ /* 0x000fe400078e0a11 */
[----:B------:R-:W-:Y:S01]  /*bca0*/  @!P6 IMAD.IADD R6, R6, 0x1, -R2 ;  /* 0x000000010606e824 */ /* 0x000fe200078e0a02 */
[C---:B------:R-:W-:Y:S01]  /*bcb0*/  ISETP.GT.U32.AND P6, PT, R2.reuse, R9, PT ;  /* 0x000000090200720c */ /* 0x040fe20003fc4070 */
[----:B------:R-:W-:Y:S02]  /*bcc0*/  IMAD R10, R2, R17, R10 ;  /* 0x00000011020a7224 */ /* 0x000fe400078e020a */
[--C-:B------:R-:W-:Y:S02]  /*bcd0*/  @!P4 IMAD.IADD R8, R8, 0x1, -R2.reuse ;  /* 0x000000010808c824 */ /* 0x100fe400078e0a02 */
[----:B------:R-:W-:Y:S01]  /*bce0*/  @!P1 IMAD.IADD R0, R0, 0x1, -R2 ;  /* 0x0000000100009824 */ /* 0x000fe200078e0a02 */
[----:B------:R-:W-:Y:S01]  /*bcf0*/  ISETP.GT.U32.AND P4, PT, R2, R10, PT ;  /* 0x0000000a0200720c */ /* 0x000fe20003f84070 */
[C---:B------:R-:W-:Y:S01]  /*bd00*/  VIADD R13, R5.reuse, 0x121 ;  /* 0x00000121050d7836 */ /* 0x040fe20000000000 */
[----:B------:R-:W-:Y:S01]  /*bd10*/  ISETP.GE.AND P1, PT, R14, RZ, PT ;  /* 0x000000ff0e00720c */ /* 0x000fe20003f26270 */
[----:B------:R-:W-:-:S02]  /*bd20*/  VIADD R14, R5, 0x120 ;  /* 0x00000120050e7836 */ /* 0x000fc40000000000 */
[----:B------:R-:W-:Y:S01]  /*bd30*/  IMAD.MOV.U32 R21, RZ, RZ, R0 ;  /* 0x000000ffff157224 */ /* 0x000fe200078e0000 */
[----:B------:R-:W-:Y:S01]  /*bd40*/  IABS R16, R13 ;  /* 0x0000000d00107213 */ /* 0x000fe20000000000 */
[--C-:B------:R-:W-:Y:S01]  /*bd50*/  @!P6 IMAD.IADD R9, R9, 0x1, -R2.reuse ;  /* 0x000000010909e824 */ /* 0x100fe200078e0a02 */
[----:B------:R-:W-:Y:S01]  /*bd60*/  IABS R18, R14 ;  /* 0x0000000e00127213 */ /* 0x000fe20000000000 */
[----:B------:R-:W-:Y:S01]  /*bd70*/  @!P5 IMAD.MOV R21, RZ, RZ, -R21 ;  /* 0x000000ffff15d224 */ /* 0x000fe200078e0a15 */
[----:B------:R-:W-:Y:S01]  /*bd80*/  ISETP.GE.AND P6, PT, R11, RZ, PT ;  /* 0x000000ff0b00720c */ /* 0x000fe20003fc6270 */
[C---:B------:R-:W-:Y:S01]  /*bd90*/  IMAD.HI.U32 R20, R7.reuse, R16, RZ ;  /* 0x0000001007147227 */ /* 0x040fe200078e00ff */
[----:B------:R-:W-:Y:S02]  /*bda0*/  ISETP.GT.U32.AND P5, PT, R2, R8, PT ;  /* 0x000000080200720c */ /* 0x000fe40003fa4070 */
[----:B------:R-:W-:Y:S01]  /*bdb0*/  STL [R1+0x6f4], R21 ;  /* 0x0006f41501007387 */ /* 0x000fe20000100800 */
[----:B------:R-:W-:Y:S01]  /*bdc0*/  @!P4 IMAD.IADD R10, R10, 0x1, -R2 ;  /* 0x000000010a0ac824 */ /* 0x000fe200078e0a02 */
[----:B------:R-:W-:Y:S01]  /*bdd0*/  ISETP.GT.U32.AND P4, PT, R2, R9, PT ;  /* 0x000000090200720c */ /* 0x000fe20003f84070 */
[----:B------:R-:W-:-:S04]  /*bde0*/  IMAD.HI.U32 R11, R7, R18, RZ ;  /* 0x00000012070b7227 */ /* 0x000fc800078e00ff */
[----:B------:R-:W-:Y:S02]  /*bdf0*/  IMAD.MOV R11, RZ, RZ, -R11 ;  /* 0x000000ffff0b7224 */ /* 0x000fe400078e0a0b */
[----:B------:R-:W-:Y:S02]  /*be00*/  IMAD.MOV R20, RZ, RZ, -R20 ;  /* 0x000000ffff147224 */ /* 0x000fe400078e0a14 */
[----:B------:R-:W-:Y:S02]  /*be10*/  VIADD R17, R5, 0x11f ;  /* 0x0000011f05117836 */ /* 0x000fe40000000000 */
[----:B------:R-:W-:-:S03]  /*be20*/  IMAD.HI.U32 R19, R7, R15, RZ ;  /* 0x0000000f07137227 */ /* 0x000fc600078e00ff */
[----:B------:R-:W-:Y:S01]  /*be30*/  IABS R0, R17 ;  /* 0x0000001100007213 */ /* 0x000fe20000000000 */
[C---:B------:R-:W-:Y:S02]  /*be40*/  IMAD R18, R2.reuse, R11, R18 ;  /* 0x0000000b02127224 */ /* 0x040fe400078e0212 */
[C---:B------:R-:W-:Y:S02]  /*be50*/  IMAD R16, R2.reuse, R20, R16 ;  /* 0x0000001402107224 */ /* 0x040fe400078e0210 */
[----:B------:R-:W-:Y:S02]  /*be60*/  IMAD.MOV R19, RZ, RZ, -R19 ;  /* 0x000000ffff137224 */ /* 0x000fe400078e0a13 */
[----:B------:R-:W-:Y:S01]  /*be70*/  @!P0 IMAD.MOV R3, RZ, RZ, -R3 ;  /* 0x000000ffff038224 */ /* 0x000fe200078e0a03 */
[C---:B------:R-:W-:Y:S01]  /*be80*/  ISETP.GT.U32.AND P0, PT, R2.reuse, R10, PT ;  /* 0x0000000a0200720c */ /* 0x040fe20003f04070 */
[--C-:B------:R-:W-:Y:S01]  /*be90*/  @!P4 IMAD.IADD R9, R9, 0x1, -R2.reuse ;  /* 0x000000010909c824 */ /* 0x100fe200078e0a02 */
[----:B------:R-:W-:Y:S01]  /*bea0*/  ISETP.GT.U32.AND P4, PT, R2, R18, PT ;  /* 0x000000120200720c */ /* 0x000fe20003f84070 */
[----:B------:R-:W-:Y:S01]  /*beb0*/  @!P5 IMAD.IADD R8, R8, 0x1, -R2 ;  /* 0x000000010808d824 */ /* 0x000fe200078e0a02 */
[----:B------:R0:W-:Y:S01]  /*bec0*/  STL [R1+0x6f0], R3 ;  /* 0x0006f00301007387 */ /* 0x0001e20000100800 */
[----:B------:R-:W-:Y:S01]  /*bed0*/  @!P2 IMAD.MOV R6, RZ, RZ, -R6 ;  /* 0x000000ffff06a224 */ /* 0x000fe200078e0a06 */
[C---:B------:R-:W-:Y:S01]  /*bee0*/  ISETP.GT.U32.AND P2, PT, R2.reuse, R16, PT ;  /* 0x000000100200720c */ /* 0x040fe20003f44070 */
[----:B------:R-:W-:-:S02]  /*bef0*/  IMAD R15, R2, R19, R15 ;  /* 0x00000013020f7224 */ /* 0x000fc400078e020f */
[----:B------:R-:W-:Y:S01]  /*bf00*/  IMAD.MOV.U32 R19, RZ, RZ, R8 ;  /* 0x000000ffff137224 */ /* 0x000fe200078e0008 */
[----:B------:R1:W-:Y:S01]  /*bf10*/  STL [R1+0x6ec], R6 ;  /* 0x0006ec0601007387 */ /* 0x0003e20000100800 */
[----:B------:R-:W-:Y:S01]  /*bf20*/  VIADD R11, R5, 0x11d ;  /* 0x0000011d050b7836 */ /* 0x000fe20000000000 */
[----:B------:R-:W-:Y:S01]  /*bf30*/  ISETP.GT.U32.AND P5, PT, R2, R15, PT ;  /* 0x0000000f0200720c */ /* 0x000fe20003fa4070 */
[----:B------:R-:W-:Y:S01]  /*bf40*/  @!P3 IMAD.MOV R19, RZ, RZ, -R19 ;  /* 0x000000ffff13b224 */ /* 0x000fe200078e0a13 */
[----:B------:R-:W-:Y:S01]  /*bf50*/  ISETP.GE.AND P3, PT, R12, RZ, PT ;  /* 0x000000ff0c00720c */ /* 0x000fe20003f66270 */
[----:B0-----:R-:W-:Y:S01]  /*bf60*/  IMAD.HI.U32 R3, R7, R0, RZ ;  /* 0x0000000007037227 */ /* 0x001fe200078e00ff */
[----:B------:R-:W-:Y:S02]  /*bf70*/  IABS R8, R11 ;  /* 0x0000000b00087213 */ /* 0x000fe40000000000 */
[----:B------:R0:W-:Y:S01]  /*bf80*/  STL [R1+0x6e8], R19 ;  /* 0x0006e81301007387 */ /* 0x0001e20000100800 */
[----:B------:R-:W-:-:S02]  /*bf90*/  IMAD.MOV R3, RZ, RZ, -R3 ;  /* 0x000000ffff037224 */ /* 0x000fc400078e0a03 */
[----:B-1----:R-:W-:Y:S02]  /*bfa0*/  VIADD R6, R5, 0x11e ;  /* 0x0000011e05067836 */ /* 0x002fe40000000000 */
[----:B------:R-:W-:Y:S02]  /*bfb0*/  IMAD R0, R2, R3, R0 ;  /* 0x0000000302007224 */ /* 0x000fe400078e0200 */
[--C-:B------:R-:W-:Y:S01]  /*bfc0*/  @!P4 IMAD.IADD R18, R18, 0x1, -R2.reuse ;  /* 0x000000011212c824 */ /* 0x100fe200078e0a02 */
[----:B------:R-:W-:Y:S01]  /*bfd0*/  IABS R3, R6 ;  /* 0x0000000600037213 */ /* 0x000fe20000000000 */
[--C-:B------:R-:W-:Y:S01]  /*bfe0*/  @!P0 IMAD.IADD R10, R10, 0x1, -R2.reuse ;  /* 0x000000010a0a8824 */ /* 0x100fe200078e0a02 */
[----:B------:R-:W-:Y:S01]  /*bff0*/  ISETP.GE.AND P0, PT, R13, RZ, PT ;  /* 0x000000ff0d00720c */ /* 0x000fe20003f06270 */
[----:B------:R-:W-:Y:S01]  /*c000*/  @!P2 IMAD.IADD R16, R16, 0x1, -R2 ;  /* 0x000000011010a824 */ /* 0x000fe200078e0a02 */
[----:B------:R-:W-:Y:S01]  /*c010*/  ISETP.GT.U32.AND P4, PT, R2, R18, PT ;  /* 0x000000120200720c */ /* 0x000fe20003f84070 */
[----:B0-----:R-:W-:-:S02]  /*c020*/  IMAD.MOV.U32 R19, RZ, RZ, R9 ;  /* 0x000000ffff137224 */ /* 0x001fc400078e0009 */
[----:B------:R-:W-:Y:S02]  /*c030*/  IMAD.MOV.U32 R12, RZ, RZ, R10 ;  /* 0x000000ffff0c7224 */ /* 0x000fe400078e000a */
[----:B------:R-:W-:Y:S01]  /*c040*/  @!P1 IMAD.MOV R19, RZ, RZ, -R19 ;  /* 0x000000ffff139224 */ /* 0x000fe200078e0a13 */
[----:B------:R-:W-:Y:S01]  /*c050*/  ISETP.GT.U32.AND P1, PT, R2, R16, PT ;  /* 0x000000100200720c */ /* 0x000fe20003f24070 */
[----:B------:R-:W-:-:S03]  /*c060*/  IMAD.HI.U32 R9, R7, R3, RZ ;  /* 0x0000000307097227 */ /* 0x000fc600078e00ff */
[----:B------:R-:W-:Y:S01]  /*c070*/  STL [R1+0x6e4], R19 ;  /* 0x0006e41301007387 */ /* 0x000fe20000100800 */
[----:B------:R-:W-:Y:S01]  /*c080*/  @!P6 IMAD.MOV R12, RZ, RZ, -R12 ;  /* 0x000000ffff0ce224 */ /* 0x000fe200078e0a0c */
[----:B------:R-:W-:Y:S01]  /*c090*/  ISETP.GT.U32.AND P6, PT, R2, R0, PT ;  /* 0x000000000200720c */ /* 0x000fe20003fc4070 */
[----:B------:R-:W-:Y:S02]  /*c0a0*/  IMAD.MOV R9, RZ, RZ, -R9 ;  /* 0x000000ffff097224 */ /* 0x000fe400078e0a09 */
[----:B------:R-:W-:Y:S01]  /*c0b0*/  IMAD.MOV.U32 R10, RZ, RZ, R8 ;  /* 0x000000ffff0a7224 */ /* 0x000fe200078e0008 */
[----:B------:R0:W-:Y:S01]  /*c0c0*/  STL [R1+0x6e0], R12 ;  /* 0x0006e00c01007387 */ /* 0x0001e20000100800 */
[--C-:B------:R-:W-:Y:S01]  /*c0d0*/  @!P5 IMAD.IADD R15, R15, 0x1, -R2.reuse ;  /* 0x000000010f0fd824 */ /* 0x100fe200078e0a02 */
[----:B------:R-:W-:Y:S01]  /*c0e0*/  ISETP.GE.AND P5, PT, R14, RZ, PT ;  /* 0x000000ff0e00720c */ /* 0x000fe20003fa6270 */
[----:B------:R-:W-:Y:S02]  /*c0f0*/  IMAD R3, R2, R9, R3 ;  /* 0x0000000902037224 */ /* 0x000fe400078e0203 */
[--C-:B------:R-:W-:Y:S01]  /*c100*/  @!P4 IMAD.IADD R18, R18, 0x1, -R2.reuse ;  /* 0x000000011212c824 */ /* 0x100fe200078e0a02 */
[----:B------:R-:W-:Y:S01]  /*c110*/  ISETP.GT.U32.AND P2, PT, R2, R15, PT ;  /* 0x0000000f0200720c */ /* 0x000fe20003f44070 */
[----:B------:R-:W-:Y:S01]  /*c120*/  @!P1 IMAD.IADD R16, R16, 0x1, -R2 ;  /* 0x0000000110109824 */ /* 0x000fe200078e0a02 */
[----:B------:R-:W-:Y:S01]  /*c130*/  ISETP.GT.U32.AND P4, PT, R2, R3, PT ;  /* 0x000000030200720c */ /* 0x000fe20003f84070 */
[----:B------:R-:W-:Y:S01]  /*c140*/  VIADD R8, R5, 0x11c ;  /* 0x0000011c05087836 */ /* 0x000fe20000000000 */
[----:B------:R-:W-:Y:S01]  /*c150*/  ISETP.GE.AND P1, PT, R6, RZ, PT ;  /* 0x000000ff0600720c */ /* 0x000fe20003f26270 */
[----:B0-----:R-:W-:-:S03]  /*c160*/  IMAD.HI.U32 R12, R7, R10, RZ ;  /* 0x0000000a070c7227 */ /* 0x001fc600078e00ff */
[----:B------:R-:W-:Y:S01]  /*c170*/  IABS R9, R8 ;  /* 0x0000000800097213 */ /* 0x000fe20000000000 */
[----:B------:R-:W-:Y:S02]  /*c180*/  IMAD.MOV R12, RZ, RZ, -R12 ;  /* 0x000000ffff0c7224 */ /* 0x000fe400078e0a0c */
[----:B------:R-:W-:Y:S02]  /*c190*/  IMAD.MOV.U32 R20, RZ, RZ, R16 ;  /* 0x000000ffff147224 */ /* 0x000fe400078e0010 */
[----:B------:R-:W-:Y:S02]  /*c1a0*/  IMAD R6, R2, R12, R10 ;  /* 0x0000000c02067224 */ /* 0x000fe400078e020a */
[----:B------:R-:W-:Y:S02]  /*c1b0*/  @!P0 IMAD.MOV R20, RZ, RZ, -R20 ;  /* 0x000000ffff148224 */ /* 0x000fe400078e0a14 */
[--C-:B------:R-:W-:Y:S01]  /*c1c0*/  @!P6 IMAD.IADD R0, R0, 0x1, -R2.reuse ;  /* 0x000000010000e824 */ /* 0x100fe200078e0a02 */
[C---:B------:R-:W-:Y:S01]  /*c1d0*/  ISETP.GT.U32.AND P0, PT, R2.reuse, R6, PT ;  /* 0x000000060200720c */ /* 0x040fe20003f04070 */
[--C-:B------:R-:W-:Y:S01]  /*c1e0*/  @!P2 IMAD.IADD R15, R15, 0x1, -R2.reuse ;  /* 0x000000010f0fa824 */ /* 0x100fe200078e0a02 */
[----:B------:R-:W-:Y:S01]  /*c1f0*/  ISETP.GE.AND P6, PT, R11, RZ, PT ;  /* 0x000000ff0b00720c */ /* 0x000fe20003fc6270 */
[----:B------:R-:W-:Y:S01]  /*c200*/  @!P4 IMAD.IADD R3, R3, 0x1, -R2 ;  /* 0x000000010303c824 */ /* 0x000fe200078e0a02 */
[----:B------:R-:W-:Y:S01]  /*c210*/  ISETP.GT.U32.AND P4, PT, R2, R0, PT ;  /* 0x000000000200720c */ /* 0x000fe20003f84070 */
[----:B------:R-:W-:Y:S01]  /*c220*/  IMAD.HI.U32 R13, R7, R9, RZ ;  /* 0x00000009070d7227 */ /* 0x000fe200078e00ff */
[----:B------:R-:W-:-:S03]  /*c230*/  ISETP.GE.AND P2, PT, R17, RZ, PT ;  /* 0x000000ff1100720c */ /* 0x000fc60003f46270 */
[----:B------:R-:W-:Y:S02]  /*c240*/  IMAD.MOV.U32 R21, RZ, RZ, R15 ;  /* 0x000000ffff157224 */ /* 0x000fe400078e000f */
[----:B------:R-:W-:Y:S02]  /*c250*/  IMAD.MOV R13, RZ, RZ, -R13 ;  /* 0x000000ffff0d7224 */ /* 0x000fe400078e0a0d */
[----:B------:R-:W-:Y:S01]  /*c260*/  @!P3 IMAD.MOV R21, RZ, RZ, -R21 ;  /* 0x000000ffff15b224 */ /* 0x000fe200078e0a15 */
[----:B------:R-:W-:Y:S01]  /*c270*/  ISETP.GT.U32.AND P3, PT, R2, R3, PT ;  /* 0x000000030200720c */ /* 0x000fe20003f64070 */
[C---:B------:R-:W-:Y:S02]  /*c280*/  VIADD R11, R5.reuse, 0x11a ;  /* 0x0000011a050b7836 */ /* 0x040fe40000000000 */
[----:B------:R-:W-:Y:S01]  /*c290*/  @!P0 IMAD.IADD R6, R6, 0x1, -R2 ;  /* 0x0000000106068824 */ /* 0x000fe200078e0a02 */
[----:B------:R-:W-:Y:S01]  /*c2a0*/  STL [R1+0x6dc], R21 ;  /* 0x0006dc1501007387 */ /* 0x000fe20000100800 */
[C---:B------:R-:W-:Y:S01]  /*c2b0*/  IMAD R9, R2.reuse, R13, R9 ;  /* 0x0000000d02097224 */ /* 0x040fe200078e0209 */
[----:B------:R-:W-:Y:S01]  /*c2c0*/  IABS R17, R11 ;  /* 0x0000000b00117213 */ /* 0x000fe20000000000 */
[C---:B------:R-:W-:Y:S01]  /*c2d0*/  VIADD R10, R5.reuse, 0x11b ;  /* 0x0000011b050a7836 */ /* 0x040fe20000000000 */
[----:B------:R-:W-:Y:S01]  /*c2e0*/  ISETP.GT.U32.AND P0, PT, R2, R6, PT ;  /* 0x000000060200720c */ /* 0x000fe20003f04070 */
[----:B------:R-:W-:Y:S01]  /*c2f0*/  VIADD R12, R5, 0x119 ;  /* 0x00000119050c7836 */ /* 0x000fe20000000000 */
[----:B------:R-:W-:Y:S01]  /*c300*/  STL [R1+0x6d8], R20 ;  /* 0x0006d81401007387 */ /* 0x000fe20000100800 */
[----:B------:R-:W-:Y:S01]  /*c310*/  IMAD.MOV.U32 R15, RZ, RZ, R18 ;  /* 0x000000ffff0f7224 */ /* 0x000fe200078e0012 */
[----:B------:R-:W-:Y:S01]  /*c320*/  IABS R14, R10 ;  /* 0x0000000a000e7213 */ /* 0x000fe20000000000 */
[----:B------:R-:W-:Y:S01]  /*c330*/  @!P4 IMAD.IADD R0, R0, 0x1, -R2 ;  /* 0x000000010000c824 */ /* 0x000fe200078e0a02 */
[----:B------:R-:W-:Y:S01]  /*c340*/  ISETP.GT.U32.AND P4, PT, R2, R9, PT ;  /* 0x000000090200720c */ /* 0x000fe20003f84070 */
[----:B------:R-:W-:Y:S01]  /*c350*/  @!P5 IMAD.MOV R15, RZ, RZ, -R15 ;  /* 0x000000ffff0fd224 */ /* 0x000fe200078e0a0f */
[----:B------:R-:W-:Y:S01]  /*c360*/  IABS R19, R12 ;  /* 0x0000000c00137213 */ /* 0x000fe20000000000 */
[----:B------:R-:W-:Y:S01]  /*c370*/  IMAD.HI.U32 R13, R7, R17, RZ ;  /* 0x00000011070d7227 */ /* 0x000fe200078e00ff */
[----:B------:R-:W-:-:S02]  /*c380*/  ISETP.GE.AND P5, PT, R8, RZ, PT ;  /* 0x000000ff0800720c */ /* 0x000fc40003fa6270 */
[----:B------:R0:W-:Y:S01]  /*c390*/  STL [R1+0x6d4], R15 ;  /* 0x0006d40f01007387 */ /* 0x0001e20000100800 */
[----:B------:R-:W-:Y:S01]  /*c3a0*/  @!P3 IMAD.IADD R3, R3, 0x1, -R2 ;  /* 0x000000010303b824 */ /* 0x000fe200078e0a02 */
[----:B------:R-:W-:Y:S01]  /*c3b0*/  ISETP.GE.AND P3, PT, R10, RZ, PT ;  /* 0x000000ff0a00720c */ /* 0x000fe20003f66270 */
[----:B------:R-:W-:Y:S02]  /*c3c0*/  IMAD.MOV.U32 R16, RZ, RZ, R0 ;  /* 0x000000ffff107224 */ /* 0x000fe400078e0000 */
[----:B------:R-:W-:-:S04]  /*c3d0*/  IMAD.HI.U32 R8, R7, R19, RZ ;  /* 0x0000001307087227 */ /* 0x000fc800078e00ff */
[----:B------:R-:W-:Y:S02]  /*c3e0*/  IMAD.MOV R10, RZ, RZ, -R13 ;  /* 0x000000ffff0a7224 */ /* 0x000fe400078e0a0d */
[----:B0-----:R-:W-:-:S04]  /*c3f0*/  IMAD.HI.U32 R15, R7, R14, RZ ;  /* 0x0000000e070f7227 */ /* 0x001fc800078e00ff */
[----:B------:R-:W-:Y:S02]  /*c400*/  @!P2 IMAD.MOV R16, RZ, RZ, -R16 ;  /* 0x000000ffff10a224 */ /* 0x000fe400078e0a10 */
[----:B------:R-:W-:Y:S02]  /*c410*/  IMAD.MOV R15, RZ, RZ, -R15 ;  /* 0x000000ffff0f7224 */ /* 0x000fe400078e0a0f */
[----:B------:R-:W-:Y:S01]  /*c420*/  IMAD.MOV R8, RZ, RZ, -R8 ;  /* 0x000000ffff087224 */ /* 0x000fe200078e0a08 */
[----:B------:R0:W-:Y:S01]  /*c430*/  STL [R1+0x6c0], R16 ;  /* 0x0006c01001007387 */ /* 0x0001e20000100800 */
[----:B------:R-:W-:Y:S02]  /*c440*/  IMAD R10, R2, R10, R17 ;  /* 0x0000000a020a7224 */ /* 0x000fe400078e0211 */
[----:B------:R-:W-:Y:S02]  /*c450*/  @!P0 IMAD.IADD R6, R6, 0x1, -R2 ;  /* 0x0000000106068824 */ /* 0x000fe400078e0a02 */
[----:B------:R-:W-:Y:S01]  /*c460*/  IMAD.MOV.U32 R0, RZ, RZ, R3 ;  /* 0x000000ffff007224 */ /* 0x000fe200078e0003 */
[----:B------:R-:W-:Y:S01]  /*c470*/  ISETP.GT.U32.AND P0, PT, R2, R10, PT ;  /* 0x0000000a0200720c */ /* 0x000fe20003f04070 */
[----:B------:R-:W-:-:S02]  /*c480*/  VIADD R13, R5, 0x118 ;  /* 0x00000118050d7836 */ /* 0x000fc40000000000 */
[----:B------:R-:W-:Y:S02]  /*c490*/  @!P4 IMAD.IADD R9, R9, 0x1, -R2 ;  /* 0x000000010909c824 */ /* 0x000fe400078e0a02 */
[C---:B------:R-:W-:Y:S01]  /*c4a0*/  IMAD R14, R2.reuse, R15, R14 ;  /* 0x0000000f020e7224 */ /* 0x040fe200078e020e */
[----:B------:R-:W-:Y:S01]  /*c4b0*/  IABS R15, R13 ;  /* 0x0000000d000f7213 */ /* 0x000fe20000000000 */
[C---:B------:R-:W-:Y:S01]  /*c4c0*/  IMAD R8, R2.reuse, R8, R19 ;  /* 0x0000000802087224 */ /* 0x040fe200078e0213 */
[C---:B------:R-:W-:Y:S01]  /*c4d0*/  ISETP.GT.U32.AND P4, PT, R2.reuse, R9, PT ;  /* 0x000000090200720c */ /* 0x040fe20003f84070 */
[----:B0-----:R-:W-:Y:S01]  /*c4e0*/  IMAD.MOV.U32 R16, RZ, RZ, R6 ;  /* 0x000000ffff107224 */ /* 0x001fe200078e0006 */
[C---:B------:R-:W-:Y:S01]  /*c4f0*/  ISETP.GT.U32.AND P2, PT, R2.reuse, R14, PT ;  /* 0x0000000e0200720c */ /* 0x040fe20003f44070 */
[----:B------:R-:W-:Y:S01]  /*c500*/  @!P1 IMAD.MOV R0, RZ, RZ, -R0 ;  /* 0x000000ffff009224 */ /* 0x000fe200078e0a00 */
[----:B------:R-:W-:Y:S01]  /*c510*/  ISETP.GE.AND P1, PT, R11, RZ, PT ;  /* 0x000000ff0b00720c */ /* 0x000fe20003f26270 */
[----:B------:R-:W-:Y:S01]  /*c520*/  @!P6 IMAD.MOV R16, RZ, RZ, -R16 ;  /* 0x000000ffff10e224 */ /* 0x000fe200078e0a10 */
[----:B------:R-:W-:Y:S01]  /*c530*/  ISETP.GT.U32.AND P6, PT, R2, R8, PT ;  /* 0x000000080200720c */ /* 0x000fe20003fc4070 */
[----:B------:R-:W-:Y:S01]  /*c540*/  IMAD.HI.U32 R3, R7, R15, RZ ;  /* 0x0000000f07037227 */ /* 0x000fe200078e00ff */
[----:B------:R0:W-:Y:S03]  /*c550*/  STL [R1+0x6bc], R0 ;  /* 0x0006bc0001007387 */ /* 0x0001e60000100800 */
[----:B------:R-:W-:Y:S01]  /*c560*/  IMAD.MOV R3, RZ, RZ, -R3 ;  /* 0x000000ffff037224 */ /* 0x000fe200078e0a03 */
[----:B------:R1:W-:Y:S01]  /*c570*/  STL [R1+0x6b8], R16 ;  /* 0x0006b81001007387 */ /* 0x0003e20000100800 */
[----:B------:R-:W-:-:S02]  /*c580*/  @!P0 IMAD.IADD R10, R10, 0x1, -R2 ;  /* 0x000000010a0a8824 */ /* 0x000fc400078e0a02 */
[--C-:B------:R-:W-:Y:S01]  /*c590*/  @!P4 IMAD.IADD R9, R9, 0x1, -R2.reuse ;  /* 0x000000010909c824 */ /* 0x100fe200078e0a02 */
[----:B------:R-:W-:Y:S01]  /*c5a0*/  ISETP.GE.AND P4, PT, R12, RZ, PT ;  /* 0x000000ff0c00720c */ /* 0x000fe20003f86270 */
[----:B------:R-:W-:Y:S02]  /*c5b0*/  IMAD R3, R2, R3, R15 ;  /* 0x0000000302037224 */ /* 0x000fe400078e020f */
[----:B0-----:R-:W-:Y:S02]  /*c5c0*/  VIADD R0, R5, 0x117 ;  /* 0x0000011705007836 */ /* 0x001fe40000000000 */
[--C-:B------:R-:W-:Y:S01]  /*c5d0*/  @!P2 IMAD.IADD R14, R14, 0x1, -R2.reuse ;  /* 0x000000010e0ea824 */ /* 0x100fe200078e0a02 */
[----:B------:R-:W-:Y:S01]  /*c5e0*/  ISETP.GE.AND P2, PT, R13, RZ, PT ;  /* 0x000000ff0d00720c */ /* 0x000fe20003f46270 */
[----:B------:R-:W-:Y:S01]  /*c5f0*/  @!P6 IMAD.IADD R8, R8, 0x1, -R2 ;  /* 0x000000010808e824 */ /* 0x000fe200078e0a02 */
[----:B------:R-:W-:Y:S01]  /*c600*/  IABS R6, R0 ;  /* 0x0000000000067213 */ /* 0x000fe20000000000 */
[----:B-1----:R-:W-:Y:S01]  /*c610*/  IMAD.MOV.U32 R16, RZ, RZ, R9 ;  /* 0x000000ffff107224 */ /* 0x002fe200078e0009 */
[C---:B------:R-:W-:Y:S01]  /*c620*/  ISETP.GT.U32.AND P6, PT, R2.reuse, R10, PT ;  /* 0x0000000a0200720c */ /* 0x040fe20003fc4070 */
[----:B------:R-:W-:Y:S01]  /*c630*/  VIADD R13, R5, 0x114 ;  /* 0x00000114050d7836 */ /* 0x000fe20000000000 */
[----:B------:R-:W-:Y:S01]  /*c640*/  ISETP.GT.U32.AND P0, PT, R2, R14, PT ;  /* 0x0000000e0200720c */ /* 0x000fe20003f04070 */
[----:B------:R-:W-:-:S02]  /*c650*/  IMAD.MOV.U32 R15, RZ, RZ, R6 ;  /* 0x000000ffff0f7224 */ /* 0x000fc400078e0006 */
[----:B------:R-:W-:Y:S02]  /*c660*/  VIADD R11, R5, 0x116 ;  /* 0x00000116050b7836 */ /* 0x000fe40000000000 */
[----:B------:R-:W-:-:S03]  /*c670*/  IMAD.HI.U32 R9, R7, R15, RZ ;  /* 0x0000000f07097227 */ /* 0x000fc600078e00ff */
[----:B------:R-:W-:Y:S01]  /*c680*/  IABS R12, R11 ;  /* 0x0000000b000c7213 */ /* 0x000fe20000000000 */
[----:B------:R-:W-:Y:S02]  /*c690*/  IMAD.MOV R9, RZ, RZ, -R9 ;  /* 0x000000ffff097224 */ /* 0x000fe400078e0a09 */
[--C-:B------:R-:W-:Y:S02]  /*c6a0*/  @!P6 IMAD.IADD R10, R10, 0x1, -R2.reuse ;  /* 0x000000010a0ae824 */ /* 0x100fe400078e0a02 */
[----:B------:R-:W-:Y:S01]  /*c6b0*/  IMAD R9, R2, R9, R15 ;  /* 0x0000000902097224 */ /* 0x000fe200078e020f */
[----:B------:R-:W-:Y:S01]  /*c6c0*/  IABS R15, R13 ;  /* 0x0000000d000f7213 */ /* 0x000fe20000000000 */
[----:B------:R-:W-:Y:S01]  /*c6d0*/  @!P0 IMAD.IADD R14, R14, 0x1, -R2 ;  /* 0x000000010e0e8824 */ /* 0x000fe200078e0a02 */
[C---:B------:R-:W-:Y:S01]  /*c6e0*/  ISETP.GT.U32.AND P0, PT, R2.reuse, R3, PT ;  /* 0x000000030200720c */ /* 0x040fe20003f04070 */
[----:B------:R-:W-:Y:S01]  /*c6f0*/  IMAD.MOV.U32 R18, RZ, RZ, R10 ;  /* 0x000000ffff127224 */ /* 0x000fe200078e000a */
[C---:B------:R-:W-:Y:S01]  /*c700*/  ISETP.GT.U32.AND P6, PT, R2.reuse, R9, PT ;  /* 0x000000090200720c */ /* 0x040fe20003fc4070 */
[----:B------:R-:W-:Y:S01]  /*c710*/  @!P5 IMAD.MOV R16, RZ, RZ, -R16 ;  /* 0x000000ffff10d224 */ /* 0x000fe200078e0a10 */
[----:B------:R-:W-:Y:S01]  /*c720*/  ISETP.GT.U32.AND P5, PT, R2, R8, PT ;  /* 0x000000080200720c */ /* 0x000fe20003fa4070 */
[----:B------:R-:W-:-:S02]  /*c730*/  @!P1 IMAD.MOV R18, RZ, RZ, -R18 ;  /* 0x000000ffff129224 */ /* 0x000fc400078e0a12 */
[C---:B------:R-:W-:Y:S01]  /*c740*/  VIADD R6, R5.reuse, 0x115 ;  /* 0x0000011505067836 */ /* 0x040fe20000000000 */
[----:B------:R0:W-:Y:S01]  /*c750*/  STL [R1+0x6b4], R16 ;  /* 0x0006b41001007387 */ /* 0x0001e20000100800 */
[----:B------:R-:W-:Y:S02]  /*c760*/  IMAD.MOV.U32 R19, RZ, RZ, R14 ;  /* 0x000000ffff137224 */ /* 0x000fe400078e000e */
[----:B------:R-:W-:Y:S01]  /*c770*/  VIADD R10, R5, 0x112 ;  /* 0x00000112050a7836 */ /* 0x000fe20000000000 */
[----:B------:R-:W-:Y:S01]  /*c780*/  IABS R17, R6 ;  /* 0x0000000600117213 */ /* 0x000fe20000000000 */
[--C-:B------:R-:W-:Y:S01]  /*c790*/  @!P0 IMAD.IADD R3, R3, 0x1, -R2.reuse ;  /* 0x0000000103038824 */ /* 0x100fe200078e0a02 */
[----:B------:R-:W-:Y:S01]  /*c7a0*/  ISETP.GE.AND P0, PT, R11, RZ, PT ;  /* 0x000000ff0b00720c */ /* 0x000fe20003f06270 */
[----:B------:R-:W-:Y:S02]  /*c7b0*/  @!P6 IMAD.IADD R9, R9, 0x1, -R2 ;  /* 0x000000010909e824 */ /* 0x000fe400078e0a02 */
[----:B------:R-:W-:Y:S01]  /*c7c0*/  IMAD.HI.U32 R11, R7, R15, RZ ;  /* 0x0000000f070b7227 */ /* 0x000fe200078e00ff */
[----:B------:R-:W-:-:S02]  /*c7d0*/  ISETP.GT.U32.AND P6, PT, R2, R3, PT ;  /* 0x000000030200720c */ /* 0x000fc40003fc4070 */
[----:B------:R-:W-:Y:S01]  /*c7e0*/  ISETP.GT.U32.AND P1, PT, R2, R9, PT ;  /* 0x000000090200720c */ /* 0x000fe20003f24070 */
[----:B0-----:R-:W-:-:S04]  /*c7f0*/  IMAD.HI.U32 R16, R7, R12, RZ ;  /* 0x0000000c07107227 */ /* 0x001fc800078e00ff */
[----:B------:R-:W-:Y:S02]  /*c800*/  IMAD.MOV R11, RZ, RZ, -R11 ;  /* 0x000000ffff0b7224 */ /* 0x000fe400078e0a0b */
[----:B------:R-:W-:Y:S02]  /*c810*/  IMAD.MOV R16, RZ, RZ, -R16 ;  /* 0x000000ffff107224 */ /* 0x000fe400078e0a10 */
[----:B------:R-:W-:Y:S02]  /*c820*/  IMAD R15, R2, R11, R15 ;  /* 0x0000000b020f7224 */ /* 0x000fe400078e020f */
[----:B------:R-:W-:Y:S01]  /*c830*/  @!P5 IMAD.IADD R8, R8, 0x1, -R2 ;  /* 0x000000010808d824 */ /* 0x000fe200078e0a02 */
[----:B------:R-:W-:Y:S01]  /*c840*/  ISETP.GE.AND P5, PT, R0, RZ, PT ;  /* 0x000000ff0000720c */ /* 0x000fe20003fa6270 */
[----:B------:R-:W-:-:S04]  /*c850*/  IMAD.HI.U32 R0, R7, R17, RZ ;  /* 0x0000001107007227 */ /* 0x000fc800078e00ff */
[C---:B------:R-:W-:Y:S02]  /*c860*/  IMAD R12, R2.reuse, R16, R12 ;  /* 0x00000010020c7224 */ /* 0x040fe400078e020c */
[----:B------:R-:W-:Y:S01]  /*c870*/  @!P1 IMAD.IADD R9, R9, 0x1, -R2 ;  /* 0x0000000109099824 */ /* 0x000fe200078e0a02 */
[C---:B------:R-:W-:Y:S01]  /*c880*/  ISETP.GT.U32.AND P1, PT, R2.reuse, R15, PT ;  /* 0x0000000f0200720c */ /* 0x040fe20003f24070 */
[----:B------:R-:W-:Y:S02]  /*c890*/  IMAD.MOV R0, RZ, RZ, -R0 ;  /* 0x000000ffff007224 */ /* 0x000fe400078e0a00 */
[----:B------:R-:W-:Y:S01]  /*c8a0*/  @!P3 IMAD.MOV R19, RZ, RZ, -R19 ;  /* 0x000000ffff13b224 */ /* 0x000fe200078e0a13 */
[C---:B------:R-:W-:Y:S01]  /*c8b0*/  ISETP.GT.U32.AND P3, PT, R2.reuse, R12, PT ;  /* 0x0000000c0200720c */ /* 0x040fe20003f64070 */
[C---:B------:R-:W-:Y:S02]  /*c8c0*/  IMAD R17, R2.reuse, R0, R17 ;  /* 0x0000000002117224 */ /* 0x040fe400078e0211 */
[----:B------:R-:W-:Y:S01]  /*c8d0*/  @!P4 IMAD.MOV R8, RZ, RZ, -R8 ;  /* 0x000000ffff08c224 */ /* 0x000fe200078e0a08 */
[----:B------:R-:W-:Y:S01]  /*c8e0*/  STL [R1+0x6b0], R19 ;  /* 0x0006b01301007387 */ /* 0x000fe20000100800 */
[--C-:B------:R-:W-:Y:S01]  /*c8f0*/  @!P6 IMAD.IADD R3, R3, 0x1, -R2.reuse ;  /* 0x000000010303e824 */ /* 0x100fe200078e0a02 */
[----:B------:R-:W-:Y:S01]  /*c900*/  ISETP.GT.U32.AND P4, PT, R2, R17, PT ;  /* 0x000000110200720c */ /* 0x000fe20003f84070 */
[----:B------:R-:W-:Y:S01]  /*c910*/  VIADD R0, R5, 0x113 ;  /* 0x0000011305007836 */ /* 0x000fe20000000000 */
[----:B------:R-:W-:Y:S01]  /*c920*/  ISETP.GE.AND P6, PT, R6, RZ, PT ;  /* 0x000000ff0600720c */ /* 0x000fe20003fc6270 */
[--C-:B------:R-:W-:Y:S01]  /*c930*/  @!P1 IMAD.IADD R15, R15, 0x1, -R2.reuse ;  /* 0x000000010f0f9824 */ /* 0x100fe200078e0a02 */
[----:B------:R-:W-:Y:S01]  /*c940*/  IABS R6, R10 ;  /* 0x0000000a00067213 */ /* 0x000fe20000000000 */
[----:B------:R-:W-:Y:S01]  /*c950*/  STL [R1+0x6ac], R18 ;  /* 0x0006ac1201007387 */ /* 0x000fe20000100800 */
[----:B------:R-:W-:Y:S01]  /*c960*/  IABS R11, R0 ;  /* 0x00000000000b7213 */ /* 0x000fe20000000000 */
[----:B------:R-:W-:Y:S01]  /*c970*/  @!P3 IMAD.IADD R12, R12, 0x1, -R2 ;  /* 0x000000010c0cb824 */ /* 0x000fe200078e0a02 */
[----:B------:R-:W-:Y:S01]  /*c980*/  ISETP.GE.AND P3, PT, R13, RZ, PT ;  /* 0x000000ff0d00720c */ /* 0x000fe20003f66270 */
[----:B------:R-:W-:Y:S01]  /*c990*/  IMAD.HI.U32 R13, R7, R6, RZ ;  /* 0x00000006070d7227 */ /* 0x000fe200078e00ff */
[----:B------:R-:W-:Y:S01]  /*c9a0*/  ISETP.GT.U32.AND P1, PT, R2, R15, PT ;  /* 0x0000000f0200720c */ /* 0x000fe20003f24070 */
[----:B------:R0:W-:Y:S02]  /*c9b0*/  STL [R1+0x6a8], R8 ;  /* 0x0006a80801007387 */ /* 0x0001e40000100800 */
[----:B------:R-:W-:-:S02]  /*c9c0*/  IMAD.MOV R13, RZ, RZ, -R13 ;  /* 0x000000ffff0d7224 */ /* 0x000fc400078e0a0d */
[----:B------:R-:W-:Y:S02]  /*c9d0*/  @!P4 IMAD.IADD R17, R17, 0x1, -R2 ;  /* 0x000000011111c824 */ /* 0x000fe400078e0a02 */
[C---:B------:R-:W-:Y:S02]  /*c9e0*/  IMAD R6, R2.reuse, R13, R6 ;  /* 0x0000000d02067224 */ /* 0x040fe400078e0206 */
[----:B------:R-:W-:Y:S01]  /*c9f0*/  IMAD.MOV.U32 R14, RZ, RZ, R9 ;  /* 0x000000ffff0e7224 */ /* 0x000fe200078e0009 */
[----:B------:R-:W-:Y:S01]  /*ca00*/  ISETP.GT.U32.AND P4, PT, R2, R17, PT ;  /* 0x000000110200720c */ /* 0x000fe20003f84070 */
[----:B0-----:R-:W-:Y:S02]  /*ca10*/  IMAD.MOV.U32 R8, RZ, RZ, R3 ;  /* 0x000000ffff087224 */ /* 0x001fe400078e0003 */
[----:B------:R-:W-:-:S04]  /*ca20*/  IMAD.HI.U32 R3, R7, R11, RZ ;  /* 0x0000000b07037227 */ /* 0x000fc800078e00ff */
[----:B------:R-:W-:Y:S01]  /*ca30*/  @!P2 IMAD.MOV R8, RZ, RZ, -R8 ;  /* 0x000000ffff08a224 */ /* 0x000fe200078e0a08 */
[C---:B------:R-:W-:Y:S01]  /*ca40*/  ISETP.GT.U32.AND P2, PT, R2.reuse, R12, PT ;  /* 0x0000000c0200720c */ /* 0x040fe20003f44070 */
[----:B------:R-:W-:Y:S02]  /*ca50*/  IMAD.MOV R3, RZ, RZ, -R3 ;  /* 0x000000ffff037224 */ /* 0x000fe400078e0a03 */
[----:B------:R-:W-:Y:S01]  /*ca60*/  @!P1 IMAD.IADD R15, R15, 0x1, -R2 ;  /* 0x000000010f0f9824 */ /* 0x000fe200078e0a02 */
[----:B------:R0:W-:Y:S01]  /*ca70*/  STL [R1+0x6a4], R8 ;  /* 0x0006a40801007387 */ /* 0x0001e20000100800 */
[C---:B------:R-:W-:Y:S01]  /*ca80*/  ISETP.GT.U32.AND P1, PT, R2.reuse, R6, PT ;  /* 0x000000060200720c */ /* 0x040fe20003f24070 */
[C---:B------:R-:W-:Y:S02]  /*ca90*/  IMAD R3, R2.reuse, R3, R11 ;  /* 0x0000000302037224 */ /* 0x040fe400078e020b */
[----:B------:R-:W-:Y:S02]  /*caa0*/  @!P5 IMAD.MOV R14, RZ, RZ, -R14 ;  /* 0x000000ffff0ed224 */ /* 0x000fe400078e0a0e */
[--C-:B------:R-:W-:Y:S01]  /*cab0*/  @!P4 IMAD.IADD R17, R17, 0x1, -R2.reuse ;  /* 0x000000011111c824 */ /* 0x100fe200078e0a02 */
[----:B------:R-:W-:Y:S01]  /*cac0*/  ISETP.GT.U32.AND P5, PT, R2, R3, PT ;  /* 0x000000030200720c */ /* 0x000fe20003fa4070 */
[C---:B------:R-:W-:Y:S01]  /*cad0*/  VIADD R11, R5.reuse, 0x110 ;  /* 0x00000110050b7836 */ /* 0x040fe20000000000 */
[----:B------:R1:W-:Y:S01]  /*cae0*/  STL [R1+0x6a0], R14 ;  /* 0x0006a00e01007387 */ /* 0x0003e20000100800 */
[----:B0-----:R-:W-:Y:S01]  /*caf0*/  VIADD R8, R5, 0x111 ;  /* 0x0000011105087836 */ /* 0x001fe20000000000 */
[----:B------:R-:W-:Y:S01]  /*cb00*/  ISETP.GE.AND P4, PT, R10, RZ, PT ;  /* 0x000000ff0a00720c */ /* 0x000fe20003f86270 */
[--C-:B------:R-:W-:Y:S01]  /*cb10*/  @!P2 IMAD.IADD R12, R12, 0x1, -R2.reuse ;  /* 0x000000010c0ca824 */ /* 0x100fe200078e0a02 */
[----:B------:R-:W-:Y:S01]  /*cb20*/  ISETP.GE.AND P2, PT, R0, RZ, PT ;  /* 0x000000ff0000720c */ /* 0x000fe20003f46270 */
[----:B------:R-:W-:Y:S01]  /*cb30*/  @!P1 IMAD.IADD R6, R6, 0x1, -R2 ;  /* 0x0000000106069824 */ /* 0x000fe200078e0a02 */
[----:B------:R-:W-:Y:S01]  /*cb40*/  IABS R9, R8 ;  /* 0x0000000800097213 */ /* 0x000fe20000000000 */
[----:B------:R-:W-:Y:S01]  /*cb50*/  @!P6 IMAD.MOV R17, RZ, RZ, -R17 ;  /* 0x000000ffff11e224 */ /* 0x000fe200078e0a11 */
[----:B------:R-:W-:Y:S01]  /*cb60*/  IABS R16, R11 ;  /* 0x0000000b00107213 */ /* 0x000fe20000000000 */
[----:B------:R-:W-:Y:S01]  /*cb70*/  @!P3 IMAD.MOV R15, RZ, RZ, -R15 ;  /* 0x000000ffff0fb224 */ /* 0x000fe200078e0a0f */
[----:B------:R-:W-:Y:S01]  /*cb80*/  ISETP.GE.AND P3, PT, R11, RZ, PT ;  /* 0x000000ff0b00720c */ /* 0x000fe20003f66270 */
[----:B------:R-:W-:-:S02]  /*cb90*/  IMAD.MOV.U32 R0, RZ, RZ, R9 ;  /* 0x000000ffff007224 */ /* 0x000fc400078e0009 */
[----:B-1----:R-:W-:Y:S02]  /*cba0*/  IMAD.MOV.U32 R14, RZ, RZ, R12 ;  /* 0x000000ffff0e7224 */ /* 0x002fe400078e000c */
[----:B------:R-:W-:-:S04]  /*cbb0*/  IMAD.HI.U32 R10, R7, R0, RZ ;  /* 0x00000000070a7227 */ /* 0x000fc800078e00ff */
[----:B------:R-:W-:Y:S02]  /*cbc0*/  VIADD R9, R5, 0x10f ;  /* 0x0000010f05097836 */ /* 0x000fe40000000000 */
[----:B------:R-:W-:Y:S02]  /*cbd0*/  IMAD.MOV R10, RZ, RZ, -R10 ;  /* 0x000000ffff0a7224 */ /* 0x000fe400078e0a0a */
[----:B------:R-:W-:Y:S01]  /*cbe0*/  @!P0 IMAD.MOV R14, RZ, RZ, -R14 ;  /* 0x000000ffff0e8224 */ /* 0x000fe200078e0a0e */
[C---:B------:R-:W-:Y:S01]  /*cbf0*/  ISETP.GT.U32.AND P0, PT, R2.reuse, R6, PT ;  /* 0x000000060200720c */ /* 0x040fe20003f04070 */
[----:B------:R-:W-:Y:S01]  /*cc00*/  @!P5 IMAD.IADD R3, R3, 0x1, -R2 ;  /* 0x000000010303d824 */ /* 0x000fe200078e0a02 */
[----:B------:R-:W-:Y:S01]  /*cc10*/  IABS R13, R9 ;  /* 0x00000009000d7213 */ /* 0x000fe20000000000 */
[C---:B------:R-:W-:Y:S01]  /*cc20*/  IMAD R0, R2.reuse, R10, R0 ;  /* 0x0000000a02007224 */ /* 0x040fe200078e0200 */
[----:B------:R0:W-:Y:S01]  /*cc30*/  STL [R1+0x69c], R14 ;  /* 0x00069c0e01007387 */ /* 0x0001e20000100800 */
[----:B------:R-:W-:Y:S01]  /*cc40*/  IMAD.HI.U32 R12, R7, R16, RZ ;  /* 0x00000010070c7227 */ /* 0x000fe200078e00ff */
[----:B------:R-:W-:-:S02]  /*cc50*/  ISETP.GT.U32.AND P1, PT, R2, R3, PT ;  /* 0x000000030200720c */ /* 0x000fc40003f24070 */
[----:B------:R-:W-:Y:S01]  /*cc60*/  ISETP.GT.U32.AND P6, PT, R2, R0, PT ;  /* 0x000000000200720c */ /* 0x000fe20003fc4070 */
[----:B------:R-:W-:Y:S01]  /*cc70*/  IMAD.MOV R12, RZ, RZ, -R12 ;  /* 0x000000ffff0c7224 */ /* 0x000fe200078e0a0c */
[----:B------:R-:W-:Y:S01]  /*cc80*/  ISETP.GE.AND P5, PT, R8, RZ, PT ;  /* 0x000000ff0800720c */ /* 0x000fe20003fa6270 */
[----:B------:R-:W-:Y:S01]  /*cc90*/  VIADD R8, R5, 0x10e ;  /* 0x0000010e05087836 */ /* 0x000fe20000000000 */
[----:B------:R1:W-:Y:S01]  /*cca0*/  STL [R1+0x698], R17 ;  /* 0x0006981101007387 */ /* 0x0003e20000100800 */
[----:B------:R-:W-:Y:S02]  /*ccb0*/  IMAD R16, R2, R12, R16 ;  /* 0x0000000c02107224 */ /* 0x000fe400078e0210 */
[----:B0-----:R-:W-:Y:S01]  /*ccc0*/  IMAD.HI.U32 R14, R7, R13, RZ ;  /* 0x0000000d070e7227 */ /* 0x001fe200078e00ff */
[----:B------:R0:W-:Y:S01]  /*ccd0*/  STL [R1+0x694], R15 ;  /* 0x0006940f01007387 */ /* 0x0001e20000100800 */
[----:B------:R-:W-:Y:S02]  /*cce0*/  IABS R10, R8 ;  /* 0x00000008000a7213 */ /* 0x000fe40000000000 */
[----:B------:R-:W-:-:S02]  /*ccf0*/  IMAD.MOV R14, RZ, RZ, -R14 ;  /* 0x000000ffff0e7224 */ /* 0x000fc400078e0a0e */
[--C-:B------:R-:W-:Y:S01]  /*cd00*/  @!P0 IMAD.IADD R6, R6, 0x1, -R2.reuse ;  /* 0x0000000106068824 */ /* 0x100fe200078e0a02 */
[C---:B------:R-:W-:Y:S01]  /*cd10*/  ISETP.GT.U32.AND P0, PT, R2.reuse, R16, PT ;  /* 0x000000100200720c */ /* 0x040fe20003f04070 */
[----:B------:R-:W-:Y:S01]  /*cd20*/  @!P1 IMAD.IADD R3, R3, 0x1, -R2 ;  /* 0x0000000103039824 */ /* 0x000fe200078e0a02 */
[----:B------:R-:W-:Y:S01]  /*cd30*/  ISETP.GE.AND P1, PT, R9, RZ, PT ;  /* 0x000000ff0900720c */ /* 0x000fe20003f26270 */
[----:B-1----:R-:W-:Y:S02]  /*cd40*/  IMAD.MOV.U32 R17, RZ, RZ, R6 ;  /* 0x000000ffff117224 */ /* 0x002fe400078e0006 */
[----:B0-----:R-:W-:Y:S02]  /*cd50*/  IMAD R15, R2, R14, R13 ;  /* 0x0000000e020f7224 */ /* 0x001fe400078e020d */
[----:B------:R-:W-:Y:S02]  /*cd60*/  @!P6 IMAD.IADD R0, R0, 0x1, -R2 ;  /* 0x000000010000e824 */ /* 0x000fe400078e0a02 */
[----:B------:R-:W-:Y:S01]  /*cd70*/  @!P4 IMAD.MOV R17, RZ, RZ, -R17 ;  /* 0x000000ffff11c224 */ /* 0x000fe200078e0a11 */
[C---:B------:R-:W-:Y:S01]  /*cd80*/  ISETP.GT.U32.AND P4, PT, R2.reuse, R15, PT ;  /* 0x0000000f0200720c */ /* 0x040fe20003f84070 */
[----:B------:R-:W-:Y:S01]  /*cd90*/  IMAD.HI.U32 R9, R7, R10, RZ ;  /* 0x0000000a07097227 */ /* 0x000fe200078e00ff */
[----:B------:R-:W-:-:S03]  /*cda0*/  ISETP.GT.U32.AND P6, PT, R2, R0, PT ;  /* 0x000000000200720c */ /* 0x000fc60003fc4070 */
[----:B------:R-:W-:Y:S02]  /*cdb0*/  IMAD.MOV R9, RZ, RZ, -R9 ;  /* 0x000000ffff097224 */ /* 0x000fe400078e0a09 */
[----:B------:R-:W-:Y:S02]  /*cdc0*/  @!P0 IMAD.IADD R16, R16, 0x1, -R2 ;  /* 0x0000000110108824 */ /* 0x000fe400078e0a02 */
[----:B------:R-:W-:Y:S02]  /*cdd0*/  IMAD.MOV.U32 R18, RZ, RZ, R3 ;  /* 0x000000ffff127224 */ /* 0x000fe400078e0003 */
[C---:B------:R-:W-:Y:S01]  /*cde0*/  IMAD R13, R2.reuse, R9, R10 ;  /* 0x00000009020d7224 */ /* 0x040fe200078e020a */
[----:B------:R-:W-:Y:S01]  /*cdf0*/  ISETP.GT.U32.AND P0, PT, R2, R16, PT ;  /* 0x000000100200720c */ /* 0x000fe20003f04070 */
[----:B------:R-:W-:Y:S02]  /*ce00*/  VIADD R9, R5, 0x10d ;  /* 0x0000010d05097836 */ /* 0x000fe40000000000 */
[----:B------:R-:W-:Y:S01]  /*ce10*/  @!P2 IMAD.MOV R18, RZ, RZ, -R18 ;  /* 0x000000ffff12a224 */ /* 0x000fe200078e0a12 */
[----:B------:R-:W-:Y:S01]  /*ce20*/  ISETP.GE.AND P2, PT, R8, RZ, PT ;  /* 0x000000ff0800720c */ /* 0x000fe20003f46270 */
[--C-:B------:R-:W-:Y:S01]  /*ce30*/  @!P4 IMAD.IADD R15, R15, 0x1, -R2.reuse ;  /* 0x000000010f0fc824 */ /* 0x100fe200078e0a02 */
[----:B------:R-:W-:Y:S01]  /*ce40*/  IABS R8, R9 ;  /* 0x0000000900087213 */ /* 0x000fe20000000000 */
[----:B------:R-:W-:Y:S01]  /*ce50*/  @!P6 IMAD.IADD R0, R0, 0x1, -R2 ;  /* 0x000000010000e824 */ /* 0x000fe200078e0a02 */
[C---:B------:R-:W-:Y:S01]  /*ce60*/  ISETP.GT.U32.AND P6, PT, R2.reuse, R13, PT ;  /* 0x0000000d0200720c */ /* 0x040fe20003fc4070 */
[----:B------:R-:W-:Y:S01]  /*ce70*/  VIADD R3, R5, 0x10c ;  /* 0x0000010c05037836 */ /* 0x000fe20000000000 */
[----:B------:R-:W-:Y:S01]  /*ce80*/  ISETP.GT.U32.AND P4, PT, R2, R15, PT ;  /* 0x0000000f0200720c */ /* 0x000fe20003f84070 */
[----:B------:R-:W-:Y:S01]  /*ce90*/  IMAD.HI.U32 R12, R7, R8, RZ ;  /* 0x00000008070c7227 */ /* 0x000fe200078e00ff */
[----:B------:R0:W-:Y:S02]  /*cea0*/  STL [R1+0x690], R18 ;  /* 0x0006901201007387 */ /* 0x0001e40000100800 */
[----:B------:R-:W-:Y:S01]  /*ceb0*/  IABS R6, R3 ;  /* 0x0000000300067213 */ /* 0x000fe20000000000 */
[----:B------:R-:W-:Y:S01]  /*cec0*/  IMAD.MOV R12, RZ, RZ, -R12 ;  /* 0x000000ffff0c7224 */ /* 0x000fe200078e0a0c */
[----:B------:R-:W-:Y:S01]  /*ced0*/  STL [R1+0x68c], R17 ;  /* 0x00068c1101007387 */ /* 0x000fe20000100800 */
[----:B------:R-:W-:Y:S01]  /*cee0*/  @!P0 IMAD.IADD R16, R16, 0x1, -R2 ;  /* 0x0000000110108824 */ /* 0x000fe200078e0a02 */
[----:B------:R-:W-:Y:S01]  /*cef0*/  ISETP.GE.AND P0, PT, R3, RZ, PT ;  /* 0x000000ff0300720c */ /* 0x000fe20003f06270 */
[----:B------:R-:W-:-:S02]  /*cf00*/  IMAD R3, R2, R12, R8 ;  /* 0x0000000c02037224 */ /* 0x000fc400078e0208 */
[----:B------:R-:W-:Y:S02]  /*cf10*/  VIADD R11, R5, 0x10b ;  /* 0x0000010b050b7836 */ /* 0x000fe40000000000 */
[----:B------:R-:W-:Y:S02]  /*cf20*/  IMAD.MOV.U32 R14, RZ, RZ, R0 ;  /* 0x000000ffff0e7224 */ /* 0x000fe400078e0000 */
[--C-:B------:R-:W-:Y:S01]  /*cf30*/  @!P6 IMAD.IADD R13, R13, 0x1, -R2.reuse ;  /* 0x000000010d0de824 */ /* 0x100fe200078e0a02 */
[----:B------:R-:W-:Y:S01]  /*cf40*/  IABS R10, R11 ;  /* 0x0000000b000a7213 */ /* 0x000fe20000000000 */
[----:B------:R-:W-:Y:S01]  /*cf50*/  @!P4 IMAD.IADD R15, R15, 0x1, -R2 ;  /* 0x000000010f0fc824 */ /* 0x000fe200078e0a02 */
[C---:B------:R-:W-:Y:S01]  /*cf60*/  ISETP.GT.U32.AND P4, PT, R2.reuse, R3, PT ;  /* 0x000000030200720c */ /* 0x040fe20003f84070 */
[----:B------:R-:W-:Y:S01]  /*cf70*/  @!P5 IMAD.MOV R14, RZ, RZ, -R14 ;  /* 0x000000ffff0ed224 */ /* 0x000fe200078e0a0e */
[----:B------:R-:W-:Y:S01]  /*cf80*/  ISETP.GE.AND P5, PT, R9, RZ, PT ;  /* 0x000000ff0900720c */ /* 0x000fe20003fa6270 */
[----:B------:R-:W-:Y:S01]  /*cf90*/  IMAD.HI.U32 R9, R7, R6, RZ ;  /* 0x0000000607097227 */ /* 0x000fe200078e00ff */
[----:B------:R-:W-:-:S02]  /*cfa0*/  ISETP.GT.U32.AND P6, PT, R2, R13, PT ;  /* 0x0000000d0200720c */ /* 0x000fc40003fc4070 */
[----:B------:R1:W-:Y:S01]  /*cfb0*/  STL [R1+0x688], R14 ;  /* 0x0006880e01007387 */ /* 0x0003e20000100800 */
[----:B------:R-:W-:Y:S02]  /*cfc0*/  IMAD.MOV.U32 R0, RZ, RZ, R10 ;  /* 0x000000ffff007224 */ /* 0x000fe400078e000a */
[----:B------:R-:W-:Y:S02]  /*cfd0*/  IMAD.MOV R12, RZ, RZ, -R9 ;  /* 0x000000ffff0c7224 */ /* 0x000fe400078e0a09 */
[----:B------:R-:W-:Y:S02]  /*cfe0*/  VIADD R10, R5, 0x10a ;  /* 0x0000010a050a7836 */ /* 0x000fe40000000000 */
[----:B------:R-:W-:Y:S02]  /*cff0*/  IMAD R6, R2, R12, R6 ;  /* 0x0000000c02067224 */ /* 0x000fe400078e0206 */
[----:B0-----:R-:W-:Y:S01]  /*d000*/  IMAD.MOV.U32 R18, RZ, RZ, R15 ;  /* 0x000000ffff127224 */ /* 0x001fe200078e000f */
[----:B-1----:R-:W-:Y:S01]  /*d010*/  IABS R14, R10 ;  /* 0x0000000a000e7213 */ /* 0x002fe20000000000 */
[----:B------:R-:W-:-:S02]  /*d020*/  @!P4 IMAD.IADD R3, R3, 0x1, -R2 ;  /* 0x000000010303c824 */ /* 0x000fc400078e0a02 */
[----:B------:R-:W-:Y:S01]  /*d030*/  @!P6 IMAD.IADD R13, R13, 0x1, -R2 ;  /* 0x000000010d0de824 */ /* 0x000fe200078e0a02 */
[C---:B------:R-:W-:Y:S01]  /*d040*/  ISETP.GT.U32.AND P6, PT, R2.reuse, R6, PT ;  /* 0x000000060200720c */ /* 0x040fe20003fc4070 */
[----:B------:R-:W-:Y:S01]  /*d050*/  @!P1 IMAD.MOV R18, RZ, RZ, -R18 ;  /* 0x000000ffff129224 */ /* 0x000fe200078e0a12 */
[----:B------:R-:W-:Y:S01]  /*d060*/  ISETP.GT.U32.AND P1, PT, R2, R3, PT ;  /* 0x000000030200720c */ /* 0x000fe20003f24070 */
[----:B------:R-:W-:-:S03]  /*d070*/  IMAD.HI.U32 R15, R7, R14, RZ ;  /* 0x0000000e070f7227 */ /* 0x000fc600078e00ff */
[----:B------:R0:W-:Y:S01]  /*d080*/  STL [R1+0x67c], R18 ;  /* 0x00067c1201007387 */ /* 0x0001e20000100800 */
[----:B------:R-:W-:-:S04]  /*d090*/  IMAD.HI.U32 R8, R7, R0, RZ ;  /* 0x0000000007087227 */ /* 0x000fc800078e00ff */
[----:B------:R-:W-:Y:S02]  /*d0a0*/  IMAD.MOV R15, RZ, RZ, -R15 ;  /* 0x000000ffff0f7224 */ /* 0x000fe400078e0a0f */
[----:B------:R-:W-:Y:S02]  /*d0b0*/  IMAD.MOV R9, RZ, RZ, -R8 ;  /* 0x000000ffff097224 */ /* 0x000fe400078e0a08 */
[----:B------:R-:W-:Y:S02]  /*d0c0*/  VIADD R8, R5, 0x109 ;  /* 0x0000010905087836 */ /* 0x000fe40000000000 */
[C---:B------:R-:W-:Y:S02]  /*d0d0*/  IMAD R14, R2.reuse, R15, R14 ;  /* 0x0000000f020e7224 */ /* 0x040fe400078e020e */
[----:B------:R-:W-:Y:S01]  /*d0e0*/  IMAD R0, R2, R9, R0 ;  /* 0x0000000902007224 */ /* 0x000fe200078e0200 */
[----:B------:R-:W-:Y:S01]  /*d0f0*/  IABS R17, R8 ;  /* 0x0000000800117213 */ /* 0x000fe20000000000 */
[----:B------:R-:W-:-:S02]  /*d100*/  @!P6 IMAD.IADD R6, R6, 0x1, -R2 ;  /* 0x000000010606e824 */ /* 0x000fc400078e0a02 */
[----:B------:R-:W-:Y:S01]  /*d110*/  @!P1 IMAD.IADD R3, R3, 0x1, -R2 ;  /* 0x0000000103039824 */ /* 0x000fe200078e0a02 */
[C---:B------:R-:W-:Y:S01]  /*d120*/  ISETP.GT.U32.AND P1, PT, R2.reuse, R14, PT ;  /* 0x0000000e0200720c */ /* 0x040fe20003f24070 */
[----:B------:R-:W-:Y:S01]  /*d130*/  VIADD R12, R5, 0x108 ;  /* 0x00000108050c7836 */ /* 0x000fe20000000000 */
[C---:B------:R-:W-:Y:S01]  /*d140*/  ISETP.GT.U32.AND P4, PT, R2.reuse, R0, PT ;  /* 0x000000000200720c */ /* 0x040fe20003f84070 */
[----:B0-----:R-:W-:Y:S01]  /*d150*/  IMAD.MOV.U32 R18, RZ, RZ, R13 ;  /* 0x000000ffff127224 */ /* 0x001fe200078e000d */
[----:B------:R-:W-:Y:S01]  /*d160*/  ISETP.GT.U32.AND P6, PT, R2, R6, PT ;  /* 0x000000060200720c */ /* 0x000fe20003fc4070 */
[----:B------:R-:W-:Y:S01]  /*d170*/  IMAD.HI.U32 R13, R7, R17, RZ ;  /* 0x00000011070d7227 */ /* 0x000fe200078e00ff */
[----:B------:R-:W-:-:S03]  /*d180*/  IABS R9, R12 ;  /* 0x0000000c00097213 */ /* 0x000fc60000000000 */
[----:B------:R-:W-:Y:S02]  /*d190*/  IMAD.MOV R13, RZ, RZ, -R13 ;  /* 0x000000ffff0d7224 */ /* 0x000fe400078e0a0d */
[----:B------:R-:W-:Y:S01]  /*d1a0*/  @!P2 IMAD.MOV R18, RZ, RZ, -R18 ;  /* 0x000000ffff12a224 */ /* 0x000fe200078e0a12 */
[----:B------:R-:W-:Y:S01]  /*d1b0*/  ISETP.GE.AND P2, PT, R11, RZ, PT ;  /* 0x000000ff0b00720c */ /* 0x000fe20003f46270 */
[----:B------:R-:W-:-:S03]  /*d1c0*/  IMAD.HI.U32 R11, R7, R9, RZ ;  /* 0x00000009070b7227 */ /* 0x000fc600078e00ff */
[----:B------:R0:W-:Y:S01]  /*d1d0*/  STL [R1+0x678], R18 ;  /* 0x0006781201007387 */ /* 0x0001e20000100800 */
[----:B------:R-:W-:Y:S02]  /*d1e0*/  IMAD R17, R2, R13, R17 ;  /* 0x0000000d02117224 */ /* 0x000fe400078e0211 */
[--C-:B------:R-:W-:Y:S02]  /*d1f0*/  @!P1 IMAD.IADD R14, R14, 0x1, -R2.reuse ;  /* 0x000000010e0e9824 */ /* 0x100fe400078e0a02 */
[--C-:B------:R-:W-:Y:S02]  /*d200*/  @!P4 IMAD.IADD R0, R0, 0x1, -R2.reuse ;  /* 0x000000010000c824 */ /* 0x100fe400078e0a02 */
[----:B------:R-:W-:Y:S01]  /*d210*/  IMAD.MOV R11, RZ, RZ, -R11 ;  /* 0x000000ffff0b7224 */ /* 0x000fe200078e0a0b */
[----:B------:R-:W-:Y:S01]  /*d220*/  ISETP.GT.U32.AND P1, PT, R2, R14, PT ;  /* 0x0000000e0200720c */ /* 0x000fe20003f24070 */
[----:B------:R-:W-:Y:S01]  /*d230*/  @!P6 IMAD.IADD R6, R6, 0x1, -R2 ;  /* 0x000000010606e824 */ /* 0x000fe200078e0a02 */
[C---:B------:R-:W-:Y:S01]  /*d240*/  ISETP.GT.U32.AND P6, PT, R2.reuse, R17, PT ;  /* 0x000000110200720c */ /* 0x040fe20003fc4070 */
[----:B0-----:R-:W-:Y:S01]  /*d250*/  IMAD.MOV.U32 R18, RZ, RZ, R3 ;  /* 0x000000ffff127224 */ /* 0x001fe200078e0003 */
[----:B------:R-:W-:Y:S01]  /*d260*/  ISETP.GT.U32.AND P4, PT, R2, R0, PT ;  /* 0x000000000200720c */ /* 0x000fe20003f84070 */
[----:B------:R-:W-:-:S02]  /*d270*/  VIADD R3, R5, 0x107 ;  /* 0x0000010705037836 */ /* 0x000fc40000000000 */
[----:B------:R-:W-:Y:S02]  /*d280*/  IMAD R9, R2, R11, R9 ;  /* 0x0000000b02097224 */ /* 0x000fe400078e0209 */
[----:B------:R-:W-:Y:S01]  /*d290*/  @!P5 IMAD.MOV R18, RZ, RZ, -R18 ;  /* 0x000000ffff12d224 */ /* 0x000fe200078e0a12 */
[----:B------:R-:W-:Y:S01]  /*d2a0*/  IABS R11, R3 ;  /* 0x00000003000b7213 */ /* 0x000fe20000000000 */
[----:B------:R-:W-:Y:S01]  /*d2b0*/  IMAD.MOV.U32 R13, RZ, RZ, R6 ;  /* 0x000000ffff0d7224 */ /* 0x000fe200078e0006 */
[----:B------:R-:W-:Y:S01]  /*d2c0*/  ISETP.GE.AND P5, PT, R10, RZ, PT ;  /* 0x000000ff0a00720c */ /* 0x000fe20003fa6270 */
[--C-:B------:R-:W-:Y:S01]  /*d2d0*/  @!P1 IMAD.IADD R14, R14, 0x1, -R2.reuse ;  /* 0x000000010e0e9824 */ /* 0x100fe200078e0a02 */
[----:B------:R-:W-:Y:S01]  /*d2e0*/  ISETP.GE.AND P1, PT, R3, RZ, PT ;  /* 0x000000ff0300720c */ /* 0x000fe20003f26270 */
[----:B------:R-:W-:Y:S01]  /*d2f0*/  IMAD.HI.U32 R6, R7, R11, RZ ;  /* 0x0000000b07067227 */ /* 0x000fe200078e00ff */
[----:B------:R-:W-:Y:S03]  /*d300*/  STL [R1+0x674], R18 ;  /* 0x0006741201007387 */ /* 0x000fe60000100800 */
[----:B------:R-:W-:Y:S01]  /*d310*/  @!P0 IMAD.MOV R13, RZ, RZ, -R13 ;  /* 0x000000ffff0d8224 */ /* 0x000fe200078e0a0d */
[----:B------:R-:W-:Y:S01]  /*d320*/  ISETP.GT.U32.AND P0, PT, R2, R9, PT ;  /* 0x000000090200720c */ /* 0x000fe20003f04070 */
[----:B------:R-:W-:-:S02]  /*d330*/  @!P6 IMAD.IADD R17, R17, 0x1, -R2 ;  /* 0x000000011111e824 */ /* 0x000fc400078e0a02 */
[----:B------:R-:W-:Y:S01]  /*d340*/  IMAD.MOV R6, RZ, RZ, -R6 ;  /* 0x000000ffff067224 */ /* 0x000fe200078e0a06 */
[----:B------:R0:W-:Y:S01]  /*d350*/  STL [R1+0x660], R13 ;  /* 0x0006600d01007387 */ /* 0x0001e20000100800 */
[----:B------:R-:W-:Y:S01]  /*d360*/  @!P4 IMAD.IADD R0, R0, 0x1, -R2 ;  /* 0x000000010000c824 */ /* 0x000fe200078e0a02 */
[----:B------:R-:W-:Y:S01]  /*d370*/  ISETP.GE.AND P4, PT, R8, RZ, PT ;  /* 0x000000ff0800720c */ /* 0x000fe20003f86270 */
[C---:B------:R-:W-:Y:S01]  /*d380*/  IMAD R3, R2.reuse, R6, R11 ;  /* 0x0000000602037224 */ /* 0x040fe200078e020b */
[C---:B------:R-:W-:Y:S01]  /*d390*/  ISETP.GT.U32.AND P6, PT, R2.reuse, R17, PT ;  /* 0x000000110200720c */ /* 0x040fe20003fc4070 */
[----:B------:R-:W-:Y:S02]  /*d3a0*/  IMAD.MOV.U32 R8, RZ, RZ, R14 ;  /* 0x000000ffff087224 */ /* 0x000fe400078e000e */
[----:B------:R-:W-:Y:S02]  /*d3b0*/  VIADD R10, R5, 0x106 ;  /* 0x00000106050a7836 */ /* 0x000fe40000000000 */
[----:B------:R-:W-:Y:S01]  /*d3c0*/  @!P5 IMAD.MOV R8, RZ, RZ, -R8 ;  /* 0x000000ffff08d224 */ /* 0x000fe200078e0a08 */
[----:B------:R-:W-:Y:S01]  /*d3d0*/  ISETP.GT.U32.AND P5, PT, R2, R3, PT ;  /* 0x000000030200720c */ /* 0x000fe20003fa4070 */
[----:B------:R-:W-:-:S02]  /*d3e0*/  @!P0 IMAD.IADD R9, R9, 0x1, -R2 ;  /* 0x0000000109098824 */ /* 0x000fc400078e0a02 */
[----:B0-----:R-:W-:Y:S01]  /*d3f0*/  IMAD.MOV.U32 R13, RZ, RZ, R0 ;  /* 0x000000ffff0d7224 */ /* 0x001fe200078e0000 */
[----:B------:R-:W-:Y:S01]  /*d400*/  IABS R0, R10 ;  /* 0x0000000a00007213 */ /* 0x000fe20000000000 */
[----:B------:R-:W-:Y:S01]  /*d410*/  VIADD R6, R5, 0x105 ;  /* 0x0000010505067836 */ /* 0x000fe20000000000 */
[----:B------:R-:W-:Y:S01]  /*d420*/  ISETP.GT.U32.AND P0, PT, R2, R9, PT ;  /* 0x000000090200720c */ /* 0x000fe20003f04070 */
[----:B------:R-:W-:Y:S01]  /*d430*/  @!P6 IMAD.IADD R17, R17, 0x1, -R2 ;  /* 0x000000011111e824 */ /* 0x000fe200078e0a02 */
[----:B------:R-:W-:Y:S01]  /*d440*/  ISETP.GE.AND P6, PT, R10, RZ, PT ;  /* 0x000000ff0a00720c */ /* 0x000fe20003fc6270 */
[----:B------:R-:W-:Y:S01]  /*d450*/  @!P2 IMAD.MOV R13, RZ, RZ, -R13 ;  /* 0x000000ffff0da224 */ /* 0x000fe200078e0a0d */
[----:B------:R-:W-:Y:S01]  /*d460*/  ISETP.GE.AND P2, PT, R12, RZ, PT ;  /* 0x000000ff0c00720c */ /* 0x000fe20003f46270 */
[----:B------:R-:W-:Y:S01]  /*d470*/  IMAD.HI.U32 R12, R7, R0, RZ ;  /* 0x00000000070c7227 */ /* 0x000fe200078e00ff */
[----:B------:R-:W-:Y:S02]  /*d480*/  IABS R11, R6 ;  /* 0x00000006000b7213 */ /* 0x000fe40000000000 */
[----:B------:R-:W-:Y:S01]  /*d490*/  STL [R1+0x65c], R13 ;  /* 0x00065c0d01007387 */ /* 0x000fe20000100800 */
[----:B------:R-:W-:-:S02]  /*d4a0*/  IMAD.MOV.U32 R14, RZ, RZ, R17 ;  /* 0x000000ffff0e7224 */ /* 0x000fc400078e0011 */
[----:B------:R-:W-:Y:S01]  /*d4b0*/  @!P5 IMAD.IADD R3, R3, 0x1, -R2 ;  /* 0x000000010303d824 */ /* 0x000fe200078e0a02 */
[----:B------:R0:W-:Y:S01]  /*d4c0*/  STL [R1+0x658], R8 ;  /* 0x0006580801007387 */ /* 0x0001e20000100800 */
[----:B------:R-:W-:Y:S01]  /*d4d0*/  IMAD.MOV R12, RZ, RZ, -R12 ;  /* 0x000000ffff0c7224 */ /* 0x000fe200078e0a0c */
[----:B------:R-:W-:Y:S01]  /*d4e0*/  ISETP.GE.AND P5, PT, R6, RZ, PT ;  /* 0x000000ff0600720c */ /* 0x000fe20003fa6270 */
[----:B------:R-:W-:Y:S01]  /*d4f0*/  @!P4 IMAD.MOV R14, RZ, RZ, -R14 ;  /* 0x000000ffff0ec224 */ /* 0x000fe200078e0a0e */
[C---:B------:R-:W-:Y:S01]  /*d500*/  ISETP.GT.U32.AND P4, PT, R2.reuse, R3, PT ;  /* 0x000000030200720c */ /* 0x040fe20003f84070 */
[C---:B------:R-:W-:Y:S02]  /*d510*/  IMAD R0, R2.reuse, R12, R0 ;  /* 0x0000000c02007224 */ /* 0x040fe400078e0200 */
[----:B------:R-:W-:Y:S01]  /*d520*/  @!P0 IMAD.IADD R9, R9, 0x1, -R2 ;  /* 0x0000000109098824 */ /* 0x000fe200078e0a02 */
[----:B------:R1:W-:Y:S01]  /*d530*/  STL [R1+0x654], R14 ;  /* 0x0006540e01007387 */ /* 0x0003e20000100800 */
[C---:B------:R-:W-:Y:S01]  /*d540*/  VIADD R10, R5.reuse, 0x104 ;  /* 0x00000104050a7836 */ /* 0x040fe20000000000 */
[----:B------:R-:W-:Y:S01]  /*d550*/  ISETP.GT.U32.AND P0, PT, R2, R0, PT ;  /* 0x000000000200720c */ /* 0x000fe20003f04070 */
[----:B0-----:R-:W-:-:S02]  /*d560*/  VIADD R8, R5, 0x103 ;  /* 0x0000010305087836 */ /* 0x001fc40000000000 */
[C---:B------:R-:W-:Y:S01]  /*d570*/  VIADD R21, R5.reuse, 0x101 ;  /* 0x0000010105157836 */ /* 0x040fe20000000000 */
[----:B------:R-:W-:Y:S01]  /*d580*/  IABS R13, R10 ;  /* 0x0000000a000d7213 */ /* 0x000fe20000000000 */
[----:B------:R-:W-:Y:S01]  /*d590*/  VIADD R20, R5, 0xff ;  /* 0x000000ff05147836 */ /* 0x000fe20000000000 */
[----:B------:R-:W-:Y:S01]  /*d5a0*/  IABS R12, R8 ;  /* 0x00000008000c7213 */ /* 0x000fe20000000000 */
[----:B------:R-:W-:Y:S01]  /*d5b0*/  @!P4 IMAD.IADD R3, R3, 0x1, -R2 ;  /* 0x000000010303c824 */ /* 0x000fe200078e0a02 */
[----:B------:R-:W-:Y:S01]  /*d5c0*/  ISETP.GE.AND P4, PT, R8, RZ, PT ;  /* 0x000000ff0800720c */ /* 0x000fe20003f86270 */
[----:B-1----:R-:W-:Y:S02]  /*d5d0*/  IMAD.MOV.U32 R14, RZ, RZ, R9 ;  /* 0x000000ffff0e7224 */ /* 0x002fe400078e0009 */
[----:B------:R-:W-:-:S04]  /*d5e0*/  IMAD.HI.U32 R9, R7, R11, RZ ;  /* 0x0000000b07097227 */ /* 0x000fc800078e00ff */
[----:B------:R-:W-:Y:S01]  /*d5f0*/  @!P2 IMAD.MOV R14, RZ, RZ, -R14 ;  /* 0x000000ffff0ea224 */ /* 0x000fe200078e0a0e */
[----:B------:R-:W-:Y:S01]  /*d600*/  ISETP.GE.AND P2, PT, R10, RZ, PT ;  /* 0x000000ff0a00720c */ /* 0x000fe20003f46270 */
[----:B------:R-:W-:Y:S01]  /*d610*/  IMAD.MOV R9, RZ, RZ, -R9 ;  /* 0x000000ffff097224 */ /* 0x000fe200078e0a09 */
[----:B------:R-:W-:Y:S01]  /*d620*/  IABS R10, R21 ;  /* 0x00000015000a7213 */ /* 0x000fe20000000000 */
[----:B------:R-:W-:Y:S01]  /*d630*/  @!P0 IMAD.IADD R0, R0, 0x1, -R2 ;  /* 0x0000000100008824 */ /* 0x000fe200078e0a02 */
[----:B------:R0:W-:Y:S01]  /*d640*/  STL [R1+0x650], R14 ;  /* 0x0006500e01007387 */ /* 0x0001e20000100800 */
[C---:B------:R-:W-:Y:S01]  /*d650*/  IMAD R9, R2.reuse, R9, R11 ;  /* 0x0000000902097224 */ /* 0x040fe200078e020b */
[----:B------:R-:W-:Y:S01]  /*d660*/  IABS R11, R20 ;  /* 0x00000014000b7213 */ /* 0x000fe20000000000 */
[----:B------:R-:W-:Y:S01]  /*d670*/  IMAD.HI.U32 R22, R7, R13, RZ ;  /* 0x0000000d07167227 */ /* 0x000fe200078e00ff */
[----:B------:R-:W-:-:S03]  /*d680*/  ISETP.GT.U32.AND P0, PT, R2, R0, PT ;  /* 0x000000000200720c */ /* 0x000fc60003f04070 */
[----:B------:R-:W-:Y:S02]  /*d690*/  IMAD.MOV R22, RZ, RZ, -R22 ;  /* 0x000000ffff167224 */ /* 0x000fe400078e0a16 */
[----:B------:R-:W-:-:S04]  /*d6a0*/  IMAD.HI.U32 R6, R7, R12, RZ ;  /* 0x0000000c07067227 */ /* 0x000fc800078e00ff */
[----:B0-----:R-:W-:Y:S02]  /*d6b0*/  IMAD.MOV.U32 R14, RZ, RZ, R3 ;  /* 0x000000ffff0e7224 */ /* 0x001fe400078e0003 */
[C---:B------:R-:W-:Y:S02]  /*d6c0*/  IMAD R22, R2.reuse, R22, R13 ;  /* 0x0000001602167224 */ /* 0x040fe400078e020d */
[----:B------:R-:W-:Y:S01]  /*d6d0*/  @!P1 IMAD.MOV R14, RZ, RZ, -R14 ;  /* 0x000000ffff0e9224 */ /* 0x000fe200078e0a0e */
[----:B------:R-:W-:Y:S01]  /*d6e0*/  ISETP.GT.U32.AND P1, PT, R2, R9, PT ;  /* 0x000000090200720c */ /* 0x000fe20003f24070 */
[----:B------:R-:W-:Y:S02]  /*d6f0*/  @!P0 IMAD.IADD R0, R0, 0x1, -R2 ;  /* 0x0000000100008824 */ /* 0x000fe400078e0a02 */
[----:B------:R-:W-:Y:S01]  /*d700*/  IMAD.MOV R6, RZ, RZ, -R6 ;  /* 0x000000ffff067224 */ /* 0x000fe200078e0a06 */
[----:B------:R0:W-:Y:S01]  /*d710*/  STL [R1+0x640], R14 ;  /* 0x0006400e01007387 */ /* 0x0001e20000100800 */
[----:B------:R-:W-:-:S02]  /*d720*/  IMAD.MOV.U32 R8, RZ, RZ, R0 ;  /* 0x000000ffff087224 */ /* 0x000fc400078e0000 */
[C---:B------:R-:W-:Y:S02]  /*d730*/  IMAD R6, R2.reuse, R6, R12 ;  /* 0x0000000602067224 */ /* 0x040fe400078e020c */
[----:B------:R-:W-:Y:S01]  /*d740*/  @!P6 IMAD.MOV R8, RZ, RZ, -R8 ;  /* 0x000000ffff08e224 */ /* 0x000fe200078e0a08 */
[C---:B------:R-:W-:Y:S01]  /*d750*/  ISETP.GT.U32.AND P6, PT, R2.reuse, R22, PT ;  /* 0x000000160200720c */ /* 0x040fe20003fc4070 */
[----:B------:R-:W-:Y:S02]  /*d760*/  VIADD R3, R5, 0x102 ;  /* 0x0000010205037836 */ /* 0x000fe40000000000 */
[----:B------:R-:W-:Y:S01]  /*d770*/  @!P1 IMAD.IADD R9, R9, 0x1, -R2 ;  /* 0x0000000109099824 */ /* 0x000fe200078e0a02 */
[----:B------:R1:W-:Y:S01]  /*d780*/  STL [R1+0x63c], R8 ;  /* 0x00063c0801007387 */ /* 0x0003e20000100800 */
[----:B------:R-:W-:Y:S01]  /*d790*/  VIADD R17, R5, 0x100 ;  /* 0x0000010005117836 */ /* 0x000fe20000000000 */
[----:B------:R-:W-:Y:S01]  /*d7a0*/  ISETP.GE.AND P0, PT, R3, RZ, PT ;  /* 0x000000ff0300720c */ /* 0x000fe20003f06270 */
[----:B------:R-:W-:Y:S01]  /*d7b0*/  IMAD.HI.U32 R15, R7, R10, RZ ;  /* 0x0000000a070f7227 */ /* 0x000fe200078e00ff */
[----:B------:R-:W-:-:S02]  /*d7c0*/  ISETP.GT.U32.AND P1, PT, R2, R9, PT ;  /* 0x000000090200720c */ /* 0x000fc40003f24070 */
[----:B------:R-:W-:Y:S01]  /*d7d0*/  IABS R3, R3 ;  /* 0x0000000300037213 */ /* 0x000fe20000000000 */
[----:B0-----:R-:W-:Y:S01]  /*d7e0*/  VIADD R14, R5, 0xfe ;  /* 0x000000fe050e7836 */ /* 0x001fe20000000000 */
[----:B------:R-:W-:Y:S01]  /*d7f0*/  IABS R12, R17 ;  /* 0x00000011000c7213 */ /* 0x000fe20000000000 */
[----:B------:R-:W-:Y:S02]  /*d800*/  @!P6 IMAD.IADD R22, R22, 0x1, -R2 ;  /* 0x000000011616e824 */ /* 0x000fe400078e0a02 */
[----:B------:R-:W-:Y:S01]  /*d810*/  IMAD.HI.U32 R0, R7, R3, RZ ;  /* 0x0000000307007227 */ /* 0x000fe200078e00ff */
[----:B------:R-:W-:Y:S02]  /*d820*/  IABS R19, R14 ;  /* 0x0000000e00137213 */ /* 0x000fe40000000000 */
[C---:B------:R-:W-:Y:S01]  /*d830*/  ISETP.GT.U32.AND P6, PT, R2.reuse, R22, PT ;  /* 0x000000160200720c */ /* 0x040fe20003fc4070 */
[----:B------:R-:W-:Y:S02]  /*d840*/  IMAD.MOV R0, RZ, RZ, -R0 ;  /* 0x000000ffff007224 */ /* 0x000fe400078e0a00 */
[----:B------:R-:W-:Y:S01]  /*d850*/  @!P1 IMAD.IADD R9, R9, 0x1, -R2 ;  /* 0x0000000109099824 */ /* 0x000fe200078e0a02 */
[----:B------:R-:W-:Y:S01]  /*d860*/  ISETP.GT.U32.AND P1, PT, R2, R6, PT ;  /* 0x000000060200720c */ /* 0x000fe20003f24070 */
[----:B-1----:R-:W-:-:S04]  /*d870*/  IMAD.HI.U32 R8, R7, R11, RZ ;  /* 0x0000000b07087227 */ /* 0x002fc800078e00ff */
[----:B------:R-:W-:Y:S02]  /*d880*/  IMAD R3, R2, R0, R3 ;  /* 0x0000000002037224 */ /* 0x000fe400078e0203 */
[----:B------:R-:W-:Y:S02]  /*d890*/  IMAD.MOV R15, RZ, RZ, -R15 ;  /* 0x000000ffff0f7224 */ /* 0x000fe400078e0a0f */
[----:B------:R-:W-:Y:S02]  /*d8a0*/  IMAD.MOV R8, RZ, RZ, -R8 ;  /* 0x000000ffff087224 */ /* 0x000fe400078e0a08 */
[----:B------:R-:W-:-:S04]  /*d8b0*/  IMAD.HI.U32 R13, R7, R12, RZ ;  /* 0x0000000c070d7227 */ /* 0x000fc800078e00ff */
[----:B------:R-:W-:Y:S02]  /*d8c0*/  @!P1 IMAD.IADD R6, R6, 0x1, -R2 ;  /* 0x0000000106069824 */ /* 0x000fe400078e0a02 */
[----:B------:R-:W-:Y:S02]  /*d8d0*/  IMAD R10, R2, R15, R10 ;  /* 0x0000000f020a7224 */ /* 0x000fe400078e020a */
[----:B------:R-:W-:Y:S01]  /*d8e0*/  @!P6 IMAD.IADD R22, R22, 0x1, -R2 ;  /* 0x000000011616e824 */ /* 0x000fe200078e0a02 */
[C---:B------:R-:W-:Y:S01]  /*d8f0*/  ISETP.GT.U32.AND P1, PT, R2.reuse, R6, PT ;  /* 0x000000060200720c */ /* 0x040fe20003f24070 */
[----:B------:R-:W-:Y:S01]  /*d900*/  IMAD.MOV.U32 R24, RZ, RZ, R9 ;  /* 0x000000ffff187224 */ /* 0x000fe200078e0009 */
[C---:B------:R-:W-:Y:S01]  /*d910*/  ISETP.GT.U32.AND P6, PT, R2.reuse, R3, PT ;  /* 0x000000030200720c */ /* 0x040fe20003fc4070 */
[----:B------:R-:W-:Y:S02]  /*d920*/  IMAD R11, R2, R8, R11 ;  /* 0x00000008020b7224 */ /* 0x000fe400078e020b */
[----:B------:R-:W-:-:S02]  /*d930*/  IMAD.MOV R13, RZ, RZ, -R13 ;  /* 0x000000ffff0d7224 */ /* 0x000fc400078e0a0d */
[----:B------:R-:W-:Y:S01]  /*d940*/  @!P5 IMAD.MOV R24, RZ, RZ, -R24 ;  /* 0x000000ffff18d224 */ /* 0x000fe200078e0a18 */
[----:B------:R-:W-:Y:S01]  /*d950*/  ISETP.GT.U32.AND P5, PT, R2, R10, PT ;  /* 0x0000000a0200720c */ /* 0x000fe20003fa4070 */
[----:B------:R-:W-:-:S03]  /*d960*/  IMAD.HI.U32 R0, R7, R19, RZ ;  /* 0x0000001307007227 */ /* 0x000fc600078e00ff */
[----:B------:R-:W-:Y:S01]  /*d970*/  STL [R1+0x638], R24 ;  /* 0x0006381801007387 */ /* 0x000fe20000100800 */
[----:B------:R-:W-:Y:S01]  /*d980*/  @!P1 IMAD.IADD R6, R6, 0x1, -R2 ;  /* 0x0000000106069824 */ /* 0x000fe200078e0a02 */
[C---:B------:R-:W-:Y:S01]  /*d990*/  ISETP.GT.U32.AND P1, PT, R2.reuse, R11, PT ;  /* 0x0000000b0200720c */ /* 0x040fe20003f24070 */
[----:B------:R-:W-:Y:S02]  /*d9a0*/  IMAD R12, R2, R13, R12 ;  /* 0x0000000d020c7224 */ /* 0x000fe400078e020c */
[C---:B------:R-:W-:Y:S02]  /*d9b0*/  VIADD R13, R5.reuse, 0xfb ;  /* 0x000000fb050d7836 */ /* 0x040fe40000000000 */
[----:B------:R-:W-:Y:S02]  /*d9c0*/  IMAD.MOV R0, RZ, RZ, -R0 ;  /* 0x000000ffff007224 */ /* 0x000fe400078e0a00 */
[----:B------:R-:W-:Y:S01]  /*d9d0*/  VIADD R8, R5, 0xfd ;  /* 0x000000fd05087836 */ /* 0x000fe20000000000 */
[----:B------:R-:W-:Y:S01]  /*d9e0*/  IABS R23, R13 ;  /* 0x0000000d00177213 */ /* 0x000fe20000000000 */
[----:B------:R-:W-:-:S02]  /*d9f0*/  IMAD.MOV.U32 R25, RZ, RZ, R22 ;  /* 0x000000ffff197224 */ /* 0x000fc400078e0016 */
[C---:B------:R-:W-:Y:S01]  /*da00*/  IMAD R19, R2.reuse, R0, R19 ;  /* 0x0000000002137224 */ /* 0x040fe200078e0213 */
[----:B------:R-:W-:Y:S01]  /*da10*/  IABS R0, R8 ;  /* 0x0000000800007213 */ /* 0x000fe20000000000 */
[----:B------:R-:W-:Y:S01]  /*da20*/  @!P2 IMAD.MOV R25, RZ, RZ, -R25 ;  /* 0x000000ffff19a224 */ /* 0x000fe200078e0a19 */
[C---:B------:R-:W-:Y:S01]  /*da30*/  ISETP.GT.U32.AND P2, PT, R2.reuse, R12, PT ;  /* 0x0000000c0200720c */ /* 0x040fe20003f44070 */
[--C-:B------:R-:W-:Y:S01]  /*da40*/  @!P6 IMAD.IADD R3, R3, 0x1, -R2.reuse ;  /* 0x000000010303e824 */ /* 0x100fe200078e0a02 */
[----:B------:R-:W-:Y:S01]  /*da50*/  ISETP.GT.U32.AND P6, PT, R2, R19, PT ;  /* 0x000000130200720c */ /* 0x000fe20003fc4070 */
[----:B------:R-:W-:Y:S01]  /*da60*/  @!P5 IMAD.IADD R10, R10, 0x1, -R2 ;  /* 0x000000010a0ad824 */ /* 0x000fe200078e0a02 */
[----:B------:R0:W-:Y:S01]  /*da70*/  STL [R1+0x634], R25 ;  /* 0x0006341901007387 */ /* 0x0001e20000100800 */
[----:B------:R-:W-:Y:S01]  /*da80*/  IMAD.MOV.U32 R9, RZ, RZ, R23 ;  /* 0x000000ffff097224 */ /* 0x000fe200078e0017 */
[----:B------:R-:W-:Y:S01]  /*da90*/  ISETP.GT.U32.AND P5, PT, R2, R3, PT ;  /* 0x000000030200720c */ /* 0x000fe20003fa4070 */
[----:B------:R-:W-:-:S04]  /*daa0*/  IMAD.HI.U32 R23, R7, R0, RZ ;  /* 0x0000000007177227 */ /* 0x000fc800078e00ff */
[----:B------:R-:W-:Y:S02]  /*dab0*/  @!P1 IMAD.IADD R11, R11, 0x1, -R2 ;  /* 0x000000010b0b9824 */ /* 0x000fe400078e0a02 */
[----:B------:R-:W-:Y:S02]  /*dac0*/  IMAD.MOV R23, RZ, RZ, -R23 ;  /* 0x000000ffff177224 */ /* 0x000fe400078e0a17 */
[----:B0-----:R-:W-:Y:S02]  /*dad0*/  IMAD.MOV.U32 R25, RZ, RZ, R6 ;  /* 0x000000ffff197224 */ /* 0x001fe400078e0006 */
[----:B------:R-:W-:Y:S02]  /*dae0*/  VIADD R18, R5, 0xfc ;  /* 0x000000fc05127836 */ /* 0x000fe40000000000 */
[----:B------:R-:W-:Y:S01]  /*daf0*/  @!P4 IMAD.MOV R25, RZ, RZ, -R25 ;  /* 0x000000ffff19c224 */ /* 0x000fe200078e0a19 */
[----:B------:R-:W-:Y:S01]  /*db00*/  ISETP.GT.U32.AND P4, PT, R2, R11, PT ;  /* 0x0000000b0200720c */ /* 0x000fe20003f84070 */
[----:B------:R-:W-:Y:S01]  /*db10*/  IMAD.HI.U32 R22, R7, R9, RZ ;  /* 0x0000000907167227 */ /* 0x000fe200078e00ff */
[----:B------:R-:W-:-:S02]  /*db20*/  IABS R15, R18 ;  /* 0x00000012000f7213 */ /* 0x000fc40000000000 */
[----:B------:R0:W-:Y:S01]  /*db30*/  STL [R1+0x630], R25 ;  /* 0x0006301901007387 */ /* 0x0001e20000100800 */
[C---:B------:R-:W-:Y:S02]  /*db40*/  IMAD R0, R2.reuse, R23, R0 ;  /* 0x0000001702007224 */ /* 0x040fe400078e0200 */
[----:B------:R-:W-:Y:S02]  /*db50*/  IMAD.MOV R22, RZ, RZ, -R22 ;  /* 0x000000ffff167224 */ /* 0x000fe400078e0a16 */
[--C-:B------:R-:W-:Y:S01]  /*db60*/  @!P5 IMAD.IADD R3, R3, 0x1, -R2.reuse ;  /* 0x000000010303d824 */ /* 0x100fe200078e0a02 */
[----:B------:R-:W-:Y:S01]  /*db70*/  ISETP.GT.U32.AND P5, PT, R2, R0, PT ;  /* 0x000000000200720c */ /* 0x000fe20003fa4070 */
[--C-:B------:R-:W-:Y:S01]  /*db80*/  @!P2 IMAD.IADD R12, R12, 0x1, -R2.reuse ;  /* 0x000000010c0ca824 */ /* 0x100fe200078e0a02 */
[C---:B------:R-:W-:Y:S01]  /*db90*/  ISETP.GT.U32.AND P2, PT, R2.reuse, R10, PT ;  /* 0x0000000a0200720c */ /* 0x040fe20003f44070 */
[----:B------:R-:W-:Y:S02]  /*dba0*/  @!P6 IMAD.IADD R19, R19, 0x1, -R2 ;  /* 0x000000011313e824 */ /* 0x000fe400078e0a02 */
[C---:B------:R-:W-:Y:S01]  /*dbb0*/  IMAD R9, R2.reuse, R22, R9 ;  /* 0x0000001602097224 */ /* 0x040fe200078e0209 */
[C---:B------:R-:W-:Y:S01]  /*dbc0*/  ISETP.GT.U32.AND P1, PT, R2.reuse, R12, PT ;  /* 0x0000000c0200720c */ /* 0x040fe20003f24070 */
[----:B------:R-:W-:Y:S01]  /*dbd0*/  IMAD.HI.U32 R24, R7, R15, RZ ;  /* 0x0000000f07187227 */ /* 0x000fe200078e00ff */
[----:B------:R-:W-:-:S03]  /*dbe0*/  ISETP.GT.U32.AND P6, PT, R2, R19, PT ;  /* 0x000000130200720c */ /* 0x000fc60003fc4070 */
[----:B------:R-:W-:Y:S01]  /*dbf0*/  @!P4 IMAD.IADD R11, R11, 0x1, -R2 ;  /* 0x000000010b0bc824 */ /* 0x000fe200078e0a02 */
[C---:B------:R-:W-:Y:S01]  /*dc00*/  ISETP.GT.U32.AND P4, PT, R2.reuse, R9, PT ;  /* 0x000000090200720c */ /* 0x040fe20003f84070 */
[----:B------:R-:W-:Y:S02]  /*dc10*/  IMAD.MOV R24, RZ, RZ, -R24 ;  /* 0x000000ffff187224 */ /* 0x000fe400078e0a18 */
[----:B------:R-:W-:Y:S02]  /*dc20*/  VIADD R23, R5, 0xfa ;  /* 0x000000fa05177836 */ /* 0x000fe40000000000 */
[----:B------:R-:W-:Y:S02]  /*dc30*/  IMAD R15, R2, R24, R15 ;  /* 0x00000018020f7224 */ /* 0x000fe400078e020f */
[--C-:B------:R-:W-:Y:S01]  /*dc40*/  @!P5 IMAD.IADD R0, R0, 0x1, -R2.reuse ;  /* 0x000000010000d824 */ /* 0x100fe200078e0a02 */
[----:B------:R-:W-:Y:S01]  /*dc50*/  IABS R6, R23 ;  /* 0x0000001700067213 */ /* 0x000fe20000000000 */
[----:B------:R-:W-:Y:S01]  /*dc60*/  IMAD.MOV.U32 R27, RZ, RZ, R3 ;  /* 0x000000ffff1b7224 */ /* 0x000fe200078e0003 */
[----:B------:R-:W-:Y:S01]  /*dc70*/  ISETP.GE.AND P5, PT, R20, RZ, PT ;  /* 0x000000ff1400720c */ /* 0x000fe20003fa6270 */
[--C-:B------:R-:W-:Y:S01]  /*dc80*/  @!P2 IMAD.IADD R10, R10, 0x1, -R2.reuse ;  /* 0x000000010a0aa824 */ /* 0x100fe200078e0a02 */
[C---:B------:R-:W-:Y:S01]  /*dc90*/  ISETP.GT.U32.AND P2, PT, R2.reuse, R15, PT ;  /* 0x0000000f0200720c */ /* 0x040fe20003f44070 */
[----:B------:R-:W-:Y:S01]  /*dca0*/  @!P0 IMAD.MOV R27, RZ, RZ, -R27 ;  /* 0x000000ffff1b8224 */ /* 0x000fe200078e0a1b */
[----:B------:R-:W-:Y:S01]  /*dcb0*/  ISETP.GT.U32.AND P0, PT, R2, R0, PT ;  /* 0x000000000200720c */ /* 0x000fe20003f04070 */
[--C-:B------:R-:W-:Y:S01]  /*dcc0*/  @!P6 IMAD.IADD R19, R19, 0x1, -R2.reuse ;  /* 0x000000011313e824 */ /* 0x100fe200078e0a02 */
[----:B------:R-:W-:Y:S01]  /*dcd0*/  ISETP.GE.AND P6, PT, R17, RZ, PT ;  /* 0x000000ff1100720c */ /* 0x000fe20003fc6270 */
[--C-:B------:R-:W-:Y:S01]  /*dce0*/  @!P4 IMAD.IADD R9, R9, 0x1, -R2.reuse ;  /* 0x000000010909c824 */ /* 0x100fe200078e0a02 */
[----:B------:R-:W-:Y:S01]  /*dcf0*/  STL [R1+0x62c], R27 ;  /* 0x00062c1b01007387 */ /* 0x000fe20000100800 */
        /* <DEDUP_REMOVED lines=8> */
[----:B------:R-:W-:Y:S01]  /*dd80*/  ISETP.GE.AND P2, PT, R14, RZ, PT ;  /* 0x000000ff0e00720c */ /* 0x000fe20003f46270 */
[----:B0-----:R-:W-:Y:S02]  /*dd90*/  IMAD.MOV.U32 R25, RZ, RZ, R12 ;  /* 0x000000ffff197224 */ /* 0x001fe400078e000c */
[----:B------:R-:W-:Y:S02]  /*dda0*/  IMAD R6, R2, R21, R6 ;  /* 0x0000001502067224 */ /* 0x000fe400078e0206 */
[----:B------:R-:W-:Y:S02]  /*ddb0*/  IMAD.MOV.U32 R26, RZ, RZ, R10 ;  /* 0x000000ffff1a7224 */ /* 0x000fe400078e000a */
[----:B------:R-:W-:Y:S01]  /*ddc0*/  @!P0 IMAD.IADD R0, R0, 0x1, -R2 ;  /* 0x0000000100008824 */ /* 0x000fe200078e0a02 */
[----:B------:R-:W-:Y:S01]  /*ddd0*/  ISETP.GE.AND P0, PT, R13, RZ, PT ;  /* 0x000000ff0d00720c */ /* 0x000fe20003f06270 */
[----:B------:R-:W-:-:S04]  /*dde0*/  IMAD.HI.U32 R3, R7, R20, RZ ;  /* 0x0000001407037227 */ /* 0x000fc800078e00ff */
[----:B------:R-:W-:Y:S01]  /*ddf0*/  @!P6 IMAD.MOV R25, RZ, RZ, -R25 ;  /* 0x000000ffff19e224 */ /* 0x000fe200078e0a19 */
[----:B------:R-:W-:Y:S01]  /*de00*/  ISETP.GE.AND P6, PT, R8, RZ, PT ;  /* 0x000000ff0800720c */ /* 0x000fe20003fc6270 */
[----:B------:R-:W-:Y:S01]  /*de10*/  @!P1 IMAD.MOV R26, RZ, RZ, -R26 ;  /* 0x000000ffff1a9224 */ /* 0x000fe200078e0a1a */
[C---:B------:R-:W-:Y:S01]  /*de20*/  ISETP.GT.U32.AND P1, PT, R2.reuse, R15, PT ;  /* 0x0000000f0200720c */ /* 0x040fe20003f24070 */
[----:B------:R-:W-:Y:S01]  /*de30*/  @!P5 IMAD.MOV R11, RZ, RZ, -R11 ;  /* 0x000000ffff0bd224 */ /* 0x000fe200078e0a0b */
[C---:B------:R-:W-:Y:S01]  /*de40*/  ISETP.GT.U32.AND P5, PT, R2.reuse, R6, PT ;  /* 0x000000060200720c */ /* 0x040fe20003fa4070 */
[----:B------:R-:W-:Y:S01]  /*de50*/  IMAD.MOV R3, RZ, RZ, -R3 ;  /* 0x000000ffff037224 */ /* 0x000fe200078e0a03 */
[----:B------:R-:W-:Y:S01]  /*de60*/  STL [R1+0x628], R26 ;  /* 0x0006281a01007387 */ /* 0x000fe20000100800 */
[----:B------:R-:W-:Y:S01]  /*de70*/  @!P4 IMAD.IADD R9, R9, 0x1, -R2 ;  /* 0x000000010909c824 */ /* 0x000fe200078e0a02 */
[----:B------:R-:W-:Y:S01]  /*de80*/  ISETP.GE.AND P4, PT, R17, RZ, PT ;  /* 0x000000ff1100720c */ /* 0x000fe20003f86270 */
[----:B------:R-:W-:Y:S01]  /*de90*/  IMAD.MOV.U32 R10, RZ, RZ, R19 ;  /* 0x000000ffff0a7224 */ /* 0x000fe200078e0013 */
[----:B------:R-:W-:Y:S01]  /*dea0*/  STL [R1+0x624], R25 ;  /* 0x0006241901007387 */ /* 0x000fe20000100800 */
[----:B------:R-:W-:-:S02]  /*deb0*/  IMAD R13, R2, R3, R20 ;  /* 0x00000003020d7224 */ /* 0x000fc400078e0214 */
[----:B------:R-:W-:Y:S01]  /*dec0*/  IMAD.MOV.U32 R3, RZ, RZ, R9 ;  /* 0x000000ffff037224 */ /* 0x000fe200078e0009 */
[----:B------:R0:W-:Y:S01]  /*ded0*/  STL [R1+0x620], R11 ;  /* 0x0006200b01007387 */ /* 0x0001e20000100800 */
[----:B------:R-:W-:Y:S01]  /*dee0*/  @!P2 IMAD.MOV R10, RZ, RZ, -R10 ;  /* 0x000000ffff0aa224 */ /* 0x000fe200078e0a0a */
[----:B------:R-:W-:Y:S01]  /*def0*/  ISETP.GE.AND P2, PT, R18, RZ, PT ;  /* 0x000000ff1200720c */ /* 0x000fe20003f46270 */
[----:B------:R-:W-:Y:S02]  /*df00*/  IMAD.MOV.U32 R8, RZ, RZ, R0 ;  /* 0x000000ffff087224 */ /* 0x000fe400078e0000 */
[----:B------:R-:W-:Y:S01]  /*df10*/  @!P0 IMAD.MOV R3, RZ, RZ, -R3 ;  /* 0x000000ffff038224 */ /* 0x000fe200078e0a03 */
[----:B------:R-:W-:Y:S01]  /*df20*/  ISETP.GT.U32.AND P0, PT, R2, R13, PT ;  /* 0x0000000d0200720c */ /* 0x000fe20003f04070 */
[----:B------:R-:W-:Y:S01]  /*df30*/  @!P6 IMAD.MOV R8, RZ, RZ, -R8 ;  /* 0x000000ffff08e224 */ /* 0x000fe200078e0a08 */
[----:B------:R-:W-:Y:S01]  /*df40*/  STL [R1+0x604], R10 ;  /* 0x0006040a01007387 */ /* 0x000fe20000100800 */
[--C-:B------:R-:W-:Y:S01]  /*df50*/  @!P1 IMAD.IADD R15, R15, 0x1, -R2.reuse ;  /* 0x000000010f0f9824 */ /* 0x100fe200078e0a02 */
[----:B------:R-:W-:Y:S01]  /*df60*/  ISETP.GE.AND P1, PT, R23, RZ, PT ;  /* 0x000000ff1700720c */ /* 0x000fe20003f26270 */
[----:B------:R-:W-:Y:S01]  /*df70*/  @!P5 IMAD.IADD R6, R6, 0x1, -R2 ;  /* 0x000000010606d824 */ /* 0x000fe200078e0a02 */
[----:B------:R1:W-:Y:S01]  /*df80*/  STL [R1+0x600], R8 ;  /* 0x0006000801007387 */ /* 0x0003e20000100800 */
[----:B0-----:R-:W-:-:S02]  /*df90*/  VIADD R11, R5, 0xf8 ;  /* 0x000000f8050b7836 */ /* 0x001fc40000000000 */
[C---:B------:R-:W-:Y:S01]  /*dfa0*/  VIADD R20, R5.reuse, 0xf7 ;  /* 0x000000f705147836 */ /* 0x040fe20000000000 */
[C---:B------:R-:W-:Y:S01]  /*dfb0*/  ISETP.GT.U32.AND P5, PT, R2.reuse, R6, PT ;  /* 0x000000060200720c */ /* 0x040fe20003fa4070 */
[----:B------:R-:W-:Y:S01]  /*dfc0*/  VIADD R0, R5, 0xf6 ;  /* 0x000000f605007836 */ /* 0x000fe20000000000 */
[----:B------:R-:W-:Y:S01]  /*dfd0*/  ISETP.GE.AND P6, PT, R11, RZ, PT ;  /* 0x000000ff0b00720c */ /* 0x000fe20003fc6270 */
[----:B------:R-:W-:Y:S01]  /*dfe0*/  @!P0 IMAD.IADD R13, R13, 0x1, -R2 ;  /* 0x000000010d0d8824 */ /* 0x000fe200078e0a02 */
[----:B------:R-:W-:Y:S01]  /*dff0*/  IABS R11, R11 ;  /* 0x0000000b000b7213 */ /* 0x000fe20000000000 */
[C---:B------:R-:W-:Y:S01]  /*e000*/  VIADD R14, R5.reuse, 0xf4 ;  /* 0x000000f4050e7836 */ /* 0x040fe20000000000 */
[----:B------:R-:W-:Y:S01]  /*e010*/  IABS R9, R0 ;  /* 0x0000000000097213 */ /* 0x000fe20000000000 */
[----:B-1----:R-:W-:Y:S01]  /*e020*/  IMAD.MOV.U32 R8, RZ, RZ, R15 ;  /* 0x000000ffff087224 */ /* 0x002fe200078e000f */
[----:B------:R-:W-:Y:S01]  /*e030*/  ISETP.GT.U32.AND P0, PT, R2, R13, PT ;  /* 0x0000000d0200720c */ /* 0x000fe20003f04070 */
[----:B------:R-:W-:-:S02]  /*e040*/  VIADD R21, R5, 0xf5 ;  /* 0x000000f505157836 */ /* 0x000fc40000000000 */
[----:B------:R-:W-:Y:S01]  /*e050*/  @!P2 IMAD.MOV R8, RZ, RZ, -R8 ;  /* 0x000000ffff08a224 */ /* 0x000fe200078e0a08 */
[----:B------:R-:W-:Y:S01]  /*e060*/  ISETP.GE.AND P2, PT, R20, RZ, PT ;  /* 0x000000ff1400720c */ /* 0x000fe20003f46270 */
[----:B------:R-:W-:Y:S01]  /*e070*/  @!P5 IMAD.IADD R6, R6, 0x1, -R2 ;  /* 0x000000010606d824 */ /* 0x000fe200078e0a02 */
[----:B------:R-:W-:Y:S01]  /*e080*/  IABS R20, R20 ;  /* 0x0000001400147213 */ /* 0x000fe20000000000 */
[C---:B------:R-:W-:Y:S01]  /*e090*/  IMAD.HI.U32 R12, R7.reuse, R9, RZ ;  /* 0x00000009070c7227 */ /* 0x040fe200078e00ff */
[----:B------:R0:W-:Y:S01]  /*e0a0*/  STL [R1+0x5f0], R8 ;  /* 0x0005f00801007387 */ /* 0x0001e20000100800 */
[----:B------:R-:W-:Y:S02]  /*e0b0*/  ISETP.GE.AND P5, PT, R0, RZ, PT ;  /* 0x000000ff0000720c */ /* 0x000fe40003fa6270 */
[----:B------:R-:W-:Y:S01]  /*e0c0*/  IMAD.HI.U32 R10, R7, R20, RZ ;  /* 0x00000014070a7227 */ /* 0x000fe200078e00ff */
[----:B------:R1:W-:Y:S01]  /*e0d0*/  STL [R1+0x5ec], R3 ;  /* 0x0005ec0301007387 */ /* 0x0003e20000100800 */
[----:B------:R-:W-:-:S02]  /*e0e0*/  IABS R0, R14 ;  /* 0x0000000e00007213 */ /* 0x000fc40000000000 */
[----:B------:R-:W-:Y:S02]  /*e0f0*/  IMAD.MOV R10, RZ, RZ, -R10 ;  /* 0x000000ffff0a7224 */ /* 0x000fe400078e0a0a */
[----:B------:R-:W-:Y:S02]  /*e100*/  IMAD.MOV.U32 R17, RZ, RZ, R6 ;  /* 0x000000ffff117224 */ /* 0x000fe400078e0006 */
[----:B0-----:R-:W-:Y:S01]  /*e110*/  IMAD.HI.U32 R8, R7, R11, RZ ;  /* 0x0000000b07087227 */ /* 0x001fe200078e00ff */
[----:B-1----:R-:W-:-:S03]  /*e120*/  IABS R3, R21 ;  /* 0x0000001500037213 */ /* 0x002fc60000000000 */
[----:B------:R-:W-:Y:S02]  /*e130*/  IMAD.MOV R8, RZ, RZ, -R8 ;  /* 0x000000ffff087224 */ /* 0x000fe400078e0a08 */
[C---:B------:R-:W-:Y:S02]  /*e140*/  IMAD R20, R2.reuse, R10, R20 ;  /* 0x0000000a02147224 */ /* 0x040fe400078e0214 */
[C---:B------:R-:W-:Y:S02]  /*e150*/  IMAD R11, R2.reuse, R8, R11 ;  /* 0x00000008020b7224 */ /* 0x040fe400078e020b */
[----:B------:R-:W-:Y:S02]  /*e160*/  @!P1 IMAD.MOV R17, RZ, RZ, -R17 ;  /* 0x000000ffff119224 */ /* 0x000fe400078e0a11 */
[----:B------:R-:W-:Y:S01]  /*e170*/  @!P0 IMAD.IADD R13, R13, 0x1, -R2 ;  /* 0x000000010d0d8824 */ /* 0x000fe200078e0a02 */
[C---:B------:R-:W-:Y:S01]  /*e180*/  ISETP.GT.U32.AND P1, PT, R2.reuse, R11, PT ;  /* 0x0000000b0200720c */ /* 0x040fe20003f24070 */
[----:B------:R-:W-:Y:S01]  /*e190*/  IMAD.MOV R12, RZ, RZ, -R12 ;  /* 0x000000ffff0c7224 */ /* 0x000fe200078e0a0c */
[----:B------:R-:W-:Y:S01]  /*e1a0*/  ISETP.GT.U32.AND P0, PT, R2, R20, PT ;  /* 0x000000140200720c */ /* 0x000fe20003f04070 */
[----:B------:R0:W-:Y:S01]  /*e1b0*/  STL [R1+0x5e8], R17 ;  /* 0x0005e81101007387 */ /* 0x0001e20000100800 */
[----:B------:R-:W-:-:S04]  /*e1c0*/  IMAD.HI.U32 R15, R7, R0, RZ ;  /* 0x00000000070f7227 */ /* 0x000fc800078e00ff */
[----:B------:R-:W-:Y:S02]  /*e1d0*/  IMAD R9, R2, R12, R9 ;  /* 0x0000000c02097224 */ /* 0x000fe400078e0209 */
[----:B------:R-:W-:-:S04]  /*e1e0*/  IMAD.HI.U32 R8, R7, R3, RZ ;  /* 0x0000000307087227 */ /* 0x000fc800078e00ff */
[--C-:B------:R-:W-:Y:S01]  /*e1f0*/  @!P1 IMAD.IADD R11, R11, 0x1, -R2.reuse ;  /* 0x000000010b0b9824 */ /* 0x100fe200078e0a02 */
[----:B------:R-:W-:Y:S01]  /*e200*/  ISETP.GT.U32.AND P1, PT, R2, R9, PT ;  /* 0x000000090200720c */ /* 0x000fe20003f24070 */
[----:B------:R-:W-:Y:S02]  /*e210*/  @!P0 IMAD.IADD R20, R20, 0x1, -R2 ;  /* 0x0000000114148824 */ /* 0x000fe400078e0a02 */
[----:B0-----:R-:W-:Y:S02]  /*e220*/  IMAD.MOV.U32 R17, RZ, RZ, R13 ;  /* 0x000000ffff117224 */ /* 0x001fe400078e000d */
[C---:B------:R-:W-:Y:S01]  /*e230*/  VIADD R10, R5.reuse, 0xf3 ;  /* 0x000000f3050a7836 */ /* 0x040fe20000000000 */
[C---:B------:R-:W-:Y:S01]  /*e240*/  ISETP.GT.U32.AND P0, PT, R2.reuse, R20, PT ;  /* 0x000000140200720c */ /* 0x040fe20003f04070 */
[----:B------:R-:W-:Y:S01]  /*e250*/  @!P4 IMAD.MOV R17, RZ, RZ, -R17 ;  /* 0x000000ffff11c224 */ /* 0x000fe200078e0a11 */
[----:B------:R-:W-:Y:S01]  /*e260*/  ISETP.GT.U32.AND P4, PT, R2, R11, PT ;  /* 0x0000000b0200720c */ /* 0x000fe20003f84070 */
[----:B------:R-:W-:Y:S01]  /*e270*/  IMAD.MOV R6, RZ, RZ, -R15 ;  /* 0x000000ffff067224 */ /* 0x000fe200078e0a0f */
[----:B------:R-:W-:Y:S01]  /*e280*/  IABS R19, R10 ;  /* 0x0000000a00137213 */ /* 0x000fe20000000000 */
[----:B------:R-:W-:Y:S01]  /*e290*/  IMAD.MOV R8, RZ, RZ, -R8 ;  /* 0x000000ffff087224 */ /* 0x000fe200078e0a08 */
[----:B------:R0:W-:Y:S01]  /*e2a0*/  STL [R1+0x5e4], R17 ;  /* 0x0005e41101007387 */ /* 0x0001e20000100800 */
[----:B------:R-:W-:-:S02]  /*e2b0*/  VIADD R18, R5, 0xf2 ;  /* 0x000000f205127836 */ /* 0x000fc40000000000 */
[----:B------:R-:W-:Y:S02]  /*e2c0*/  @!P1 IMAD.IADD R9, R9, 0x1, -R2 ;  /* 0x0000000109099824 */ /* 0x000fe400078e0a02 */
[C---:B------:R-:W-:Y:S01]  /*e2d0*/  IMAD R0, R2.reuse, R6, R0 ;  /* 0x0000000602007224 */ /* 0x040fe200078e0200 */
[----:B------:R-:W-:Y:S01]  /*e2e0*/  IABS R6, R18 ;  /* 0x0000001200067213 */ /* 0x000fe20000000000 */
[C---:B------:R-:W-:Y:S01]  /*e2f0*/  IMAD R3, R2.reuse, R8, R3 ;  /* 0x0000000802037224 */ /* 0x040fe200078e0203 */
[----:B------:R-:W-:Y:S01]  /*e300*/  ISETP.GT.U32.AND P1, PT, R2, R9, PT ;  /* 0x000000090200720c */ /* 0x000fe20003f24070 */
[----:B------:R-:W-:-:S04]  /*e310*/  IMAD.HI.U32 R24, R7, R19, RZ ;  /* 0x0000001307187227 */ /* 0x000fc800078e00ff */
[--C-:B------:R-:W-:Y:S01]  /*e320*/  @!P0 IMAD.IADD R20, R20, 0x1, -R2.reuse ;  /* 0x0000000114148824 */ /* 0x100fe200078e0a02 */
[C---:B------:R-:W-:Y:S01]  /*e330*/  ISETP.GT.U32.AND P0, PT, R2.reuse, R0, PT ;  /* 0x000000000200720c */ /* 0x040fe20003f04070 */
[----:B------:R-:W-:Y:S01]  /*e340*/  @!P4 IMAD.IADD R11, R11, 0x1, -R2 ;  /* 0x000000010b0bc824 */ /* 0x000fe200078e0a02 */
[----:B------:R-:W-:Y:S01]  /*e350*/  ISETP.GT.U32.AND P4, PT, R2, R3, PT ;  /* 0x000000030200720c */ /* 0x000fe20003f84070 */
[----:B------:R-:W-:-:S04]  /*e360*/  IMAD.HI.U32 R22, R7, R6, RZ ;  /* 0x0000000607167227 */ /* 0x000fc800078e00ff */
[----:B------:R-:W-:Y:S02]  /*e370*/  IMAD.MOV R24, RZ, RZ, -R24 ;  /* 0x000000ffff187224 */ /* 0x000fe400078e0a18 */
[----:B------:R-:W-:Y:S02]  /*e380*/  VIADD R12, R5, 0xf1 ;  /* 0x000000f1050c7836 */ /* 0x000fe40000000000 */
[----:B------:R-:W-:Y:S02]  /*e390*/  IMAD.MOV R22, RZ, RZ, -R22 ;  /* 0x000000ffff167224 */ /* 0x000fe400078e0a16 */
[C---:B------:R-:W-:Y:S01]  /*e3a0*/  IMAD R19, R2.reuse, R24, R19 ;  /* 0x0000001802137224 */ /* 0x040fe200078e0213 */
[----:B------:R-:W-:Y:S01]  /*e3b0*/  IABS R23, R12 ;  /* 0x0000000c00177213 */ /* 0x000fe20000000000 */
[C---:B------:R-:W-:Y:S02]  /*e3c0*/  IMAD R6, R2.reuse, R22, R6 ;  /* 0x0000001602067224 */ /* 0x040fe400078e0206 */
[--C-:B------:R-:W-:Y:S01]  /*e3d0*/  @!P1 IMAD.IADD R9, R9, 0x1, -R2.reuse ;  /* 0x0000000109099824 */ /* 0x100fe200078e0a02 */
[----:B------:R-:W-:Y:S01]  /*e3e0*/  ISETP.GT.U32.AND P1, PT, R2, R19, PT ;  /* 0x000000130200720c */ /* 0x000fe20003f24070 */
[----:B------:R-:W-:Y:S01]  /*e3f0*/  @!P0 IMAD.IADD R0, R0, 0x1, -R2 ;  /* 0x0000000100008824 */ /* 0x000fe200078e0a02 */
[----:B------:R-:W-:Y:S01]  /*e400*/  ISETP.GE.AND P0, PT, R21, RZ, PT ;  /* 0x000000ff1500720c */ /* 0x000fe20003f06270 */
[----:B------:R-:W-:-:S02]  /*e410*/  IMAD.MOV.U32 R26, RZ, RZ, R11 ;  /* 0x000000ffff1a7224 */ /* 0x000fc400078e000b */
[----:B------:R-:W-:Y:S01]  /*e420*/  @!P4 IMAD.IADD R3, R3, 0x1, -R2 ;  /* 0x000000010303c824 */ /* 0x000fe200078e0a02 */
[----:B------:R-:W-:Y:S01]  /*e430*/  ISETP.GT.U32.AND P4, PT, R2, R6, PT ;  /* 0x000000060200720c */ /* 0x000fe20003f84070 */
[----:B------:R-:W-:Y:S02]  /*e440*/  IMAD.MOV.U32 R21, RZ, RZ, R20 ;  /* 0x000000ffff157224 */ /* 0x000fe400078e0014 */
[----:B------:R-:W-:-:S04]  /*e450*/  IMAD.HI.U32 R22, R7, R23, RZ ;  /* 0x0000001707167227 */ /* 0x000fc800078e00ff */
[----:B------:R-:W-:Y:S01]  /*e460*/  @!P6 IMAD.MOV R26, RZ, RZ, -R26 ;  /* 0x000000ffff1ae224 */ /* 0x000fe200078e0a1a */
[C---:B------:R-:W-:Y:S01]  /*e470*/  ISETP.GT.U32.AND P6, PT, R2.reuse, R0, PT ;  /* 0x000000000200720c */ /* 0x040fe20003fc4070 */
[C---:B------:R-:W-:Y:S02]  /*e480*/  VIADD R8, R5.reuse, 0xf0 ;  /* 0x000000f005087836 */ /* 0x040fe40000000000 */
[----:B------:R-:W-:Y:S01]  /*e490*/  @!P2 IMAD.MOV R21, RZ, RZ, -R21 ;  /* 0x000000ffff15a224 */ /* 0x000fe200078e0a15 */
[----:B------:R-:W-:Y:S01]  /*e4a0*/  STL [R1+0x5e0], R26 ;  /* 0x0005e01a01007387 */ /* 0x000fe20000100800 */
[----:B------:R-:W-:Y:S01]  /*e4b0*/  VIADD R15, R5, 0xef ;  /* 0x000000ef050f7836 */ /* 0x000fe20000000000 */
[----:B------:R-:W-:Y:S01]  /*e4c0*/  IABS R13, R8 ;  /* 0x00000008000d7213 */ /* 0x000fe20000000000 */
[----:B------:R-:W-:Y:S01]  /*e4d0*/  IMAD.MOV R22, RZ, RZ, -R22 ;  /* 0x000000ffff167224 */ /* 0x000fe200078e0a16 */
[----:B------:R1:W-:Y:S01]  /*e4e0*/  STL [R1+0x5dc], R21 ;  /* 0x0005dc1501007387 */ /* 0x0003e20000100800 */
[----:B------:R-:W-:Y:S01]  /*e4f0*/  @!P1 IMAD.IADD R19, R19, 0x1, -R2 ;  /* 0x0000000113139824 */ /* 0x000fe200078e0a02 */
[----:B0-----:R-:W-:Y:S01]  /*e500*/  IABS R17, R15 ;  /* 0x0000000f00117213 */ /* 0x001fe20000000000 */
[C---:B------:R-:W-:Y:S01]  /*e510*/  IMAD R22, R2.reuse, R22, R23 ;  /* 0x0000001602167224 */ /* 0x040fe200078e0217 */
[C---:B------:R-:W-:Y:S01]  /*e520*/  ISETP.GT.U32.AND P1, PT, R2.reuse, R3, PT ;  /* 0x000000030200720c */ /* 0x040fe20003f24070 */
[----:B------:R-:W-:Y:S01]  /*e530*/  IMAD.HI.U32 R25, R7, R13, RZ ;  /* 0x0000000d07197227 */ /* 0x000fe200078e00ff */
[----:B------:R-:W-:-:S03]  /*e540*/  ISETP.GT.U32.AND P2, PT, R2, R19, PT ;  /* 0x000000130200720c */ /* 0x000fc60003f44070 */
[----:B------:R-:W-:Y:S02]  /*e550*/  @!P4 IMAD.IADD R6, R6, 0x1, -R2 ;  /* 0x000000010606c824 */ /* 0x000fe400078e0a02 */
[----:B-1----:R-:W-:Y:S02]  /*e560*/  IMAD.MOV.U32 R21, RZ, RZ, R9 ;  /* 0x000000ffff157224 */ /* 0x002fe400078e0009 */
[----:B------:R-:W-:Y:S01]  /*e570*/  IMAD.HI.U32 R24, R7, R17, RZ ;  /* 0x0000001107187227 */ /* 0x000fe200078e00ff */
[----:B------:R-:W-:-:S03]  /*e580*/  ISETP.GT.U32.AND P4, PT, R2, R6, PT ;  /* 0x000000060200720c */ /* 0x000fc60003f84070 */
[----:B------:R-:W-:Y:S01]  /*e590*/  @!P5 IMAD.MOV R21, RZ, RZ, -R21 ;  /* 0x000000ffff15d224 */ /* 0x000fe200078e0a15 */
[C---:B------:R-:W-:Y:S01]  /*e5a0*/  ISETP.GT.U32.AND P5, PT, R2.reuse, R22, PT ;  /* 0x000000160200720c */ /* 0x040fe20003fa4070 */
[----:B------:R-:W-:Y:S02]  /*e5b0*/  IMAD.MOV R25, RZ, RZ, -R25 ;  /* 0x000000ffff197224 */ /* 0x000fe400078e0a19 */
[----:B------:R-:W-:Y:S01]  /*e5c0*/  IMAD.MOV R24, RZ, RZ, -R24 ;  /* 0x000000ffff187224 */ /* 0x000fe200078e0a18 */
[----:B------:R0:W-:Y:S01]  /*e5d0*/  STL [R1+0x5d8], R21 ;  /* 0x0005d81501007387 */ /* 0x0001e20000100800 */
[----:B------:R-:W-:Y:S02]  /*e5e0*/  VIADD R11, R5, 0xee ;  /* 0x000000ee050b7836 */ /* 0x000fe40000000000 */
[C---:B------:R-:W-:Y:S02]  /*e5f0*/  IMAD R13, R2.reuse, R25, R13 ;  /* 0x00000019020d7224 */ /* 0x040fe400078e020d */
[C---:B------:R-:W-:Y:S01]  /*e600*/  IMAD R17, R2.reuse, R24, R17 ;  /* 0x0000001802117224 */ /* 0x040fe200078e0211 */
[----:B------:R-:W-:Y:S01]  /*e610*/  IABS R20, R11 ;  /* 0x0000000b00147213 */ /* 0x000fe20000000000 */
[--C-:B------:R-:W-:Y:S01]  /*e620*/  @!P1 IMAD.IADD R3, R3, 0x1, -R2.reuse ;  /* 0x0000000103039824 */ /* 0x100fe200078e0a02 */
[----:B------:R-:W-:Y:S01]  /*e630*/  ISETP.GT.U32.AND P1, PT, R2, R13, PT ;  /* 0x0000000d0200720c */ /* 0x000fe20003f24070 */
[--C-:B------:R-:W-:Y:S01]  /*e640*/  @!P6 IMAD.IADD R0, R0, 0x1, -R2.reuse ;  /* 0x000000010000e824 */ /* 0x100fe200078e0a02 */
[----:B------:R-:W-:Y:S01]  /*e650*/  ISETP.GE.AND P6, PT, R14, RZ, PT ;  /* 0x000000ff0e00720c */ /* 0x000fe20003fc6270 */
[--C-:B------:R-:W-:Y:S01]  /*e660*/  @!P2 IMAD.IADD R19, R19, 0x1, -R2.reuse ;  /* 0x000000011313a824 */ /* 0x100fe200078e0a02 */
[----:B------:R-:W-:Y:S01]  /*e670*/  ISETP.GT.U32.AND P2, PT, R2, R17, PT ;  /* 0x000000110200720c */ /* 0x000fe20003f44070 */
[----:B------:R-:W-:Y:S01]  /*e680*/  @!P5 IMAD.IADD R22, R22, 0x1, -R2 ;  /* 0x000000011616d824 */ /* 0x000fe200078e0a02 */
[----:B------:R-:W-:Y:S01]  /*e690*/  ISETP.GE.AND P5, PT, R18, RZ, PT ;  /* 0x000000ff1200720c */ /* 0x000fe20003fa6270 */
[----:B------:R-:W-:-:S04]  /*e6a0*/  IMAD.HI.U32 R14, R7, R20, RZ ;  /* 0x00000014070e7227 */ /* 0x000fc800078e00ff */
[----:B------:R-:W-:Y:S01]  /*e6b0*/  @!P4 IMAD.IADD R6, R6, 0x1, -R2 ;  /* 0x000000010606c824 */ /* 0x000fe200078e0a02 */
[----:B------:R-:W-:Y:S01]  /*e6c0*/  ISETP.GE.AND P4, PT, R10, RZ, PT ;  /* 0x000000ff0a00720c */ /* 0x000fe20003f86270 */
[----:B------:R-:W-:Y:S02]  /*e6d0*/  IMAD.MOV R14, RZ, RZ, -R14 ;  /* 0x000000ffff0e7224 */ /* 0x000fe400078e0a0e */
[----:B------:R-:W-:Y:S02]  /*e6e0*/  IMAD.MOV.U32 R24, RZ, RZ, R3 ;  /* 0x000000ffff187224 */ /* 0x000fe400078e0003 */
[----:B------:R-:W-:Y:S02]  /*e6f0*/  VIADD R9, R5, 0xed ;  /* 0x000000ed05097836 */ /* 0x000fe40000000000 */
[C---:B------:R-:W-:Y:S02]  /*e700*/  IMAD R14, R2.reuse, R14, R20 ;  /* 0x0000000e020e7224 */ /* 0x040fe400078e0214 */
[----:B------:R-:W-:Y:S01]  /*e710*/  @!P0 IMAD.MOV R24, RZ, RZ, -R24 ;  /* 0x000000ffff188224 */ /* 0x000fe200078e0a18 */
[----:B------:R-:W-:Y:S01]  /*e720*/  ISETP.GT.U32.AND P0, PT, R2, R22, PT ;  /* 0x000000160200720c */ /* 0x000fe20003f04070 */
[----:B------:R-:W-:Y:S01]  /*e730*/  IMAD.MOV.U32 R3, RZ, RZ, R6 ;  /* 0x000000ffff037224 */ /* 0x000fe200078e0006 */
[----:B0-----:R-:W-:Y:S01]  /*e740*/  IABS R21, R9 ;  /* 0x0000000900157213 */ /* 0x001fe20000000000 */
[----:B------:R-:W-:Y:S01]  /*e750*/  @!P1 IMAD.IADD R13, R13, 0x1, -R2 ;  /* 0x000000010d0d9824 */ /* 0x000fe200078e0a02 */
[----:B------:R-:W-:Y:S01]  /*e760*/  ISETP.GE.AND P1, PT, R12, RZ, PT ;  /* 0x000000ff0c00720c */ /* 0x000fe20003f26270 */
[----:B------:R-:W-:Y:S01]  /*e770*/  IMAD.MOV.U32 R23, RZ, RZ, R0 ;  /* 0x000000ffff177224 */ /* 0x000fe200078e0000 */
[----:B------:R-:W-:Y:S01]  /*e780*/  STL [R1+0x5d4], R24 ;  /* 0x0005d41801007387 */ /* 0x000fe20000100800 */
[----:B------:R-:W-:Y:S01]  /*e790*/  @!P2 IMAD.IADD R17, R17, 0x1, -R2 ;  /* 0x000000011111a824 */ /* 0x000fe200078e0a02 */
[----:B------:R-:W-:Y:S01]  /*e7a0*/  ISETP.GT.U32.AND P2, PT, R2, R13, PT ;  /* 0x0000000d0200720c */ /* 0x000fe20003f44070 */
[----:B------:R-:W-:-:S02]  /*e7b0*/  IMAD.MOV.U32 R0, RZ, RZ, R19 ;  /* 0x000000ffff007224 */ /* 0x000fc400078e0013 */
[----:B------:R-:W-:Y:S01]  /*e7c0*/  @!P5 IMAD.MOV R3, RZ, RZ, -R3 ;  /* 0x000000ffff03d224 */ /* 0x000fe200078e0a03 */
[C---:B------:R-:W-:Y:S01]  /*e7d0*/  ISETP.GT.U32.AND P5, PT, R2.reuse, R14, PT ;  /* 0x0000000e0200720c */ /* 0x040fe20003fa4070 */
[----:B------:R-:W-:Y:S01]  /*e7e0*/  @!P6 IMAD.MOV R23, RZ, RZ, -R23 ;  /* 0x000000ffff17e224 */ /* 0x000fe200078e0a17 */
[----:B------:R-:W-:Y:S01]  /*e7f0*/  ISETP.GT.U32.AND P6, PT, R2, R17, PT ;  /* 0x000000110200720c */ /* 0x000fe20003fc4070 */
[----:B------:R-:W-:-:S03]  /*e800*/  IMAD.HI.U32 R10, R7, R21, RZ ;  /* 0x00000015070a7227 */ /* 0x000fc600078e00ff */
[----:B------:R-:W-:Y:S01]  /*e810*/  STL [R1+0x5d0], R23 ;  /* 0x0005d01701007387 */ /* 0x000fe20000100800 */
[----:B------:R-:W-:Y:S01]  /*e820*/  @!P4 IMAD.MOV R0, RZ, RZ, -R0 ;  /* 0x000000ffff00c224 */ /* 0x000fe200078e0a00 */
[----:B------:R-:W-:Y:S01]  /*e830*/  ISETP.GE.AND P4, PT, R8, RZ, PT ;  /* 0x000000ff0800720c */ /* 0x000fe20003f86270 */
[----:B------:R-:W-:Y:S02]  /*e840*/  IMAD.MOV R10, RZ, RZ, -R10 ;  /* 0x000000ffff0a7224 */ /* 0x000fe400078e0a0a */
[----:B------:R-:W-:Y:S01]  /*e850*/  @!P0 IMAD.IADD R22, R22, 0x1, -R2 ;  /* 0x0000000116168824 */ /* 0x000fe200078e0a02 */
[----:B------:R0:W-:Y:S01]  /*e860*/  STL [R1+0x5cc], R0 ;  /* 0x0005cc0001007387 */ /* 0x0001e20000100800 */
[----:B------:R-:W-:Y:S01]  /*e870*/  IMAD R10, R2, R10, R21 ;  /* 0x0000000a020a7224 */ /* 0x000fe200078e0215 */
[----:B------:R-:W-:Y:S01]  /*e880*/  ISETP.GE.AND P0, PT, R15, RZ, PT ;  /* 0x000000ff0f00720c */ /* 0x000fe20003f06270 */
[----:B------:R-:W-:Y:S01]  /*e890*/  IMAD.MOV.U32 R12, RZ, RZ, R22 ;  /* 0x000000ffff0c7224 */ /* 0x000fe200078e0016 */
[----:B------:R1:W-:Y:S01]  /*e8a0*/  STL [R1+0x5c8], R3 ;  /* 0x0005c80301007387 */ /* 0x0003e20000100800 */
[--C-:B------:R-:W-:Y:S01]  /*e8b0*/  @!P5 IMAD.IADD R14, R14, 0x1, -R2.reuse ;  /* 0x000000010e0ed824 */ /* 0x100fe200078e0a02 */
[----:B------:R-:W-:Y:S01]  /*e8c0*/  ISETP.GE.AND P5, PT, R9, RZ, PT ;  /* 0x000000ff0900720c */ /* 0x000fe20003fa6270 */
[--C-:B------:R-:W-:Y:S01]  /*e8d0*/  @!P2 IMAD.IADD R13, R13, 0x1, -R2.reuse ;  /* 0x000000010d0da824 */ /* 0x100fe200078e0a02 */
[----:B------:R-:W-:Y:S01]  /*e8e0*/  ISETP.GT.U32.AND P2, PT, R2, R10, PT ;  /* 0x0000000a0200720c */ /* 0x000fe20003f44070 */
[----:B------:R-:W-:Y:S01]  /*e8f0*/  @!P6 IMAD.IADD R17, R17, 0x1, -R2 ;  /* 0x000000011111e824 */ /* 0x000fe200078e0a02 */
[----:B------:R-:W-:Y:S01]  /*e900*/  ISETP.GE.AND P6, PT, R11, RZ, PT ;  /* 0x000000ff0b00720c */ /* 0x000fe20003fc6270 */
[----:B0-----:R-:W-:-:S02]  /*e910*/  VIADD R0, R5, 0xec ;  /* 0x000000ec05007836 */ /* 0x001fc40000000000 */
[----:B------:R-:W-:Y:S01]  /*e920*/  @!P1 IMAD.MOV R12, RZ, RZ, -R12 ;  /* 0x000000ffff0c9224 */ /* 0x000fe200078e0a0c */
[----:B------:R-:W-:Y:S01]  /*e930*/  ISETP.GT.U32.AND P1, PT, R2, R14, PT ;  /* 0x0000000e0200720c */ /* 0x000fe20003f24070 */
[----:B-1----:R-:W-:Y:S01]  /*e940*/  VIADD R3, R5, 0xeb ;  /* 0x000000eb05037836 */ /* 0x002fe20000000000 */
[----:B------:R-:W-:Y:S01]  /*e950*/  IABS R6, R0 ;  /* 0x0000000000067213 */ /* 0x000fe20000000000 */
[----:B------:R-:W-:Y:S01]  /*e960*/  IMAD.MOV.U32 R9, RZ, RZ, R17 ;  /* 0x000000ffff097224 */ /* 0x000fe200078e0011 */
[----:B------:R0:W-:Y:S01]  /*e970*/  STL [R1+0x5c4], R12 ;  /* 0x0005c40c01007387 */ /* 0x0001e20000100800 */
[----:B------:R-:W-:Y:S01]  /*e980*/  @!P3 IMAD.MOV R16, RZ, RZ, -R16 ;  /* 0x000000ffff10b224 */ /* 0x000fe200078e0a10 */
[----:B------:R-:W-:Y:S01]  /*e990*/  IABS R8, R3 ;  /* 0x0000000300087213 */ /* 0x000fe20000000000 */
[----:B------:R-:W-:Y:S01]  /*e9a0*/  IMAD.HI.U32 R11, R7, R6, RZ ;  /* 0x00000006070b7227 */ /* 0x000fe200078e00ff */
[----:B------:R-:W-:-:S03]  /*e9b0*/  ISETP.GE.AND P3, PT, R5, RZ, PT ;  /* 0x000000ff0500720c */ /* 0x000fc60003f66270 */
[----:B------:R-:W-:Y:S02]  /*e9c0*/  IMAD.MOV R11, RZ, RZ, -R11 ;  /* 0x000000ffff0b7224 */ /* 0x000fe400078e0a0b */
[----:B------:R-:W-:Y:S01]  /*e9d0*/  @!P2 IMAD.IADD R10, R10, 0x1, -R2 ;  /* 0x000000010a0aa824 */ /* 0x000fe200078e0a02 */
[----:B------:R-:W-:Y:S01]  /*e9e0*/  ISETP.GE.AND P2, PT, R0, RZ, PT ;  /* 0x000000ff0000720c */ /* 0x000fe20003f46270 */
[----:B0-----:R-:W-:Y:S02]  /*e9f0*/  IMAD.MOV.U32 R12, RZ, RZ, R13 ;  /* 0x000000ffff0c7224 */ /* 0x001fe400078e000d */
[----:B------:R-:W-:Y:S02]  /*ea00*/  IMAD R13, R2, R11, R6 ;  /* 0x0000000b020d7224 */ /* 0x000fe400078e0206 */
[----:B------:R-:W-:Y:S02]  /*ea10*/  @!P1 IMAD.IADD R14, R14, 0x1, -R2 ;  /* 0x000000010e0e9824 */ /* 0x000fe400078e0a02 */
[----:B------:R-:W-:Y:S01]  /*ea20*/  @!P4 IMAD.MOV R12, RZ, RZ, -R12 ;  /* 0x000000ffff0cc224 */ /* 0x000fe200078e0a0c */
[C---:B------:R-:W-:Y:S01]  /*ea30*/  ISETP.GT.U32.AND P1, PT, R2.reuse, R13, PT ;  /* 0x0000000d0200720c */ /* 0x040fe20003f24070 */
[----:B------:R-:W-:Y:S01]  /*ea40*/  IMAD.HI.U32 R0, R7, R8, RZ ;  /* 0x0000000807007227 */ /* 0x000fe200078e00ff */
[----:B------:R-:W-:-:S02]  /*ea50*/  ISETP.GT.U32.AND P4, PT, R2, R10, PT ;  /* 0x0000000a0200720c */ /* 0x000fc40003f84070 */
[----:B------:R0:W-:Y:S01]  /*ea60*/  STL [R1+0x5bc], R12 ;  /* 0x0005bc0c01007387 */ /* 0x0001e20000100800 */
[----:B------:R-:W-:Y:S01]  /*ea70*/  @!P0 IMAD.MOV R9, RZ, RZ, -R9 ;  /* 0x000000ffff098224 */ /* 0x000fe200078e0a09 */
[----:B------:R-:W-:Y:S01]  /*ea80*/  ISETP.GE.AND P0, PT, R3, RZ, PT ;  /* 0x000000ff0300720c */ /* 0x000fe20003f06270 */
[----:B------:R-:W-:Y:S02]  /*ea90*/  IMAD.MOV R6, RZ, RZ, -R0 ;  /* 0x000000ffff067224 */ /* 0x000fe400078e0a00 */
[----:B------:R-:W-:Y:S01]  /*eaa0*/  VIADD R3, R5, 0xea ;  /* 0x000000ea05037836 */ /* 0x000fe20000000000 */
[----:B------:R1:W-:Y:S01]  /*eab0*/  STL [R1+0x5b8], R9 ;  /* 0x0005b80901007387 */ /* 0x0003e20000100800 */
[----:B------:R-:W-:Y:S02]  /*eac0*/  IMAD.MOV.U32 R15, RZ, RZ, R14 ;  /* 0x000000ffff0f7224 */ /* 0x000fe400078e000e */
[----:B------:R-:W-:Y:S01]  /*ead0*/  IMAD R8, R2, R6, R8 ;  /* 0x0000000602087224 */ /* 0x000fe200078e0208 */
[----:B------:R-:W-:Y:S01]  /*eae0*/  IABS R11, R3 ;  /* 0x00000003000b7213 */ /* 0x000fe20000000000 */
[----:B------:R-:W-:Y:S01]  /*eaf0*/  @!P1 IMAD.IADD R13, R13, 0x1, -R2 ;  /* 0x000000010d0d9824 */ /* 0x000fe200078e0a02 */
[----:B------:R-:W-:Y:S01]  /*eb00*/  ISETP.GE.AND P1, PT, R3, RZ, PT ;  /* 0x000000ff0300720c */ /* 0x000fe20003f26270 */
[----:B------:R-:W-:-:S02]  /*eb10*/  @!P6 IMAD.MOV R15, RZ, RZ, -R15 ;  /* 0x000000ffff0fe224 */ /* 0x000fc400078e0a0f */
[----:B------:R-:W-:Y:S01]  /*eb20*/  @!P4 IMAD.IADD R10, R10, 0x1, -R2 ;  /* 0x000000010a0ac824 */ /* 0x000fe200078e0a02 */
[C---:B------:R-:W-:Y:S01]  /*eb30*/  ISETP.GT.U32.AND P4, PT, R2.reuse, R8, PT ;  /* 0x000000080200720c */ /* 0x040fe20003f84070 */
[C---:B------:R-:W-:Y:S01]  /*eb40*/  VIADD R6, R5.reuse, 0xe8 ;  /* 0x000000e805067836 */ /* 0x040fe20000000000 */
[----:B------:R2:W-:Y:S01]  /*eb50*/  STL [R1+0x5b4], R15 ;  /* 0x0005b40f01007387 */ /* 0x0005e20000100800 */
[----:B------:R-:W-:Y:S01]  /*eb60*/  ISETP.GT.U32.AND P6, PT, R2, R13, PT ;  /* 0x0000000d0200720c */ /* 0x000fe20003fc4070 */
[----:B------:R-:W-:Y:S02]  /*eb70*/  VIADD R0, R5, 0xe9 ;  /* 0x000000e905007836 */ /* 0x000fe40000000000 */
[----:B0-----:R-:W-:Y:S01]  /*eb80*/  IABS R12, R6 ;  /* 0x00000006000c7213 */ /* 0x001fe20000000000 */
[----:B------:R-:W-:Y:S02]  /*eb90*/  @!P5 IMAD.MOV R10, RZ, RZ, -R10 ;  /* 0x000000ffff0ad224 */ /* 0x000fe400078e0a0a */
[----:B-1----:R-:W-:-:S02]  /*eba0*/  IABS R9, R0 ;  /* 0x0000000000097213 */ /* 0x002fc40000000000 */
[----:B------:R-:W-:Y:S01]  /*ebb0*/  IMAD.MOV.U32 R14, RZ, RZ, R12 ;  /* 0x000000ffff0e7224 */ /* 0x000fe200078e000c */
[----:B------:R-:W-:Y:S01]  /*ebc0*/  ISETP.GE.AND P5, PT, R0, RZ, PT ;  /* 0x000000ff0000720c */ /* 0x000fe20003fa6270 */
[----:B--2---:R-:W-:Y:S01]  /*ebd0*/  IMAD.HI.U32 R15, R7, R11, RZ ;  /* 0x0000000b070f7227 */ /* 0x004fe200078e00ff */
[----:B------:R0:W-:Y:S03]  /*ebe0*/  STL [R1+0x5b0], R10 ;  /* 0x0005b00a01007387 */ /* 0x0001e60000100800 */
[----:B------:R-:W-:Y:S02]  /*ebf0*/  IMAD.MOV R15, RZ, RZ, -R15 ;  /* 0x000000ffff0f7224 */ /* 0x000fe400078e0a0f */
[----:B------:R-:W-:Y:S02]  /*ec00*/  @!P4 IMAD.IADD R8, R8, 0x1, -R2 ;  /* 0x000000010808c824 */ /* 0x000fe400078e0a02 */
[----:B------:R-:W-:-:S02]  /*ec10*/  IMAD R11, R2, R15, R11 ;  /* 0x0000000f020b7224 */ /* 0x000fc400078e020b */
        /* <DEDUP_REMOVED lines=8> */
[----:B0-----:R-:W-:Y:S02]  /*eca0*/  IMAD R10, R2, R12, R9 ;  /* 0x0000000c020a7224 */ /* 0x001fe400078e0209 */
[----:B------:R-:W-:Y:S01]  /*ecb0*/  IMAD.MOV.U32 R20, RZ, RZ, R13 ;  /* 0x000000ffff147224 */ /* 0x000fe200078e000d */
[----:B------:R-:W-:Y:S01]  /*ecc0*/  IABS R17, R3 ;  /* 0x0000000300117213 */ /* 0x000fe20000000000 */
[----:B------:R-:W-:-:S02]  /*ecd0*/  @!P6 IMAD.IADD R11, R11, 0x1, -R2 ;  /* 0x000000010b0be824 */ /* 0x000fc400078e0a02 */
[----:B------:R-:W-:Y:S01]  /*ece0*/  @!P4 IMAD.IADD R8, R8, 0x1, -R2 ;  /* 0x000000010808c824 */ /* 0x000fe200078e0a02 */
[C---:B------:R-:W-:Y:S01]  /*ecf0*/  ISETP.GT.U32.AND P4, PT, R2.reuse, R10, PT ;  /* 0x0000000a0200720c */ /* 0x040fe20003f84070 */
[----:B------:R-:W-:Y:S01]  /*ed00*/  @!P2 IMAD.MOV R20, RZ, RZ, -R20 ;  /* 0x000000ffff14a224 */ /* 0x000fe200078e0a14 */
[C---:B------:R-:W-:Y:S01]  /*ed10*/  ISETP.GT.U32.AND P2, PT, R2.reuse, R11, PT ;  /* 0x0000000b0200720c */ /* 0x040fe20003f44070 */
[C---:B------:R-:W-:Y:S02]  /*ed20*/  IMAD R14, R2.reuse, R0, R14 ;  /* 0x00000000020e7224 */ /* 0x040fe400078e020e */
[----:B------:R-:W-:Y:S01]  /*ed30*/  IMAD.HI.U32 R13, R7, R17, RZ ;  /* 0x00000011070d7227 */ /* 0x000fe200078e00ff */
[----:B------:R0:W-:Y:S02]  /*ed40*/  STL [R1+0x5ac], R20 ;  /* 0x0005ac1401007387 */ /* 0x0001e40000100800 */
[----:B------:R-:W-:Y:S01]  /*ed50*/  ISETP.GT.U32.AND P6, PT, R2, R14, PT ;  /* 0x0000000e0200720c */ /* 0x000fe20003fc4070 */
[----:B------:R-:W-:-:S02]  /*ed60*/  VIADD R0, R5, 0xe5 ;  /* 0x000000e505007836 */ /* 0x000fc40000000000 */
[----:B------:R-:W-:Y:S02]  /*ed70*/  VIADD R12, R5, 0xe6 ;  /* 0x000000e6050c7836 */ /* 0x000fe40000000000 */
[--C-:B------:R-:W-:Y:S01]  /*ed80*/  @!P4 IMAD.IADD R10, R10, 0x1, -R2.reuse ;  /* 0x000000010a0ac824 */ /* 0x100fe200078e0a02 */
[----:B------:R-:W-:Y:S01]  /*ed90*/  IABS R19, R0 ;  /* 0x0000000000137213 */ /* 0x000fe20000000000 */
[----:B------:R-:W-:Y:S01]  /*eda0*/  @!P2 IMAD.IADD R11, R11, 0x1, -R2 ;  /* 0x000000010b0ba824 */ /* 0x000fe200078e0a02 */
[----:B------:R-:W-:Y:S01]  /*edb0*/  IABS R18, R12 ;  /* 0x0000000c00127213 */ /* 0x000fe20000000000 */
[----:B0-----:R-:W-:Y:S01]  /*edc0*/  IMAD.MOV.U32 R20, RZ, RZ, R8 ;  /* 0x000000ffff147224 */ /* 0x001fe200078e0008 */
[----:B------:R-:W-:Y:S01]  /*edd0*/  ISETP.GT.U32.AND P4, PT, R2, R10, PT ;  /* 0x0000000a0200720c */ /* 0x000fe20003f84070 */
[----:B------:R-:W-:Y:S02]  /*ede0*/  IMAD.MOV R8, RZ, RZ, -R13 ;  /* 0x000000ffff087224 */ /* 0x000fe400078e0a0d */
[----:B------:R-:W-:Y:S01]  /*edf0*/  @!P0 IMAD.MOV R20, RZ, RZ, -R20 ;  /* 0x000000ffff148224 */ /* 0x000fe200078e0a14 */
[----:B------:R-:W-:Y:S01]  /*ee00*/  ISETP.GE.AND P0, PT, R6, RZ, PT ;  /* 0x000000ff0600720c */ /* 0x000fe20003f06270 */
[----:B------:R-:W-:-:S02]  /*ee10*/  IMAD R6, R2, R8, R17 ;  /* 0x0000000802067224 */ /* 0x000fc400078e0211 */
[----:B------:R-:W-:Y:S01]  /*ee20*/  @!P6 IMAD.IADD R14, R14, 0x1, -R2 ;  /* 0x000000010e0ee824 */ /* 0x000fe200078e0a02 */
[----:B------:R0:W-:Y:S01]  /*ee30*/  STL [R1+0x5a8], R20 ;  /* 0x0005a81401007387 */ /* 0x0001e20000100800 */
[----:B------:R-:W-:Y:S01]  /*ee40*/  IMAD.MOV.U32 R13, RZ, RZ, R19 ;  /* 0x000000ffff0d7224 */ /* 0x000fe200078e0013 */
[C---:B------:R-:W-:Y:S01]  /*ee50*/  ISETP.GT.U32.AND P2, PT, R2.reuse, R6, PT ;  /* 0x000000060200720c */ /* 0x040fe20003f44070 */
[----:B------:R-:W-:Y:S01]  /*ee60*/  VIADD R9, R5, 0xe4 ;  /* 0x000000e405097836 */ /* 0x000fe20000000000 */
[----:B------:R-:W-:Y:S01]  /*ee70*/  ISETP.GT.U32.AND P6, PT, R2, R14, PT ;  /* 0x0000000e0200720c */ /* 0x000fe20003fc4070 */
[----:B------:R-:W-:-:S03]  /*ee80*/  IMAD.HI.U32 R19, R7, R18, RZ ;  /* 0x0000001207137227 */ /* 0x000fc600078e00ff */
[----:B------:R-:W-:Y:S01]  /*ee90*/  IABS R15, R9 ;  /* 0x00000009000f7213 */ /* 0x000fe20000000000 */
[----:B------:R-:W-:-:S04]  /*eea0*/  IMAD.HI.U32 R17, R7, R13, RZ ;  /* 0x0000000d07117227 */ /* 0x000fc800078e00ff */
[----:B------:R-:W-:Y:S02]  /*eeb0*/  IMAD.MOV R19, RZ, RZ, -R19 ;  /* 0x000000ffff137224 */ /* 0x000fe400078e0a13 */
[----:B------:R-:W-:Y:S02]  /*eec0*/  IMAD.MOV R17, RZ, RZ, -R17 ;  /* 0x000000ffff117224 */ /* 0x000fe400078e0a11 */
[--C-:B------:R-:W-:Y:S02]  /*eed0*/  @!P2 IMAD.IADD R6, R6, 0x1, -R2.reuse ;  /* 0x000000010606a824 */ /* 0x100fe400078e0a02 */
[----:B------:R-:W-:Y:S01]  /*eee0*/  @!P4 IMAD.IADD R10, R10, 0x1, -R2 ;  /* 0x000000010a0ac824 */ /* 0x000fe200078e0a02 */
[----:B------:R-:W-:Y:S01]  /*eef0*/  ISETP.GE.AND P4, PT, R3, RZ, PT ;  /* 0x000000ff0300720c */ /* 0x000fe20003f86270 */
[C---:B------:R-:W-:Y:S01]  /*ef00*/  IMAD R3, R2.reuse, R19, R18 ;  /* 0x0000001302037224 */ /* 0x040fe200078e0212 */
[C---:B------:R-:W-:Y:S01]  /*ef10*/  ISETP.GT.U32.AND P2, PT, R2.reuse, R6, PT ;  /* 0x000000060200720c */ /* 0x040fe20003f44070 */
[----:B------:R-:W-:-:S02]  /*ef20*/  IMAD R13, R2, R17, R13 ;  /* 0x00000011020d7224 */ /* 0x000fc400078e020d */
[----:B0-----:R-:W-:Y:S02]  /*ef30*/  IMAD.MOV.U32 R20, RZ, RZ, R11 ;  /* 0x000000ffff147224 */ /* 0x001fe400078e000b */
[----:B------:R-:W-:-:S04]  /*ef40*/  IMAD.HI.U32 R8, R7, R15, RZ ;  /* 0x0000000f07087227 */ /* 0x000fc800078e00ff */
[----:B------:R-:W-:Y:S01]  /*ef50*/  @!P1 IMAD.MOV R20, RZ, RZ, -R20 ;  /* 0x000000ffff149224 */ /* 0x000fe200078e0a14 */
[----:B------:R-:W-:Y:S01]  /*ef60*/  ISETP.GT.U32.AND P1, PT, R2, R3, PT ;  /* 0x000000030200720c */ /* 0x000fe20003f24070 */
[----:B------:R-:W-:Y:S01]  /*ef70*/  @!P6 IMAD.IADD R14, R14, 0x1, -R2 ;  /* 0x000000010e0ee824 */ /* 0x000fe200078e0a02 */
[C---:B------:R-:W-:Y:S01]  /*ef80*/  ISETP.GT.U32.AND P6, PT, R2.reuse, R13, PT ;  /* 0x0000000d0200720c */ /* 0x040fe20003fc4070 */
[----:B------:R-:W-:Y:S01]  /*ef90*/  IMAD.MOV R18, RZ, RZ, -R8 ;  /* 0x000000ffff127224 */ /* 0x000fe200078e0a08 */
[----:B------:R-:W-:Y:S01]  /*efa0*/  STL [R1+0x5a4], R20 ;  /* 0x0005a41401007387 */ /* 0x000fe20000100800 */
[C---:B------:R-:W-:Y:S02]  /*efb0*/  VIADD R8, R5.reuse, 0xe3 ;  /* 0x000000e305087836 */ /* 0x040fe40000000000 */
[----:B------:R-:W-:Y:S02]  /*efc0*/  IMAD R11, R2, R18, R15 ;  /* 0x00000012020b7224 */ /* 0x000fe400078e020f */
[----:B------:R-:W-:Y:S01]  /*efd0*/  IMAD.MOV.U32 R17, RZ, RZ, R14 ;  /* 0x000000ffff117224 */ /* 0x000fe200078e000e */
[----:B------:R-:W-:Y:S01]  /*efe0*/  IABS R15, R8 ;  /* 0x00000008000f7213 */ /* 0x000fe20000000000 */
[----:B------:R-:W-:-:S02]  /*eff0*/  VIADD R14, R5, 0xe2 ;  /* 0x000000e2050e7836 */ /* 0x000fc40000000000 */
[----:B------:R-:W-:Y:S01]  /*f000*/  @!P2 IMAD.IADD R6, R6, 0x1, -R2 ;  /* 0x000000010606a824 */ /* 0x000fe200078e0a02 */
[----:B------:R-:W-:Y:S01]  /*f010*/  ISETP.GE.AND P2, PT, R0, RZ, PT ;  /* 0x000000ff0000720c */ /* 0x000fe20003f46270 */
[----:B------:R-:W-:Y:S01]  /*f020*/  IMAD.MOV.U32 R18, RZ, RZ, R10 ;  /* 0x000000ffff127224 */ /* 0x000fe200078e000a */
[----:B------:R-:W-:Y:S01]  /*f030*/  IABS R0, R14 ;  /* 0x0000000e00007213 */ /* 0x000fe20000000000 */
[----:B------:R-:W-:Y:S02]  /*f040*/  IMAD.MOV.U32 R10, RZ, RZ, R15 ;  /* 0x000000ffff0a7224 */ /* 0x000fe400078e000f */
[----:B------:R-:W-:Y:S01]  /*f050*/  @!P0 IMAD.MOV R17, RZ, RZ, -R17 ;  /* 0x000000ffff118224 */ /* 0x000fe200078e0a11 */
[----:B------:R-:W-:Y:S01]  /*f060*/  ISETP.GT.U32.AND P0, PT, R2, R11, PT ;  /* 0x0000000b0200720c */ /* 0x000fe20003f04070 */
[--C-:B------:R-:W-:Y:S01]  /*f070*/  @!P1 IMAD.IADD R3, R3, 0x1, -R2.reuse ;  /* 0x0000000103039824 */ /* 0x100fe200078e0a02 */
[----:B------:R-:W-:Y:S01]  /*f080*/  ISETP.GE.AND P1, PT, R9, RZ, PT ;  /* 0x000000ff0900720c */ /* 0x000fe20003f26270 */
[----:B------:R-:W-:-:S02]  /*f090*/  @!P6 IMAD.IADD R13, R13, 0x1, -R2 ;  /* 0x000000010d0de824 */ /* 0x000fc400078e0a02 */
[----:B------:R-:W-:Y:S01]  /*f0a0*/  IMAD.MOV.U32 R15, RZ, RZ, R6 ;  /* 0x000000ffff0f7224 */ /* 0x000fe200078e0006 */
[----:B------:R-:W-:Y:S01]  /*f0b0*/  ISETP.GT.U32.AND P6, PT, R2, R3, PT ;  /* 0x000000030200720c */ /* 0x000fe20003fc4070 */
[----:B------:R-:W-:Y:S01]  /*f0c0*/  @!P5 IMAD.MOV R18, RZ, RZ, -R18 ;  /* 0x000000ffff12d224 */ /* 0x000fe200078e0a12 */
[----:B------:R-:W-:Y:S01]  /*f0d0*/  ISETP.GE.AND P5, PT, R12, RZ, PT ;  /* 0x000000ff0c00720c */ /* 0x000fe20003fa6270 */
[----:B------:R-:W-:Y:S01]  /*f0e0*/  @!P4 IMAD.MOV R15, RZ, RZ, -R15 ;  /* 0x000000ffff0fc224 */ /* 0x000fe200078e0a0f */
[----:B------:R-:W-:Y:S01]  /*f0f0*/  ISETP.GT.U32.AND P4, PT, R2, R13, PT ;  /* 0x0000000d0200720c */ /* 0x000fe20003f84070 */
[C---:B------:R-:W-:Y:S01]  /*f100*/  IMAD.HI.U32 R12, R7.reuse, R10, RZ ;  /* 0x0000000a070c7227 */ /* 0x040fe200078e00ff */
[----:B------:R-:W-:Y:S03]  /*f110*/  STL [R1+0x5a0], R18 ;  /* 0x0005a01201007387 */ /* 0x000fe60000100800 */
[----:B------:R-:W-:Y:S01]  /*f120*/  IMAD.HI.U32 R6, R7, R0, RZ ;  /* 0x0000000007067227 */ /* 0x000fe200078e00ff */
[----:B------:R0:W-:Y:S03]  /*f130*/  STL [R1+0x59c], R17 ;  /* 0x00059c1101007387 */ /* 0x0001e60000100800 */
[----:B------:R-:W-:Y:S01]  /*f140*/  IMAD.MOV R12, RZ, RZ, -R12 ;  /* 0x000000ffff0c7224 */ /* 0x000fe200078e0a0c */
[----:B------:R1:W-:Y:S01]  /*f150*/  STL [R1+0x598], R15 ;  /* 0x0005980f01007387 */ /* 0x0003e20000100800 */
[----:B------:R-:W-:-:S02]  /*f160*/  IMAD.MOV R6, RZ, RZ, -R6 ;  /* 0x000000ffff067224 */ /* 0x000fc400078e0a06 */
[----:B------:R-:W-:Y:S02]  /*f170*/  @!P0 IMAD.IADD R11, R11, 0x1, -R2 ;  /* 0x000000010b0b8824 */ /* 0x000fe400078e0a02 */
[C---:B------:R-:W-:Y:S02]  /*f180*/  IMAD R9, R2.reuse, R12, R10 ;  /* 0x0000000c02097224 */ /* 0x040fe400078e020a */
[C---:B------:R-:W-:Y:S01]  /*f190*/  IMAD R0, R2.reuse, R6, R0 ;  /* 0x0000000602007224 */ /* 0x040fe200078e0200 */
[C---:B------:R-:W-:Y:S01]  /*f1a0*/  ISETP.GT.U32.AND P0, PT, R2.reuse, R11, PT ;  /* 0x0000000b0200720c */ /* 0x040fe20003f04070 */
[--C-:B------:R-:W-:Y:S01]  /*f1b0*/  @!P6 IMAD.IADD R3, R3, 0x1, -R2.reuse ;  /* 0x000000010303e824 */ /* 0x100fe200078e0a02 */
[C---:B------:R-:W-:Y:S01]  /*f1c0*/  ISETP.GT.U32.AND P6, PT, R2.reuse, R9, PT ;  /* 0x000000090200720c */ /* 0x040fe20003fc4070 */
[----:B------:R-:W-:Y:S01]  /*f1d0*/  @!P4 IMAD.IADD R13, R13, 0x1, -R2 ;  /* 0x000000010d0dc824 */ /* 0x000fe200078e0a02 */
[----:B------:R-:W-:Y:S01]  /*f1e0*/  ISETP.GT.U32.AND P4, PT, R2, R0, PT ;  /* 0x000000000200720c */ /* 0x000fe20003f84070 */
[----:B------:R-:W-:-:S02]  /*f1f0*/  VIADD R19, R5, 0xdf ;  /* 0x000000df05137836 */ /* 0x000fc40000000000 */
[C---:B------:R-:W-:Y:S02]  /*f200*/  VIADD R12, R5.reuse, 0xe1 ;  /* 0x000000e1050c7836 */ /* 0x040fe40000000000 */
[----:B------:R-:W-:Y:S01]  /*f210*/  VIADD R10, R5, 0xe0 ;  /* 0x000000e0050a7836 */ /* 0x000fe20000000000 */
[----:B0-----:R-:W-:Y:S01]  /*f220*/  IABS R17, R19 ;  /* 0x0000001300117213 */ /* 0x001fe20000000000 */
[----:B------:R-:W-:Y:S01]  /*f230*/  IMAD.MOV.U32 R20, RZ, RZ, R3 ;  /* 0x000000ffff147224 */ /* 0x000fe200078e0003 */
[----:B-1----:R-:W-:Y:S01]  /*f240*/  IABS R15, R12 ;  /* 0x0000000c000f7213 */ /* 0x002fe20000000000 */
[--C-:B------:R-:W-:Y:S01]  /*f250*/  @!P0 IMAD.IADD R11, R11, 0x1, -R2.reuse ;  /* 0x000000010b0b8824 */ /* 0x100fe200078e0a02 */
[----:B------:R-:W-:Y:S01]  /*f260*/  IABS R6, R10 ;  /* 0x0000000a00067213 */ /* 0x000fe20000000000 */
[--C-:B------:R-:W-:Y:S01]  /*f270*/  @!P6 IMAD.IADD R9, R9, 0x1, -R2.reuse ;  /* 0x000000010909e824 */ /* 0x100fe200078e0a02 */
[----:B------:R-:W-:Y:S01]  /*f280*/  ISETP.GE.AND P0, PT, R8, RZ, PT ;  /* 0x000000ff0800720c */ /* 0x000fe20003f06270 */
[----:B------:R-:W-:Y:S01]  /*f290*/  @!P4 IMAD.IADD R0, R0, 0x1, -R2 ;  /* 0x000000010000c824 */ /* 0x000fe200078e0a02 */
[----:B------:R-:W-:Y:S01]  /*f2a0*/  ISETP.GE.AND P6, PT, R14, RZ, PT ;  /* 0x000000ff0e00720c */ /* 0x000fe20003fc6270 */
[----:B------:R-:W-:Y:S01]  /*f2b0*/  IMAD.MOV.U32 R8, RZ, RZ, R17 ;  /* 0x000000ffff087224 */ /* 0x000fe200078e0011 */
[----:B------:R-:W-:Y:S01]  /*f2c0*/  ISETP.GT.U32.AND P4, PT, R2, R9, PT ;  /* 0x000000090200720c */ /* 0x000fe20003f84070 */
[----:B------:R-:W-:-:S04]  /*f2d0*/  IMAD.HI.U32 R17, R7, R15, RZ ;  /* 0x0000000f07117227 */ /* 0x000fc800078e00ff */
        /* <DEDUP_REMOVED lines=24> */
[----:B------:R-:W-:Y:S01]  /*f460*/  IABS R14, R11 ;  /* 0x0000000b000e7213 */ /* 0x000fe20000000000 */
[----:B------:R-:W-:Y:S01]  /*f470*/  IMAD.MOV.U32 R18, RZ, RZ, R9 ;  /* 0x000000ffff127224 */ /* 0x000fe200078e0009 */
[----:B------:R-:W-:Y:S01]  /*f480*/  IABS R15, R12 ;  /* 0x0000000c000f7213 */ /* 0x000fe20000000000 */
[----:B------:R-:W-:Y:S01]  /*f490*/  @!P1 IMAD.IADD R6, R6, 0x1, -R2 ;  /* 0x0000000106069824 */ /* 0x000fe200078e0a02 */
[----:B------:R-:W-:Y:S01]  /*f4a0*/  ISETP.GE.AND P2, PT, R10, RZ, PT ;  /* 0x000000ff0a00720c */ /* 0x000fe20003f46270 */
[----:B------:R-:W-:Y:S01]  /*f4b0*/  IMAD.HI.U32 R17, R7, R14, RZ ;  /* 0x0000000e07117227 */ /* 0x000fe200078e00ff */
[----:B------:R-:W-:Y:S01]  /*f4c0*/  ISETP.GT.U32.AND P1, PT, R2, R3, PT ;  /* 0x000000030200720c */ /* 0x000fe20003f24070 */
[----:B------:R-:W-:Y:S02]  /*f4d0*/  STL [R1+0x58c], R20 ;  /* 0x00058c1401007387 */ /* 0x000fe40000100800 */
[----:B------:R-:W-:-:S02]  /*f4e0*/  IMAD.MOV.U32 R10, RZ, RZ, R15 ;  /* 0x000000ffff0a7224 */ /* 0x000fc400078e000f */
[----:B------:R-:W-:Y:S01]  /*f4f0*/  @!P5 IMAD.IADD R8, R8, 0x1, -R2 ;  /* 0x000000010808d824 */ /* 0x000fe200078e0a02 */
[----:B------:R-:W-:Y:S01]  /*f500*/  ISETP.GT.U32.AND P5, PT, R2, R6, PT ;  /* 0x000000060200720c */ /* 0x000fe20003fa4070 */
[----:B------:R-:W-:Y:S02]  /*f510*/  IMAD.MOV R9, RZ, RZ, -R17 ;  /* 0x000000ffff097224 */ /* 0x000fe400078e0a11 */
[----:B------:R-:W-:-:S04]  /*f520*/  IMAD.HI.U32 R17, R7, R10, RZ ;  /* 0x0000000a07117227 */ /* 0x000fc800078e00ff */
[----:B------:R-:W-:Y:S02]  /*f530*/  IMAD.MOV R17, RZ, RZ, -R17 ;  /* 0x000000ffff117224 */ /* 0x000fe400078e0a11 */
[----:B------:R-:W-:Y:S01]  /*f540*/  @!P0 IMAD.MOV R18, RZ, RZ, -R18 ;  /* 0x000000ffff128224 */ /* 0x000fe200078e0a12 */
[C---:B------:R-:W-:Y:S01]  /*f550*/  ISETP.GT.U32.AND P0, PT, R2.reuse, R8, PT ;  /* 0x000000080200720c */ /* 0x040fe20003f04070 */
[----:B------:R-:W-:Y:S02]  /*f560*/  IMAD R10, R2, R17, R10 ;  /* 0x00000011020a7224 */ /* 0x000fe400078e020a */
[----:B------:R-:W-:Y:S01]  /*f570*/  @!P5 IMAD.IADD R6, R6, 0x1, -R2 ;  /* 0x000000010606d824 */ /* 0x000fe200078e0a02 */
[----:B------:R1:W-:Y:S01]  /*f580*/  STL [R1+0x588], R18 ;  /* 0x0005881201007387 */ /* 0x0003e20000100800 */
[C---:B------:R-:W-:Y:S01]  /*f590*/  IMAD R9, R2.reuse, R9, R14 ;  /* 0x0000000902097224 */ /* 0x040fe200078e020e */
[----:B------:R-:W-:Y:S01]  /*f5a0*/  ISETP.GT.U32.AND P5, PT, R2, R10, PT ;  /* 0x0000000a0200720c */ /* 0x000fe20003fa4070 */
[----:B0-----:R-:W-:-:S02]  /*f5b0*/  VIADD R13, R5, 0xdc ;  /* 0x000000dc050d7836 */ /* 0x001fc40000000000 */
[----:B------:R-:W-:Y:S02]  /*f5c0*/  VIADD R14, R5, 0xdb ;  /* 0x000000db050e7836 */ /* 0x000fe40000000000 */
[--C-:B------:R-:W-:Y:S01]  /*f5d0*/  @!P1 IMAD.IADD R3, R3, 0x1, -R2.reuse ;  /* 0x0000000103039824 */ /* 0x100fe200078e0a02 */
[----:B------:R-:W-:Y:S01]  /*f5e0*/  IABS R15, R13 ;  /* 0x0000000d000f7213 */ /* 0x000fe20000000000 */
[----:B------:R-:W-:Y:S01]  /*f5f0*/  @!P0 IMAD.IADD R8, R8, 0x1, -R2 ;  /* 0x0000000108088824 */ /* 0x000fe200078e0a02 */
[----:B-1----:R-:W-:Y:S01]  /*f600*/  IABS R18, R14 ;  /* 0x0000000e00127213 */ /* 0x002fe20000000000 */
[----:B------:R-:W-:Y:S01]  /*f610*/  @!P6 IMAD.MOV R0, RZ, RZ, -R0 ;  /* 0x000000ffff00e224 */ /* 0x000fe200078e0a00 */
[----:B------:R-:W-:Y:S01]  /*f620*/  ISETP.GT.U32.AND P1, PT, R2, R9, PT ;  /* 0x000000090200720c */ /* 0x000fe20003f24070 */
[----:B------:R-:W-:Y:S01]  /*f630*/  IMAD.HI.U32 R20, R7, R15, RZ ;  /* 0x0000000f07147227 */ /* 0x000fe200078e00ff */
[----:B------:R-:W-:Y:S02]  /*f640*/  ISETP.GE.AND P0, PT, R19, RZ, PT ;  /* 0x000000ff1300720c */ /* 0x000fe40003f06270 */
[----:B------:R0:W-:Y:S01]  /*f650*/  STL [R1+0x584], R0 ;  /* 0x0005840001007387 */ /* 0x0001e20000100800 */
[----:B------:R-:W-:-:S02]  /*f660*/  @!P5 IMAD.IADD R10, R10, 0x1, -R2 ;  /* 0x000000010a0ad824 */ /* 0x000fc400078e0a02 */
[----:B------:R-:W-:-:S03]  /*f670*/  IMAD.HI.U32 R21, R7, R18, RZ ;  /* 0x0000001207157227 */ /* 0x000fc600078e00ff */
[C---:B------:R-:W-:Y:S01]  /*f680*/  ISETP.GT.U32.AND P5, PT, R2.reuse, R10, PT ;  /* 0x0000000a0200720c */ /* 0x040fe20003fa4070 */
[----:B------:R-:W-:Y:S02]  /*f690*/  IMAD.MOV R19, RZ, RZ, -R20 ;  /* 0x000000ffff137224 */ /* 0x000fe400078e0a14 */
[----:B------:R-:W-:Y:S02]  /*f6a0*/  IMAD.MOV R21, RZ, RZ, -R21 ;  /* 0x000000ffff157224 */ /* 0x000fe400078e0a15 */
[----:B------:R-:W-:Y:S02]  /*f6b0*/  VIADD R17, R5, 0xda ;  /* 0x000000da05117836 */ /* 0x000fe40000000000 */
[----:B0-----:R-:W-:Y:S02]  /*f6c0*/  IMAD.MOV.U32 R0, RZ, RZ, R8 ;  /* 0x000000ffff007224 */ /* 0x001fe400078e0008 */
[----:B------:R-:W-:Y:S01]  /*f6d0*/  IMAD R15, R2, R19, R15 ;  /* 0x00000013020f7224 */ /* 0x000fe200078e020f */
[----:B------:R-:W-:Y:S01]  /*f6e0*/  IABS R20, R17 ;  /* 0x0000001100147213 */ /* 0x000fe20000000000 */
[----:B------:R-:W-:-:S02]  /*f6f0*/  @!P4 IMAD.MOV R3, RZ, RZ, -R3 ;  /* 0x000000ffff03c224 */ /* 0x000fc400078e0a03 */
[C---:B------:R-:W-:Y:S01]  /*f700*/  IMAD R18, R2.reuse, R21, R18 ;  /* 0x0000001502127224 */ /* 0x040fe200078e0212 */
[----:B------:R-:W-:Y:S01]  /*f710*/  ISETP.GT.U32.AND P4, PT, R2, R15, PT ;  /* 0x0000000f0200720c */ /* 0x000fe20003f84070 */
[----:B------:R-:W-:Y:S01]  /*f720*/  @!P2 IMAD.MOV R6, RZ, RZ, -R6 ;  /* 0x000000ffff06a224 */ /* 0x000fe200078e0a06 */
[----:B------:R0:W-:Y:S01]  /*f730*/  STL [R1+0x580], R3 ;  /* 0x0005800301007387 */ /* 0x0001e20000100800 */
[----:B------:R-:W-:Y:S01]  /*f740*/  @!P1 IMAD.IADD R9, R9, 0x1, -R2 ;  /* 0x0000000109099824 */ /* 0x000fe200078e0a02 */
[----:B------:R-:W-:Y:S01]  /*f750*/  ISETP.GE.AND P2, PT, R12, RZ, PT ;  /* 0x000000ff0c00720c */ /* 0x000fe20003f46270 */
[----:B------:R-:W-:Y:S01]  /*f760*/  @!P0 IMAD.MOV R0, RZ, RZ, -R0 ;  /* 0x000000ffff008224 */ /* 0x000fe200078e0a00 */
[----:B------:R-:W-:Y:S01]  /*f770*/  STL [R1+0x578], R6 ;  /* 0x0005780601007387 */ /* 0x000fe20000100800 */
[----:B------:R-:W-:Y:S01]  /*f780*/  @!P5 IMAD.IADD R10, R10, 0x1, -R2 ;  /* 0x000000010a0ad824 */ /* 0x000fe200078e0a02 */
[C---:B------:R-:W-:Y:S02]  /*f790*/  ISETP.GT.U32.AND P5, PT, R2.reuse, R18, PT ;  /* 0x000000120200720c */ /* 0x040fe40003fa4070 */
[----:B------:R-:W-:Y:S01]  /*f7a0*/  ISETP.GT.U32.AND P6, PT, R2, R9, PT ;  /* 0x000000090200720c */ /* 0x000fe20003fc4070 */
[----:B------:R1:W-:Y:S01]  /*f7b0*/  STL [R1+0x574], R0 ;  /* 0x0005740001007387 */ /* 0x0003e20000100800 */
[----:B0-----:R-:W-:Y:S01]  /*f7c0*/  VIADD R3, R5, 0xd9 ;  /* 0x000000d905037836 */ /* 0x001fe20000000000 */
[----:B------:R-:W-:Y:S01]  /*f7d0*/  ISETP.GE.AND P1, PT, R11, RZ, PT ;  /* 0x000000ff0b00720c */ /* 0x000fe20003f26270 */
[----:B------:R-:W-:Y:S01]  /*f7e0*/  IMAD.MOV.U32 R12, RZ, RZ, R10 ;  /* 0x000000ffff0c7224 */ /* 0x000fe200078e000a */
[----:B------:R-:W-:Y:S01]  /*f7f0*/  ISETP.GE.AND P0, PT, R13, RZ, PT ;  /* 0x000000ff0d00720c */ /* 0x000fe20003f06270 */
[----:B------:R-:W-:Y:S01]  /*f800*/  @!P4 IMAD.IADD R15, R15, 0x1, -R2 ;  /* 0x000000010f0fc824 */ /* 0x000fe200078e0a02 */
[----:B------:R-:W-:Y:S01]  /*f810*/  IABS R11, R3 ;  /* 0x00000003000b7213 */ /* 0x000fe20000000000 */
[----:B------:R-:W-:-:S02]  /*f820*/  @!P2 IMAD.MOV R12, RZ, RZ, -R12 ;  /* 0x000000ffff0ca224 */ /* 0x000fc400078e0a0c */
[----:B-1----:R-:W-:Y:S01]  /*f830*/  IMAD.HI.U32 R0, R7, R20, RZ ;  /* 0x0000001407007227 */ /* 0x002fe200078e00ff */
[----:B------:R-:W-:-:S03]  /*f840*/  ISETP.GT.U32.AND P4, PT, R2, R15, PT ;  /* 0x0000000f0200720c */ /* 0x000fc60003f84070 */
[----:B------:R-:W-:Y:S02]  /*f850*/  IMAD.MOV R0, RZ, RZ, -R0 ;  /* 0x000000ffff007224 */ /* 0x000fe400078e0a00 */
[----:B------:R-:W-:Y:S02]  /*f860*/  @!P5 IMAD.IADD R18, R18, 0x1, -R2 ;  /* 0x000000011212d824 */ /* 0x000fe400078e0a02 */
[C---:B------:R-:W-:Y:S02]  /*f870*/  IMAD R20, R2.reuse, R0, R20 ;  /* 0x0000000002147224 */ /* 0x040fe400078e0214 */
[----:B------:R-:W-:Y:S01]  /*f880*/  @!P6 IMAD.IADD R9, R9, 0x1, -R2 ;  /* 0x000000010909e824 */ /* 0x000fe200078e0a02 */
[C---:B------:R-:W-:Y:S01]  /*f890*/  ISETP.GT.U32.AND P5, PT, R2.reuse, R18, PT ;  /* 0x000000120200720c */ /* 0x040fe20003fa4070 */
[----:B------:R-:W-:Y:S01]  /*f8a0*/  IMAD.HI.U32 R8, R7, R11, RZ ;  /* 0x0000000b07087227 */ /* 0x000fe200078e00ff */
[----:B------:R-:W-:Y:S02]  /*f8b0*/  ISETP.GT.U32.AND P2, PT, R2, R20, PT ;  /* 0x000000140200720c */ /* 0x000fe40003f44070 */
[----:B------:R-:W-:Y:S01]  /*f8c0*/  ISETP.GE.AND P6, PT, R14, RZ, PT ;  /* 0x000000ff0e00720c */ /* 0x000fe20003fc6270 */
[----:B------:R-:W-:-:S02]  /*f8d0*/  IMAD.MOV.U32 R6, RZ, RZ, R9 ;  /* 0x000000ffff067224 */ /* 0x000fc400078e0009 */
[----:B------:R-:W-:Y:S02]  /*f8e0*/  IMAD.MOV R8, RZ, RZ, -R8 ;  /* 0x000000ffff087224 */ /* 0x000fe400078e0a08 */
[----:B------:R-:W-:Y:S01]  /*f8f0*/  @!P1 IMAD.MOV R6, RZ, RZ, -R6 ;  /* 0x000000ffff069224 */ /* 0x000fe200078e0a06 */
[----:B------:R-:W-:Y:S01]  /*f900*/  ISETP.GE.AND P1, PT, R17, RZ, PT ;  /* 0x000000ff1100720c */ /* 0x000fe20003f26270 */
[----:B------:R-:W-:Y:S02]  /*f910*/  IMAD R11, R2, R8, R11 ;  /* 0x00000008020b7224 */ /* 0x000fe400078e020b */
[--C-:B------:R-:W-:Y:S01]  /*f920*/  @!P4 IMAD.IADD R15, R15, 0x1, -R2.reuse ;  /* 0x000000010f0fc824 */ /* 0x100fe200078e0a02 */
[----:B------:R0:W-:Y:S01]  /*f930*/  STL [R1+0x570], R6 ;  /* 0x0005700601007387 */ /* 0x0001e20000100800 */
[--C-:B------:R-:W-:Y:S01]  /*f940*/  @!P2 IMAD.IADD R20, R20, 0x1, -R2.reuse ;  /* 0x000000011414a824 */ /* 0x100fe200078e0a02 */
[----:B------:R-:W-:Y:S01]  /*f950*/  ISETP.GE.AND P4, PT, R3, RZ, PT ;  /* 0x000000ff0300720c */ /* 0x000fe20003f86270 */
[----:B------:R-:W-:Y:S01]  /*f960*/  @!P5 IMAD.IADD R18, R18, 0x1, -R2 ;  /* 0x000000011212d824 */ /* 0x000fe200078e0a02 */
[C---:B------:R-:W-:Y:S01]  /*f970*/  ISETP.GT.U32.AND P5, PT, R2.reuse, R11, PT ;  /* 0x0000000b0200720c */ /* 0x040fe20003fa4070 */
[C---:B------:R-:W-:Y:S01]  /*f980*/  VIADD R0, R5.reuse, 0xd7 ;  /* 0x000000d705007836 */ /* 0x040fe20000000000 */
[----:B------:R-:W-:Y:S01]  /*f990*/  ISETP.GT.U32.AND P2, PT, R2, R20, PT ;  /* 0x000000140200720c */ /* 0x000fe20003f44070 */
[----:B------:R-:W-:Y:S01]  /*f9a0*/  IMAD.MOV.U32 R13, RZ, RZ, R15 ;  /* 0x000000ffff0d7224 */ /* 0x000fe200078e000f */
[----:B------:R1:W-:Y:S01]  /*f9b0*/  STL [R1+0x56c], R12 ;  /* 0x00056c0c01007387 */ /* 0x0003e20000100800 */
[C---:B------:R-:W-:Y:S01]  /*f9c0*/  VIADD R17, R5.reuse, 0xd6 ;  /* 0x000000d605117836 */ /* 0x040fe20000000000 */
[----:B------:R-:W-:Y:S01]  /*f9d0*/  IABS R10, R0 ;  /* 0x00000000000a7213 */ /* 0x000fe20000000000 */
[----:B0-----:R-:W-:-:S02]  /*f9e0*/  VIADD R6, R5, 0xd8 ;  /* 0x000000d805067836 */ /* 0x001fc40000000000 */
[----:B------:R-:W-:Y:S01]  /*f9f0*/  @!P0 IMAD.MOV R13, RZ, RZ, -R13 ;  /* 0x000000ffff0d8224 */ /* 0x000fe200078e0a0d */
[----:B------:R-:W-:Y:S02]  /*fa00*/  IABS R3, R17 ;  /* 0x0000001100037213 */ /* 0x000fe40000000000 */
[----:B------:R-:W-:Y:S01]  /*fa10*/  IABS R9, R6 ;  /* 0x0000000600097213 */ /* 0x000fe20000000000 */
[----:B------:R-:W-:Y:S01]  /*fa20*/  @!P5 IMAD.IADD R11, R11, 0x1, -R2 ;  /* 0x000000010b0bd824 */ /* 0x000fe200078e0a02 */
[----:B------:R0:W-:Y:S01]  /*fa30*/  STL [R1+0x568], R13 ;  /* 0x0005680d01007387 */ /* 0x0001e20000100800 */
[C---:B-1----:R-:W-:Y:S01]  /*fa40*/  IMAD.HI.U32 R12, R7.reuse, R10, RZ ;  /* 0x0000000a070c7227 */ /* 0x042fe200078e00ff */
[----:B------:R-:W-:Y:S02]  /*fa50*/  ISETP.GE.AND P0, PT, R6, RZ, PT ;  /* 0x000000ff0600720c */ /* 0x000fe40003f06270 */
[----:B------:R-:W-:Y:S01]  /*fa60*/  ISETP.GT.U32.AND P5, PT, R2, R11, PT ;  /* 0x0000000b0200720c */ /* 0x000fe20003fa4070 */
[----:B------:R-:W-:-:S04]  /*fa70*/  IMAD.HI.U32 R8, R7, R9, RZ ;  /* 0x0000000907087227 */ /* 0x000fc800078e00ff */
[----:B------:R-:W-:Y:S02]  /*fa80*/  IMAD.MOV R8, RZ, RZ, -R8 ;  /* 0x000000ffff087224 */ /* 0x000fe400078e0a08 */
[----:B0-----:R-:W-:Y:S02]  /*fa90*/  IMAD.MOV.U32 R13, RZ, RZ, R18 ;  /* 0x000000ffff0d7224 */ /* 0x001fe400078e0012 */
[----:B------:R-:W-:Y:S02]  /*faa0*/  IMAD.MOV R12, RZ, RZ, -R12 ;  /* 0x000000ffff0c7224 */ /* 0x000fe400078e0a0c */
[----:B------:R-:W-:Y:S02]  /*fab0*/  IMAD R9, R2, R8, R9 ;  /* 0x0000000802097224 */ /* 0x000fe400078e0209 */
[----:B------:R-:W-:Y:S02]  /*fac0*/  @!P2 IMAD.IADD R20, R20, 0x1, -R2 ;  /* 0x000000011414a824 */ /* 0x000fe400078e0a02 */
[----:B------:R-:W-:Y:S01]  /*fad0*/  @!P6 IMAD.MOV R13, RZ, RZ, -R13 ;  /* 0x000000ffff0de224 */ /* 0x000fe200078e0a0d */
[----:B------:R-:W-:Y:S01]  /*fae0*/  ISETP.GE.AND P6, PT, R0, RZ, PT ;  /* 0x000000ff0000720c */ /* 0x000fe20003fc6270 */
[C---:B------:R-:W-:Y:S01]  /*faf0*/  IMAD R10, R2.reuse, R12, R10 ;  /* 0x0000000c020a7224 */ /* 0x040fe200078e020a */
[----:B------:R-:W-:Y:S01]  /*fb00*/  ISETP.GT.U32.AND P2, PT, R2, R9, PT ;  /* 0x000000090200720c */ /* 0x000fe20003f44070 */
[----:B------:R-:W-:Y:S01]  /*fb10*/  IMAD.HI.U32 R0, R7, R3, RZ ;  /* 0x0000000307007227 */ /* 0x000fe200078e00ff */
[----:B------:R0:W-:Y:S03]  /*fb20*/  STL [R1+0x564], R13 ;  /* 0x0005640d01007387 */ /* 0x0001e60000100800 */
[----:B------:R-:W-:-:S02]  /*fb30*/  IMAD.MOV.U32 R8, RZ, RZ, R20 ;  /* 0x000000ffff087224 */ /* 0x000fc400078e0014 */
[----:B------:R-:W-:Y:S02]  /*fb40*/  IMAD.MOV R6, RZ, RZ, -R0 ;  /* 0x000000ffff067224 */ /* 0x000fe400078e0a00 */
[----:B------:R-:W-:Y:S01]  /*fb50*/  @!P1 IMAD.MOV R8, RZ, RZ, -R8 ;  /* 0x000000ffff089224 */ /* 0x000fe200078e0a08 */
[C---:B------:R-:W-:Y:S01]  /*fb60*/  ISETP.GT.U32.AND P1, PT, R2.reuse, R10, PT ;  /* 0x0000000a0200720c */ /* 0x040fe20003f24070 */
[C---:B------:R-:W-:Y:S02]  /*fb70*/  IMAD R3, R2.reuse, R6, R3 ;  /* 0x0000000602037224 */ /* 0x040fe400078e0203 */
[--C-:B------:R-:W-:Y:S01]  /*fb80*/  @!P5 IMAD.IADD R11, R11, 0x1, -R2.reuse ;  /* 0x000000010b0bd824 */ /* 0x100fe200078e0a02 */
[----:B------:R1:W-:Y:S01]  /*fb90*/  STL [R1+0x560], R8 ;  /* 0x0005600801007387 */ /* 0x0003e20000100800 */
[----:B0-----:R-:W-:Y:S01]  /*fba0*/  VIADD R13, R5, 0xd5 ;  /* 0x000000d5050d7836 */ /* 0x001fe20000000000 */
[----:B------:R-:W-:Y:S01]  /*fbb0*/  ISETP.GT.U32.AND P5, PT, R2, R3, PT ;  /* 0x000000030200720c */ /* 0x000fe20003fa4070 */
[----:B------:R-:W-:-:S02]  /*fbc0*/  @!P2 IMAD.IADD R9, R9, 0x1, -R2 ;  /* 0x000000010909a824 */ /* 0x000fc400078e0a02 */
[C---:B------:R-:W-:Y:S01]  /*fbd0*/  VIADD R0, R5.reuse, 0xd4 ;  /* 0x000000d405007836 */ /* 0x040fe20000000000 */
[----:B------:R-:W-:Y:S01]  /*fbe0*/  IABS R14, R13 ;  /* 0x0000000d000e7213 */ /* 0x000fe20000000000 */
[----:B------:R-:W-:Y:S01]  /*fbf0*/  IMAD.MOV.U32 R15, RZ, RZ, R11 ;  /* 0x000000ffff0f7224 */ /* 0x000fe200078e000b */
[----:B------:R-:W-:Y:S01]  /*fc00*/  ISETP.GT.U32.AND P2, PT, R2, R9, PT ;  /* 0x000000090200720c */ /* 0x000fe20003f44070 */
[--C-:B------:R-:W-:Y:S01]  /*fc10*/  @!P1 IMAD.IADD R10, R10, 0x1, -R2.reuse ;  /* 0x000000010a0a9824 */ /* 0x100fe200078e0a02 */
[----:B------:R-:W-:Y:S01]  /*fc20*/  IABS R12, R0 ;  /* 0x00000000000c7213 */ /* 0x000fe20000000000 */
[----:B-1----:R-:W-:Y:S02]  /*fc30*/  VIADD R8, R5, 0xd3 ;  /* 0x000000d305087836 */ /* 0x002fe40000000000 */
[----:B------:R-:W-:Y:S01]  /*fc40*/  IMAD.HI.U32 R18, R7, R14, RZ ;  /* 0x0000000e07127227 */ /* 0x000fe200078e00ff */
[----:B------:R-:W-:Y:S02]  /*fc50*/  ISETP.GT.U32.AND P1, PT, R2, R10, PT ;  /* 0x0000000a0200720c */ /* 0x000fe40003f24070 */
[----:B------:R-:W-:Y:S01]  /*fc60*/  IABS R6, R8 ;  /* 0x0000000800067213 */ /* 0x000fe20000000000 */
[----:B------:R-:W-:Y:S01]  /*fc70*/  @!P4 IMAD.MOV R15, RZ, RZ, -R15 ;  /* 0x000000ffff0fc224 */ /* 0x000fe200078e0a0f */
[----:B------:R-:W-:Y:S01]  /*fc80*/  ISETP.GE.AND P4, PT, R17, RZ, PT ;  /* 0x000000ff1100720c */ /* 0x000fe20003f86270 */
[----:B------:R-:W-:-:S02]  /*fc90*/  @!P5 IMAD.IADD R3, R3, 0x1, -R2 ;  /* 0x000000010303d824 */ /* 0x000fc400078e0a02 */
[----:B------:R-:W-:Y:S01]  /*fca0*/  IMAD.HI.U32 R11, R7, R12, RZ ;  /* 0x0000000c070b7227 */ /* 0x000fe200078e00ff */
[----:B------:R0:W-:Y:S02]  /*fcb0*/  STL [R1+0x55c], R15 ;  /* 0x00055c0f01007387 */ /* 0x0001e40000100800 */
[C---:B------:R-:W-:Y:S01]  /*fcc0*/  ISETP.GT.U32.AND P5, PT, R2.reuse, R3, PT ;  /* 0x000000030200720c */ /* 0x040fe20003fa4070 */
[----:B------:R-:W-:Y:S02]  /*fcd0*/  IMAD.MOV R17, RZ, RZ, -R18 ;  /* 0x000000ffff117224 */ /* 0x000fe400078e0a12 */
[----:B------:R-:W-:Y:S02]  /*fce0*/  IMAD.MOV R11, RZ, RZ, -R11 ;  /* 0x000000ffff0b7224 */ /* 0x000fe400078e0a0b */
[----:B------:R-:W-:Y:S01]  /*fcf0*/  @!P2 IMAD.IADD R9, R9, 0x1, -R2 ;  /* 0x000000010909a824 */ /* 0x000fe200078e0a02 */
[----:B------:R-:W-:Y:S01]  /*fd00*/  ISETP.GE.AND P2, PT, R13, RZ, PT ;  /* 0x000000ff0d00720c */ /* 0x000fe20003f46270 */
[----:B------:R-:W-:-:S02]  /*fd10*/  IMAD R14, R2, R17, R14 ;  /* 0x00000011020e7224 */ /* 0x000fc400078e020e */
[----:B0-----:R-:W-:-:S04]  /*fd20*/  IMAD.HI.U32 R15, R7, R6, RZ ;  /* 0x00000006070f7227 */ /* 0x001fc800078e00ff */
[----:B------:R-:W-:Y:S02]  /*fd30*/  IMAD.MOV R15, RZ, RZ, -R15 ;  /* 0x000000ffff0f7224 */ /* 0x000fe400078e0a0f */
[----:B------:R-:W-:Y:S02]  /*fd40*/  IMAD R12, R2, R11, R12 ;  /* 0x0000000b020c7224 */ /* 0x000fe400078e020c */
[----:B------:R-:W-:Y:S01]  /*fd50*/  @!P1 IMAD.IADD R10, R10, 0x1, -R2 ;  /* 0x000000010a0a9824 */ /* 0x000fe200078e0a02 */
[C---:B------:R-:W-:Y:S01]  /*fd60*/  ISETP.GT.U32.AND P1, PT, R2.reuse, R14, PT ;  /* 0x0000000e0200720c */ /* 0x040fe20003f24070 */
[----:B------:R-:W-:Y:S02]  /*fd70*/  IMAD.MOV.U32 R20, RZ, RZ, R9 ;  /* 0x000000ffff147224 */ /* 0x000fe400078e0009 */
[C---:B------:R-:W-:Y:S02]  /*fd80*/  IMAD R6, R2.reuse, R15, R6 ;  /* 0x0000000f02067224 */ /* 0x040fe400078e0206 */
[----:B------:R-:W-:Y:S01]  /*fd90*/  @!P0 IMAD.MOV R20, RZ, RZ, -R20 ;  /* 0x000000ffff148224 */ /* 0x000fe200078e0a14 */
[----:B------:R-:W-:Y:S01]  /*fda0*/  ISETP.GT.U32.AND P0, PT, R2, R12, PT ;  /* 0x0000000c0200720c */ /* 0x000fe20003f04070 */
[----:B------:R-:W-:-:S02]  /*fdb0*/  IMAD.MOV.U32 R19, RZ, RZ, R10 ;  /* 0x000000ffff137224 */ /* 0x000fc400078e000a */
[--C-:B------:R-:W-:Y:S01]  /*fdc0*/  @!P5 IMAD.IADD R3, R3, 0x1, -R2.reuse ;  /* 0x000000010303d824 */ /* 0x100fe200078e0a02 */
[----:B------:R-:W-:Y:S01]  /*fdd0*/  ISETP.GT.U32.AND P5, PT, R2, R6, PT ;  /* 0x000000060200720c */ /* 0x000fe20003fa4070 */
[C---:B------:R-:W-:Y:S01]  /*fde0*/  VIADD R15, R5.reuse, 0xd2 ;  /* 0x000000d2050f7836 */ /* 0x040fe20000000000 */
[----:B------:R0:W-:Y:S01]  /*fdf0*/  STL [R1+0x558], R20 ;  /* 0x0005581401007387 */ /* 0x0001e20000100800 */
[----:B------:R-:W-:Y:S01]  /*fe00*/  @!P6 IMAD.MOV R19, RZ, RZ, -R19 ;  /* 0x000000ffff13e224 */ /* 0x000fe200078e0a13 */
[----:B------:R-:W-:Y:S01]  /*fe10*/  ISETP.GE.AND P6, PT, R0, RZ, PT ;  /* 0x000000ff0000720c */ /* 0x000fe20003fc6270 */
[----:B------:R-:W-:Y:S01]  /*fe20*/  VIADD R0, R5, 0xd1 ;  /* 0x000000d105007836 */ /* 0x000fe20000000000 */
[----:B------:R-:W-:Y:S01]  /*fe30*/  IABS R10, R15 ;  /* 0x0000000f000a7213 */ /* 0x000fe20000000000 */
[--C-:B------:R-:W-:Y:S01]  /*fe40*/  @!P1 IMAD.IADD R14, R14, 0x1, -R2.reuse ;  /* 0x000000010e0e9824 */ /* 0x100fe200078e0a02 */
[----:B------:R-:W-:Y:S01]  /*fe50*/  ISETP.GE.AND P1, PT, R8, RZ, PT ;  /* 0x000000ff0800720c */ /* 0x000fe20003f26270 */
[--C-:B------:R-:W-:Y:S01]  /*fe60*/  @!P0 IMAD.IADD R12, R12, 0x1, -R2.reuse ;  /* 0x000000010c0c8824 */ /* 0x100fe200078e0a02 */
[----:B------:R-:W-:Y:S01]  /*fe70*/  IABS R9, R0 ;  /* 0x0000000000097213 */ /* 0x000fe20000000000 */
[----:B------:R-:W-:Y:S01]  /*fe80*/  IMAD.HI.U32 R8, R7, R10, RZ ;  /* 0x0000000a07087227 */ /* 0x000fe200078e00ff */
[----:B------:R-:W-:Y:S01]  /*fe90*/  ISETP.GT.U32.AND P0, PT, R2, R14, PT ;  /* 0x0000000e0200720c */ /* 0x000fe20003f04070 */
[----:B------:R-:W-:Y:S02]  /*fea0*/  STL [R1+0x554], R19 ;  /* 0x0005541301007387 */ /* 0x000fe40000100800 */
[----:B------:R-:W-:Y:S01]  /*feb0*/  @!P5 IMAD.IADD R6, R6, 0x1, -R2 ;  /* 0x000000010606d824 */ /* 0x000fe200078e0a02 */
[----:B------:R-:W-:Y:S01]  /*fec0*/  ISETP.GT.U32.AND P5, PT, R2, R12, PT ;  /* 0x0000000c0200720c */ /* 0x000fe20003fa4070 */
[----:B------:R-:W-:-:S02]  /*fed0*/  IMAD.MOV.U32 R11, RZ, RZ, R3 ;  /* 0x000000ffff0b7224 */ /* 0x000fc400078e0003 */
[----:B------:R-:W-:Y:S02]  /*fee0*/  IMAD.MOV R8, RZ, RZ, -R8 ;  /* 0x000000ffff087224 */ /* 0x000fe400078e0a08 */
[----:B------:R-:W-:-:S04]  /*fef0*/  IMAD.HI.U32 R3, R7, R9, RZ ;  /* 0x0000000907037227 */ /* 0x000fc800078e00ff */
[----:B------:R-:W-:Y:S02]  /*ff00*/  IMAD R8, R2, R8, R10 ;  /* 0x0000000802087224 */ /* 0x000fe400078e020a */
[----:B------:R-:W-:Y:S02]  /*ff10*/  IMAD.MOV R3, RZ, RZ, -R3 ;  /* 0x000000ffff037224 */ /* 0x000fe400078e0a03 */
[--C-:B------:R-:W-:Y:S01]  /*ff20*/  @!P0 IMAD.IADD R14, R14, 0x1, -R2.reuse ;  /* 0x000000010e0e8824 */ /* 0x100fe200078e0a02 */
[C---:B------:R-:W-:Y:S01]  /*ff30*/  ISETP.GT.U32.AND P0, PT, R2.reuse, R8, PT ;  /* 0x000000080200720c */ /* 0x040fe20003f04070 */
[C---:B------:R-:W-:Y:S02]  /*ff40*/  IMAD R9, R2.reuse, R3, R9 ;  /* 0x0000000302097224 */ /* 0x040fe400078e0209 */
[----:B------:R-:W-:Y:S01]  /*ff50*/  @!P4 IMAD.MOV R11, RZ, RZ, -R11 ;  /* 0x000000ffff0bc224 */ /* 0x000fe200078e0a0b */
[----:B------:R-:W-:Y:S01]  /*ff60*/  ISETP.GT.U32.AND P4, PT, R2, R6, PT ;  /* 0x000000060200720c */ /* 0x000fe20003f84070 */
[----:B------:R-:W-:Y:S01]  /*ff70*/  @!P5 IMAD.IADD R12, R12, 0x1, -R2 ;  /* 0x000000010c0cd824 */ /* 0x000fe200078e0a02 */
[----:B------:R-:W-:Y:S01]  /*ff80*/  ISETP.GT.U32.AND P5, PT, R2, R9, PT ;  /* 0x000000090200720c */ /* 0x000fe20003fa4070 */
[C---:B------:R-:W-:Y:S01]  /*ff90*/  VIADD R13, R5.reuse, 0xd0 ;  /* 0x000000d0050d7836 */ /* 0x040fe20000000000 */
[----:B------:R1:W-:Y:S01]  /*ffa0*/  STL [R1+0x550], R11 ;  /* 0x0005500b01007387 */ /* 0x0003e20000100800 */
[----:B------:R-:W-:-:S02]  /*ffb0*/  VIADD R10, R5, 0xce ;  /* 0x000000ce050a7836 */ /* 0x000fc40000000000 */
[----:B0-----:R-:W-:Y:S01]  /*ffc0*/  IMAD.MOV.U32 R20, RZ, RZ, R14 ;  /* 0x000000ffff147224 */ /* 0x001fe200078e000e */
[----:B------:R-:W-:Y:S01]  /*ffd0*/  IABS R18, R13 ;  /* 0x0000000d00127213 */ /* 0x000fe20000000000 */
[----:B------:R-:W-:Y:S01]  /*ffe0*/  @!P0 IMAD.IADD R8, R8, 0x1, -R2 ;  /* 0x0000000108088824 */ /* 0x000fe200078e0a02 */
[----:B------:R-:W-:Y:S01]  /*fff0*/  ISETP.GE.AND P0, PT, R0, RZ, PT ;  /* 0x000000ff0000720c */ /* 0x000fe20003f06270 */
[----:B------:R-:W-:Y:S02]  /*10000*/  @!P2 IMAD.MOV R20, RZ, RZ, -R20 ;  /* 0x000000ffff14a224 */ /* 0x000fe400078e0a14 */
[--C-:B------:R-:W-:Y:S01]  /*10010*/  @!P4 IMAD.IADD R6, R6, 0x1, -R2.reuse ;  /* 0x000000010606c824 */ /* 0x100fe200078e0a02 */
[----:B------:R-:W-:Y:S01]  /*10020*/  ISETP.GE.AND P4, PT, R15, RZ, PT ;  /* 0x000000ff0f00720c */ /* 0x000fe20003f86270 */
[----:B-1----:R-:W-:Y:S01]  /*10030*/  VIADD R11, R5, 0xcf ;  /* 0x000000cf050b7836 */ /* 0x002fe20000000000 */
[----:B------:R-:W-:Y:S01]  /*10040*/  IABS R15, R10 ;  /* 0x0000000a000f7213 */ /* 0x000fe20000000000 */
[----:B------:R-:W-:Y:S01]  /*10050*/  @!P5 IMAD.IADD R9, R9, 0x1, -R2 ;  /* 0x000000010909d824 */ /* 0x000fe200078e0a02 */
[C---:B------:R-:W-:Y:S01]  /*10060*/  ISETP.GT.U32.AND P5, PT, R2.reuse, R8, PT ;  /* 0x000000080200720c */ /* 0x040fe20003fa4070 */
[C---:B------:R-:W-:Y:S01]  /*10070*/  IMAD.HI.U32 R19, R7.reuse, R18, RZ ;  /* 0x0000001207137227 */ /* 0x040fe200078e00ff */
[----:B------:R-:W-:Y:S01]  /*10080*/  IABS R3, R11 ;  /* 0x0000000b00037213 */ /* 0x000fe20000000000 */
[----:B------:R0:W-:Y:S01]  /*10090*/  STL [R1+0x54c], R20 ;  /* 0x00054c1401007387 */ /* 0x0001e20000100800 */
[----:B------:R-:W-:Y:S01]  /*100a0*/  ISETP.GT.U32.AND P2, PT, R2, R9, PT ;  /* 0x000000090200720c */ /* 0x000fe20003f44070 */
[----:B------:R-:W-:-:S04]  /*100b0*/  IMAD.HI.U32 R14, R7, R15, RZ ;  /* 0x0000000f070e7227 */ /* 0x000fc800078e00ff */
[----:B------:R-:W-:-:S04]  /*100c0*/  IMAD.HI.U32 R17, R7, R3, RZ ;  /* 0x0000000307117227 */ /* 0x000fc800078e00ff */
[----:B------:R-:W-:Y:S02]  /*100d0*/  IMAD.MOV R17, RZ, RZ, -R17 ;  /* 0x000000ffff117224 */ /* 0x000fe400078e0a11 */
[----:B------:R-:W-:Y:S02]  /*100e0*/  @!P6 IMAD.MOV R12, RZ, RZ, -R12 ;  /* 0x000000ffff0ce224 */ /* 0x000fe400078e0a0c */
[----:B------:R-:W-:Y:S01]  /*100f0*/  @!P1 IMAD.MOV R6, RZ, RZ, -R6 ;  /* 0x000000ffff069224 */ /* 0x000fe200078e0a06 */
[----:B------:R-:W-:Y:S01]  /*10100*/  ISETP.GE.AND P1, PT, R13, RZ, PT ;  /* 0x000000ff0d00720c */ /* 0x000fe20003f26270 */
[----:B------:R-:W-:Y:S01]  /*10110*/  IMAD.MOV R19, RZ, RZ, -R19 ;  /* 0x000000ffff137224 */ /* 0x000fe200078e0a13 */
[----:B------:R-:W-:Y:S01]  /*10120*/  STL [R1+0x548], R12 ;  /* 0x0005480c01007387 */ /* 0x000fe20000100800 */
[C---:B------:R-:W-:Y:S02]  /*10130*/  IMAD R3, R2.reuse, R17, R3 ;  /* 0x0000001102037224 */ /* 0x040fe400078e0203 */
[----:B------:R-:W-:Y:S01]  /*10140*/  IMAD.MOV R14, RZ, RZ, -R14 ;  /* 0x000000ffff0e7224 */ /* 0x000fe200078e0a0e */
[----:B------:R1:W-:Y:S01]  /*10150*/  STL [R1+0x540], R6 ;  /* 0x0005400601007387 */ /* 0x0003e20000100800 */
[----:B------:R-:W-:-:S02]  /*10160*/  IMAD R0, R2, R19, R18 ;  /* 0x0000001302007224 */ /* 0x000fc400078e0212 */
[--C-:B------:R-:W-:Y:S01]  /*10170*/  @!P5 IMAD.IADD R8, R8, 0x1, -R2.reuse ;  /* 0x000000010808d824 */ /* 0x100fe200078e0a02 */
[C---:B------:R-:W-:Y:S01]  /*10180*/  ISETP.GT.U32.AND P5, PT, R2.reuse, R3, PT ;  /* 0x000000030200720c */ /* 0x040fe20003fa4070 */
[--C-:B------:R-:W-:Y:S01]  /*10190*/  @!P2 IMAD.IADD R9, R9, 0x1, -R2.reuse ;  /* 0x000000010909a824 */ /* 0x100fe200078e0a02 */
[C---:B------:R-:W-:Y:S01]  /*101a0*/  ISETP.GT.U32.AND P6, PT, R2.reuse, R0, PT ;  /* 0x000000000200720c */ /* 0x040fe20003fc4070 */
[C---:B0-----:R-:W-:Y:S02]  /*101b0*/  VIADD R20, R5.reuse, 0xcc ;  /* 0x000000cc05147836 */ /* 0x041fe40000000000 */
[C---:B------:R-:W-:Y:S02]  /*101c0*/  VIADD R13, R5.reuse, 0xcd ;  /* 0x000000cd050d7836 */ /* 0x040fe40000000000 */
[C---:B-1----:R-:W-:Y:S01]  /*101d0*/  IMAD R6, R2.reuse, R14, R15 ;  /* 0x0000000e02067224 */ /* 0x042fe200078e020f */
[----:B------:R-:W-:Y:S01]  /*101e0*/  IABS R15, R20 ;  /* 0x00000014000f7213 */ /* 0x000fe20000000000 */
[----:B------:R-:W-:Y:S01]  /*101f0*/  IMAD.MOV.U32 R18, RZ, RZ, R9 ;  /* 0x000000ffff127224 */ /* 0x000fe200078e0009 */
[----:B------:R-:W-:Y:S01]  /*10200*/  IABS R14, R13 ;  /* 0x0000000d000e7213 */ /* 0x000fe20000000000 */
[----:B------:R-:W-:Y:S01]  /*10210*/  VIADD R12, R5, 0xcb ;  /* 0x000000cb050c7836 */ /* 0x000fe20000000000 */
[----:B------:R-:W-:Y:S01]  /*10220*/  ISETP.GT.U32.AND P2, PT, R2, R6, PT ;  /* 0x000000060200720c */ /* 0x000fe20003f44070 */
[----:B------:R-:W-:-:S02]  /*10230*/  @!P5 IMAD.IADD R3, R3, 0x1, -R2 ;  /* 0x000000010303d824 */ /* 0x000fc400078e0a02 */
[----:B------:R-:W-:Y:S01]  /*10240*/  @!P6 IMAD.IADD R0, R0, 0x1, -R2 ;  /* 0x000000010000e824 */ /* 0x000fe200078e0a02 */
[----:B------:R-:W-:Y:S01]  /*10250*/  ISETP.GE.AND P6, PT, R11, RZ, PT ;  /* 0x000000ff0b00720c */ /* 0x000fe20003fc6270 */
[----:B------:R-:W-:Y:S01]  /*10260*/  IMAD.MOV.U32 R11, RZ, RZ, R15 ;  /* 0x000000ffff0b7224 */ /* 0x000fe200078e000f */
[----:B------:R-:W-:Y:S01]  /*10270*/  IABS R17, R12 ;  /* 0x0000000c00117213 */ /* 0x000fe20000000000 */
[----:B------:R-:W-:Y:S01]  /*10280*/  IMAD.HI.U32 R15, R7, R14, RZ ;  /* 0x0000000e070f7227 */ /* 0x000fe200078e00ff */
[----:B------:R-:W-:-:S03]  /*10290*/  ISETP.GT.U32.AND P5, PT, R2, R0, PT ;  /* 0x000000000200720c */ /* 0x000fc60003fa4070 */
[----:B------:R-:W-:Y:S02]  /*102a0*/  IMAD.MOV.U32 R19, RZ, RZ, R8 ;  /* 0x000000ffff137224 */ /* 0x000fe400078e0008 */
[----:B------:R-:W-:Y:S01]  /*102b0*/  @!P2 IMAD.IADD R6, R6, 0x1, -R2 ;  /* 0x000000010606a824 */ /* 0x000fe200078e0a02 */
[C---:B------:R-:W-:Y:S01]  /*102c0*/  ISETP.GT.U32.AND P2, PT, R2.reuse, R3, PT ;  /* 0x000000030200720c */ /* 0x040fe20003f44070 */
[----:B------:R-:W-:Y:S02]  /*102d0*/  @!P0 IMAD.MOV R18, RZ, RZ, -R18 ;  /* 0x000000ffff128224 */ /* 0x000fe400078e0a12 */
[----:B------:R-:W-:Y:S01]  /*102e0*/  IMAD.HI.U32 R8, R7, R11, RZ ;  /* 0x0000000b07087227 */ /* 0x000fe200078e00ff */
[----:B------:R-:W-:-:S03]  /*102f0*/  ISETP.GT.U32.AND P0, PT, R2, R6, PT ;  /* 0x000000060200720c */ /* 0x000fc60003f04070 */
[----:B------:R-:W-:Y:S02]  /*10300*/  IMAD.MOV R15, RZ, RZ, -R15 ;  /* 0x000000ffff0f7224 */ /* 0x000fe400078e0a0f */
[----:B------:R-:W-:Y:S02]  /*10310*/  IMAD.MOV R9, RZ, RZ, -R8 ;  /* 0x000000ffff097224 */ /* 0x000fe400078e0a08 */
[----:B------:R-:W-:Y:S02]  /*10320*/  IMAD R8, R2, R15, R14 ;  /* 0x0000000f02087224 */ /* 0x000fe400078e020e */
[----:B------:R-:W-:Y:S01]  /*10330*/  @!P4 IMAD.MOV R19, RZ, RZ, -R19 ;  /* 0x000000ffff13c224 */ /* 0x000fe200078e0a13 */
[----:B------:R-:W-:Y:S01]  /*10340*/  ISETP.GE.AND P4, PT, R10, RZ, PT ;  /* 0x000000ff0a00720c */ /* 0x000fe20003f86270 */
[----:B------:R-:W-:Y:S02]  /*10350*/  IMAD.MOV.U32 R10, RZ, RZ, R17 ;  /* 0x000000ffff0a7224 */ /* 0x000fe400078e0011 */
[C---:B------:R-:W-:Y:S01]  /*10360*/  IMAD R9, R2.reuse, R9, R11 ;  /* 0x0000000902097224 */ /* 0x040fe200078e020b */
[----:B------:R-:W-:Y:S01]  /*10370*/  STL [R1+0x53c], R19 ;  /* 0x00053c1301007387 */ /* 0x000fe20000100800 */
[--C-:B------:R-:W-:Y:S01]  /*10380*/  @!P2 IMAD.IADD R3, R3, 0x1, -R2.reuse ;  /* 0x000000010303a824 */ /* 0x100fe200078e0a02 */
[----:B------:R-:W-:Y:S01]  /*10390*/  ISETP.GT.U32.AND P2, PT, R2, R8, PT ;  /* 0x000000080200720c */ /* 0x000fe20003f44070 */
[--C-:B------:R-:W-:Y:S01]  /*103a0*/  @!P5 IMAD.IADD R0, R0, 0x1, -R2.reuse ;  /* 0x000000010000d824 */ /* 0x100fe200078e0a02 */
[----:B------:R-:W-:Y:S01]  /*103b0*/  ISETP.GE.AND P5, PT, R13, RZ, PT ;  /* 0x000000ff0d00720c */ /* 0x000fe20003fa6270 */
[----:B------:R-:W-:Y:S01]  /*103c0*/  IMAD.HI.U32 R14, R7, R10, RZ ;  /* 0x0000000a070e7227 */ /* 0x000fe200078e00ff */
[----:B------:R0:W-:Y:S03]  /*103d0*/  STL [R1+0x538], R18 ;  /* 0x0005381201007387 */ /* 0x0001e60000100800 */
[----:B------:R-:W-:Y:S01]  /*103e0*/  @!P0 IMAD.IADD R6, R6, 0x1, -R2 ;  /* 0x0000000106068824 */ /* 0x000fe200078e0a02 */
[----:B------:R-:W-:Y:S01]  /*103f0*/  ISETP.GT.U32.AND P0, PT, R2, R9, PT ;  /* 0x000000090200720c */ /* 0x000fe20003f04070 */
[----:B------:R-:W-:-:S02]  /*10400*/  VIADD R13, R5, 0xca ;  /* 0x000000ca050d7836 */ /* 0x000fc40000000000 */
[----:B------:R-:W-:Y:S02]  /*10410*/  IMAD.MOV R15, RZ, RZ, -R14 ;  /* 0x000000ffff0f7224 */ /* 0x000fe400078e0a0e */
[----:B------:R-:W-:Y:S01]  /*10420*/  VIADD R14, R5, 0xc9 ;  /* 0x000000c9050e7836 */ /* 0x000fe20000000000 */
[----:B------:R-:W-:Y:S01]  /*10430*/  IABS R11, R13 ;  /* 0x0000000d000b7213 */ /* 0x000fe20000000000 */
[----:B------:R-:W-:Y:S02]  /*10440*/  IMAD R10, R2, R15, R10 ;  /* 0x0000000f020a7224 */ /* 0x000fe400078e020a */
[----:B------:R-:W-:Y:S01]  /*10450*/  @!P2 IMAD.IADD R8, R8, 0x1, -R2 ;  /* 0x000000010808a824 */ /* 0x000fe200078e0a02 */
[----:B0-----:R-:W-:Y:S01]  /*10460*/  IABS R18, R14 ;  /* 0x0000000e00127213 */ /* 0x001fe20000000000 */
[----:B------:R-:W-:Y:S01]  /*10470*/  IMAD.MOV.U32 R24, RZ, RZ, R0 ;  /* 0x000000ffff187224 */ /* 0x000fe200078e0000 */
[----:B------:R-:W-:Y:S01]  /*10480*/  ISETP.GT.U32.AND P2, PT, R2, R10, PT ;  /* 0x0000000a0200720c */ /* 0x000fe20003f44070 */
[----:B------:R-:W-:-:S04]  /*10490*/  IMAD.HI.U32 R21, R7, R11, RZ ;  /* 0x0000000b07157227 */ /* 0x000fc800078e00ff */
[----:B------:R-:W-:Y:S01]  /*104a0*/  @!P0 IMAD.IADD R9, R9, 0x1, -R2 ;  /* 0x0000000109098824 */ /* 0x000fe200078e0a02 */
[----:B------:R-:W-:Y:S01]  /*104b0*/  ISETP.GE.AND P0, PT, R20, RZ, PT ;  /* 0x000000ff1400720c */ /* 0x000fe20003f06270 */
[----:B------:R-:W-:Y:S01]  /*104c0*/  @!P1 IMAD.MOV R24, RZ, RZ, -R24 ;  /* 0x000000ffff189224 */ /* 0x000fe200078e0a18 */
[----:B------:R-:W-:Y:S01]  /*104d0*/  ISETP.GT.U32.AND P1, PT, R2, R8, PT ;  /* 0x000000080200720c */ /* 0x000fe20003f24070 */
[----:B------:R-:W-:Y:S02]  /*104e0*/  IMAD.MOV R21, RZ, RZ, -R21 ;  /* 0x000000ffff157224 */ /* 0x000fe400078e0a15 */
[----:B------:R-:W-:Y:S01]  /*104f0*/  IMAD.HI.U32 R20, R7, R18, RZ ;  /* 0x0000001207147227 */ /* 0x000fe200078e00ff */
[----:B------:R-:W-:Y:S03]  /*10500*/  STL [R1+0x534], R24 ;  /* 0x0005341801007387 */ /* 0x000fe60000100800 */
[----:B------:R-:W-:-:S02]  /*10510*/  VIADD R15, R5, 0xc8 ;  /* 0x000000c8050f7836 */ /* 0x000fc40000000000 */
[C---:B------:R-:W-:Y:S02]  /*10520*/  IMAD R11, R2.reuse, R21, R11 ;  /* 0x00000015020b7224 */ /* 0x040fe400078e020b */
[----:B------:R-:W-:Y:S01]  /*10530*/  IMAD.MOV R20, RZ, RZ, -R20 ;  /* 0x000000ffff147224 */ /* 0x000fe200078e0a14 */
[----:B------:R-:W-:Y:S01]  /*10540*/  IABS R19, R15 ;  /* 0x0000000f00137213 */ /* 0x000fe20000000000 */
[----:B------:R-:W-:Y:S02]  /*10550*/  IMAD.MOV.U32 R0, RZ, RZ, R6 ;  /* 0x000000ffff007224 */ /* 0x000fe400078e0006 */
[C---:B------:R-:W-:Y:S02]  /*10560*/  IMAD R18, R2.reuse, R20, R18 ;  /* 0x0000001402127224 */ /* 0x040fe400078e0212 */
[----:B------:R-:W-:Y:S01]  /*10570*/  @!P4 IMAD.MOV R0, RZ, RZ, -R0 ;  /* 0x000000ffff00c224 */ /* 0x000fe200078e0a00 */
[----:B------:R-:W-:Y:S01]  /*10580*/  ISETP.GT.U32.AND P4, PT, R2, R11, PT ;  /* 0x0000000b0200720c */ /* 0x000fe20003f84070 */
[----:B------:R-:W-:-:S02]  /*10590*/  VIADD R17, R5, 0xc7 ;  /* 0x000000c705117836 */ /* 0x000fc40000000000 */
[----:B------:R-:W-:Y:S01]  /*105a0*/  @!P2 IMAD.IADD R10, R10, 0x1, -R2 ;  /* 0x000000010a0aa824 */ /* 0x000fe200078e0a02 */
[----:B------:R-:W-:Y:S01]  /*105b0*/  ISETP.GT.U32.AND P2, PT, R2, R9, PT ;  /* 0x000000090200720c */ /* 0x000fe20003f44070 */
[----:B------:R-:W-:Y:S01]  /*105c0*/  IMAD.MOV.U32 R23, RZ, RZ, R3 ;  /* 0x000000ffff177224 */ /* 0x000fe200078e0003 */
[----:B------:R-:W-:Y:S01]  /*105d0*/  IABS R21, R17 ;  /* 0x0000001100157213 */ /* 0x000fe20000000000 */
[----:B------:R-:W-:-:S04]  /*105e0*/  IMAD.HI.U32 R22, R7, R19, RZ ;  /* 0x0000001307167227 */ /* 0x000fc800078e00ff */
[----:B------:R-:W-:Y:S01]  /*105f0*/  @!P1 IMAD.IADD R8, R8, 0x1, -R2 ;  /* 0x0000000108089824 */ /* 0x000fe200078e0a02 */
[C---:B------:R-:W-:Y:S01]  /*10600*/  ISETP.GT.U32.AND P1, PT, R2.reuse, R18, PT ;  /* 0x000000120200720c */ /* 0x040fe20003f24070 */
[----:B------:R-:W-:Y:S01]  /*10610*/  @!P6 IMAD.MOV R23, RZ, RZ, -R23 ;  /* 0x000000ffff17e224 */ /* 0x000fe200078e0a17 */
[C---:B------:R-:W-:Y:S01]  /*10620*/  ISETP.GT.U32.AND P6, PT, R2.reuse, R10, PT ;  /* 0x0000000a0200720c */ /* 0x040fe20003fc4070 */
[----:B------:R-:W-:Y:S02]  /*10630*/  IMAD.MOV R22, RZ, RZ, -R22 ;  /* 0x000000ffff167224 */ /* 0x000fe400078e0a16 */
[----:B------:R-:W-:Y:S01]  /*10640*/  IMAD.HI.U32 R3, R7, R21, RZ ;  /* 0x0000001507037227 */ /* 0x000fe200078e00ff */
[----:B------:R-:W-:Y:S03]  /*10650*/  STL [R1+0x530], R23 ;  /* 0x0005301701007387 */ /* 0x000fe60000100800 */
[----:B------:R-:W-:Y:S01]  /*10660*/  IMAD R19, R2, R22, R19 ;  /* 0x0000001602137224 */ /* 0x000fe200078e0213 */
[----:B------:R0:W-:Y:S01]  /*10670*/  STL [R1+0x52c], R0 ;  /* 0x00052c0001007387 */ /* 0x0001e20000100800 */
[----:B------:R-:W-:Y:S01]  /*10680*/  @!P4 IMAD.IADD R11, R11, 0x1, -R2 ;  /* 0x000000010b0bc824 */ /* 0x000fe200078e0a02 */
[----:B------:R-:W-:Y:S01]  /*10690*/  ISETP.GE.AND P4, PT, R13, RZ, PT ;  /* 0x000000ff0d00720c */ /* 0x000fe20003f86270 */
[----:B------:R-:W-:-:S02]  /*106a0*/  IMAD.MOV R3, RZ, RZ, -R3 ;  /* 0x000000ffff037224 */ /* 0x000fc400078e0a03 */
[--C-:B------:R-:W-:Y:S01]  /*106b0*/  @!P2 IMAD.IADD R9, R9, 0x1, -R2.reuse ;  /* 0x000000010909a824 */ /* 0x100fe200078e0a02 */
[----:B------:R-:W-:Y:S01]  /*106c0*/  ISETP.GT.U32.AND P2, PT, R2, R19, PT ;  /* 0x000000130200720c */ /* 0x000fe20003f44070 */
[--C-:B------:R-:W-:Y:S01]  /*106d0*/  @!P1 IMAD.IADD R18, R18, 0x1, -R2.reuse ;  /* 0x0000000112129824 */ /* 0x100fe200078e0a02 */
[C---:B------:R-:W-:Y:S01]  /*106e0*/  ISETP.GT.U32.AND P1, PT, R2.reuse, R11, PT ;  /* 0x0000000b0200720c */ /* 0x040fe20003f24070 */
[----:B------:R-:W-:Y:S02]  /*106f0*/  IMAD R21, R2, R3, R21 ;  /* 0x0000000302157224 */ /* 0x000fe400078e0215 */
[----:B0-----:R-:W-:Y:S02]  /*10700*/  VIADD R0, R5, 0xc6 ;  /* 0x000000c605007836 */ /* 0x001fe40000000000 */
[----:B------:R-:W-:Y:S01]  /*10710*/  @!P6 IMAD.IADD R10, R10, 0x1, -R2 ;  /* 0x000000010a0ae824 */ /* 0x000fe200078e0a02 */
[----:B------:R-:W-:Y:S01]  /*10720*/  ISETP.GE.AND P6, PT, R12, RZ, PT ;  /* 0x000000ff0c00720c */ /* 0x000fe20003fc6270 */
[----:B------:R-:W-:Y:S01]  /*10730*/  @!P0 IMAD.MOV R9, RZ, RZ, -R9 ;  /* 0x000000ffff098224 */ /* 0x000fe200078e0a09 */
[----:B------:R-:W-:Y:S01]  /*10740*/  IABS R12, R0 ;  /* 0x00000000000c7213 */ /* 0x000fe20000000000 */
[----:B------:R-:W-:Y:S01]  /*10750*/  IMAD.MOV.U32 R20, RZ, RZ, R8 ;  /* 0x000000ffff147224 */ /* 0x000fe200078e0008 */
[C---:B------:R-:W-:Y:S01]  /*10760*/  ISETP.GT.U32.AND P0, PT, R2.reuse, R21, PT ;  /* 0x000000150200720c */ /* 0x040fe20003f04070 */
[----:B------:R-:W-:Y:S01]  /*10770*/  @!P2 IMAD.IADD R19, R19, 0x1, -R2 ;  /* 0x000000011313a824 */ /* 0x000fe200078e0a02 */
[----:B------:R-:W-:Y:S01]  /*10780*/  ISETP.GT.U32.AND P2, PT, R2, R18, PT ;  /* 0x000000120200720c */ /* 0x000fe20003f44070 */
[----:B------:R-:W-:-:S04]  /*10790*/  IMAD.HI.U32 R8, R7, R12, RZ ;  /* 0x0000000c07087227 */ /* 0x000fc800078e00ff */
[----:B------:R-:W-:Y:S01]  /*107a0*/  @!P5 IMAD.MOV R20, RZ, RZ, -R20 ;  /* 0x000000ffff14d224 */ /* 0x000fe200078e0a14 */
[C---:B------:R-:W-:Y:S01]  /*107b0*/  ISETP.GT.U32.AND P5, PT, R2.reuse, R19, PT ;  /* 0x000000130200720c */ /* 0x040fe20003fa4070 */
[----:B------:R-:W-:Y:S01]  /*107c0*/  @!P1 IMAD.IADD R11, R11, 0x1, -R2 ;  /* 0x000000010b0b9824 */ /* 0x000fe200078e0a02 */
[----:B------:R-:W-:Y:S01]  /*107d0*/  ISETP.GE.AND P1, PT, R15, RZ, PT ;  /* 0x000000ff0f00720c */ /* 0x000fe20003f26270 */
[----:B------:R-:W-:Y:S01]  /*107e0*/  IMAD.MOV R8, RZ, RZ, -R8 ;  /* 0x000000ffff087224 */ /* 0x000fe200078e0a08 */
[----:B------:R0:W-:Y:S01]  /*107f0*/  STL [R1+0x528], R20 ;  /* 0x0005281401007387 */ /* 0x0001e20000100800 */
[----:B------:R-:W-:Y:S02]  /*10800*/  VIADD R6, R5, 0xc5 ;  /* 0x000000c505067836 */ /* 0x000fe40000000000 */
[----:B------:R-:W-:Y:S01]  /*10810*/  IMAD R12, R2, R8, R12 ;  /* 0x00000008020c7224 */ /* 0x000fe200078e020c */
[----:B------:R-:W-:Y:S01]  /*10820*/  STL [R1+0x524], R9 ;  /* 0x0005240901007387 */ /* 0x000fe20000100800 */
[----:B------:R-:W-:Y:S01]  /*10830*/  @!P6 IMAD.MOV R10, RZ, RZ, -R10 ;  /* 0x000000ffff0ae224 */ /* 0x000fe200078e0a0a */
[----:B------:R-:W-:Y:S01]  /*10840*/  IABS R3, R6 ;  /* 0x0000000600037213 */ /* 0x000fe20000000000 */
[--C-:B------:R-:W-:Y:S01]  /*10850*/  @!P0 IMAD.IADD R21, R21, 0x1, -R2.reuse ;  /* 0x0000000115158824 */ /* 0x100fe200078e0a02 */
[----:B------:R-:W-:Y:S01]  /*10860*/  ISETP.GE.AND P6, PT, R14, RZ, PT ;  /* 0x000000ff0e00720c */ /* 0x000fe20003fc6270 */
[--C-:B------:R-:W-:Y:S01]  /*10870*/  @!P5 IMAD.IADD R19, R19, 0x1, -R2.reuse ;  /* 0x000000011313d824 */ /* 0x100fe200078e0a02 */
[----:B------:R1:W-:Y:S01]  /*10880*/  STL [R1+0x520], R10 ;  /* 0x0005200a01007387 */ /* 0x0003e20000100800 */
[----:B0-----:R-:W-:Y:S01]  /*10890*/  IMAD.MOV.U32 R20, RZ, RZ, R11 ;  /* 0x000000ffff147224 */ /* 0x001fe200078e000b */
[----:B------:R-:W-:Y:S01]  /*108a0*/  ISETP.GT.U32.AND P0, PT, R2, R21, PT ;  /* 0x000000150200720c */ /* 0x000fe20003f04070 */
[----:B------:R-:W-:Y:S01]  /*108b0*/  @!P2 IMAD.IADD R18, R18, 0x1, -R2 ;  /* 0x000000011212a824 */ /* 0x000fe200078e0a02 */
[----:B------:R-:W-:Y:S01]  /*108c0*/  ISETP.GE.AND P5, PT, R0, RZ, PT ;  /* 0x000000ff0000720c */ /* 0x000fe20003fa6270 */
[----:B------:R-:W-:Y:S01]  /*108d0*/  @!P4 IMAD.MOV R20, RZ, RZ, -R20 ;  /* 0x000000ffff14c224 */ /* 0x000fe200078e0a14 */
[----:B------:R-:W-:Y:S01]  /*108e0*/  ISETP.GT.U32.AND P4, PT, R2, R12, PT ;  /* 0x0000000c0200720c */ /* 0x000fe20003f84070 */
[----:B------:R-:W-:Y:S01]  /*108f0*/  VIADD R0, R5, 0xc4 ;  /* 0x000000c405007836 */ /* 0x000fe20000000000 */
[----:B------:R-:W-:Y:S01]  /*10900*/  ISETP.GE.AND P2, PT, R17, RZ, PT ;  /* 0x000000ff1100720c */ /* 0x000fe20003f46270 */
[----:B------:R-:W-:Y:S01]  /*10910*/  IMAD.MOV.U32 R13, RZ, RZ, R18 ;  /* 0x000000ffff0d7224 */ /* 0x000fe200078e0012 */
[----:B------:R-:W-:Y:S01]  /*10920*/  STL [R1+0x51c], R20 ;  /* 0x00051c1401007387 */ /* 0x000fe20000100800 */
[----:B-1----:R-:W-:Y:S01]  /*10930*/  IMAD.HI.U32 R10, R7, R3, RZ ;  /* 0x00000003070a7227 */ /* 0x002fe200078e00ff */
[----:B------:R-:W-:-:S03]  /*10940*/  IABS R8, R0 ;  /* 0x0000000000087213 */ /* 0x000fc60000000000 */
[----:B------:R-:W-:Y:S02]  /*10950*/  IMAD.MOV R10, RZ, RZ, -R10 ;  /* 0x000000ffff0a7224 */ /* 0x000fe400078e0a0a */
[----:B------:R-:W-:Y:S02]  /*10960*/  IMAD.MOV.U32 R9, RZ, RZ, R19 ;  /* 0x000000ffff097224 */ /* 0x000fe400078e0013 */
[----:B------:R-:W-:Y:S02]  /*10970*/  IMAD R10, R2, R10, R3 ;  /* 0x0000000a020a7224 */ /* 0x000fe400078e0203 */
[--C-:B------:R-:W-:Y:S02]  /*10980*/  @!P4 IMAD.IADD R12, R12, 0x1, -R2.reuse ;  /* 0x000000010c0cc824 */ /* 0x100fe400078e0a02 */
[----:B------:R-:W-:Y:S01]  /*10990*/  @!P0 IMAD.IADD R21, R21, 0x1, -R2 ;  /* 0x0000000115158824 */ /* 0x000fe200078e0a02 */
[C---:B------:R-:W-:Y:S01]  /*109a0*/  ISETP.GT.U32.AND P0, PT, R2.reuse, R10, PT ;  /* 0x0000000a0200720c */ /* 0x040fe20003f04070 */
[----:B------:R-:W-:Y:S01]  /*109b0*/  @!P6 IMAD.MOV R13, RZ, RZ, -R13 ;  /* 0x000000ffff0de224 */ /* 0x000fe200078e0a0d */
[----:B------:R-:W-:Y:S01]  /*109c0*/  ISETP.GT.U32.AND P4, PT, R2, R12, PT ;  /* 0x0000000c0200720c */ /* 0x000fe20003f84070 */
[----:B------:R-:W-:Y:S01]  /*109d0*/  @!P1 IMAD.MOV R9, RZ, RZ, -R9 ;  /* 0x000000ffff099224 */ /* 0x000fe200078e0a09 */
[----:B------:R-:W-:Y:S01]  /*109e0*/  ISETP.GE.AND P1, PT, R0, RZ, PT ;  /* 0x000000ff0000720c */ /* 0x000fe20003f26270 */
[----:B------:R-:W-:Y:S01]  /*109f0*/  IMAD.HI.U32 R0, R7, R8, RZ ;  /* 0x0000000807007227 */ /* 0x000fe200078e00ff */
[----:B------:R0:W-:Y:S01]  /*10a00*/  STL [R1+0x518], R13 ;  /* 0x0005180d01007387 */ /* 0x0001e20000100800 */
[----:B------:R-:W-:-:S02]  /*10a10*/  ISETP.GE.AND P6, PT, R6, RZ, PT ;  /* 0x000000ff0600720c */ /* 0x000fc40003fc6270 */
[----:B------:R-:W-:Y:S01]  /*10a20*/  VIADD R3, R5, 0xc3 ;  /* 0x000000c305037836 */ /* 0x000fe20000000000 */
[----:B------:R1:W-:Y:S01]  /*10a30*/  STL [R1+0x514], R9 ;  /* 0x0005140901007387 */ /* 0x0003e20000100800 */
[----:B------:R-:W-:Y:S02]  /*10a40*/  IMAD.MOV.U32 R14, RZ, RZ, R21 ;  /* 0x000000ffff0e7224 */ /* 0x000fe400078e0015 */
[----:B------:R-:W-:Y:S02]  /*10a50*/  @!P0 IMAD.IADD R10, R10, 0x1, -R2 ;  /* 0x000000010a0a8824 */ /* 0x000fe400078e0a02 */
[----:B------:R-:W-:Y:S01]  /*10a60*/  @!P2 IMAD.MOV R14, RZ, RZ, -R14 ;  /* 0x000000ffff0ea224 */ /* 0x000fe200078e0a0e */
[----:B------:R-:W-:Y:S01]  /*10a70*/  ISETP.GE.AND P2, PT, R3, RZ, PT ;  /* 0x000000ff0300720c */ /* 0x000fe20003f46270 */
[----:B0-----:R-:W-:Y:S01]  /*10a80*/  IMAD.MOV R13, RZ, RZ, -R0 ;  /* 0x000000ffff0d7224 */ /* 0x001fe200078e0a00 */
[C---:B------:R-:W-:Y:S01]  /*10a90*/  ISETP.GT.U32.AND P0, PT, R2.reuse, R10, PT ;  /* 0x0000000a0200720c */ /* 0x040fe20003f04070 */
[----:B------:R-:W-:Y:S01]  /*10aa0*/  VIADD R6, R5, 0xc2 ;  /* 0x000000c205067836 */ /* 0x000fe20000000000 */
[----:B-1----:R-:W-:Y:S01]  /*10ab0*/  IABS R9, R3 ;  /* 0x0000000300097213 */ /* 0x002fe20000000000 */
[----:B------:R-:W-:Y:S01]  /*10ac0*/  IMAD R3, R2, R13, R8 ;  /* 0x0000000d02037224 */ /* 0x000fe200078e0208 */
[----:B------:R0:W-:Y:S01]  /*10ad0*/  STL [R1+0x510], R14 ;  /* 0x0005100e01007387 */ /* 0x0001e20000100800 */
[----:B------:R-:W-:Y:S01]  /*10ae0*/  @!P4 IMAD.IADD R12, R12, 0x1, -R2 ;  /* 0x000000010c0cc824 */ /* 0x000fe200078e0a02 */
[----:B------:R-:W-:Y:S01]  /*10af0*/  IABS R11, R6 ;  /* 0x00000006000b7213 */ /* 0x000fe20000000000 */
[----:B------:R-:W-:Y:S01]  /*10b00*/  IMAD.HI.U32 R0, R7, R9, RZ ;  /* 0x0000000907007227 */ /* 0x000fe200078e00ff */
[----:B------:R-:W-:-:S03]  /*10b10*/  ISETP.GT.U32.AND P4, PT, R2, R3, PT ;  /* 0x000000030200720c */ /* 0x000fc60003f84070 */
[----:B------:R-:W-:Y:S02]  /*10b20*/  IMAD.MOV R0, RZ, RZ, -R0 ;  /* 0x000000ffff007224 */ /* 0x000fe400078e0a00 */
[----:B------:R-:W-:Y:S02]  /*10b30*/  VIADD R13, R5, 0xc0 ;  /* 0x000000c0050d7836 */ /* 0x000fe40000000000 */
[----:B------:R-:W-:-:S03]  /*10b40*/  IMAD.HI.U32 R15, R7, R11, RZ ;  /* 0x0000000b070f7227 */ /* 0x000fc600078e00ff */
[----:B------:R-:W-:Y:S01]  /*10b50*/  IABS R17, R13 ;  /* 0x0000000d00117213 */ /* 0x000fe20000000000 */
[----:B------:R-:W-:Y:S02]  /*10b60*/  VIADD R8, R5, 0xc1 ;  /* 0x000000c105087836 */ /* 0x000fe40000000000 */
[----:B------:R-:W-:Y:S02]  /*10b70*/  IMAD R9, R2, R0, R9 ;  /* 0x0000000002097224 */ /* 0x000fe400078e0209 */
[----:B------:R-:W-:Y:S01]  /*10b80*/  IMAD.MOV.U32 R18, RZ, RZ, R12 ;  /* 0x000000ffff127224 */ /* 0x000fe200078e000c */
[----:B0-----:R-:W-:Y:S01]  /*10b90*/  IABS R14, R8 ;  /* 0x00000008000e7213 */ /* 0x001fe20000000000 */
[----:B------:R-:W-:Y:S02]  /*10ba0*/  IMAD.MOV R15, RZ, RZ, -R15 ;  /* 0x000000ffff0f7224 */ /* 0x000fe400078e0a0f */
[--C-:B------:R-:W-:Y:S02]  /*10bb0*/  @!P4 IMAD.IADD R3, R3, 0x1, -R2.reuse ;  /* 0x000000010303c824 */ /* 0x100fe400078e0a02 */
[----:B------:R-:W-:Y:S01]  /*10bc0*/  @!P0 IMAD.IADD R10, R10, 0x1, -R2 ;  /* 0x000000010a0a8824 */ /* 0x000fe200078e0a02 */
[C---:B------:R-:W-:Y:S01]  /*10bd0*/  ISETP.GT.U32.AND P0, PT, R2.reuse, R9, PT ;  /* 0x000000090200720c */ /* 0x040fe20003f04070 */
[----:B------:R-:W-:Y:S01]  /*10be0*/  @!P5 IMAD.MOV R18, RZ, RZ, -R18 ;  /* 0x000000ffff12d224 */ /* 0x000fe200078e0a12 */
[C---:B------:R-:W-:Y:S01]  /*10bf0*/  ISETP.GT.U32.AND P5, PT, R2.reuse, R3, PT ;  /* 0x000000030200720c */ /* 0x040fe20003fa4070 */
[----:B------:R-:W-:-:S02]  /*10c00*/  IMAD R11, R2, R15, R11 ;  /* 0x0000000f020b7224 */ /* 0x000fc400078e020b */
[----:B------:R-:W-:Y:S01]  /*10c10*/  IMAD.MOV.U32 R12, RZ, RZ, R17 ;  /* 0x000000ffff0c7224 */ /* 0x000fe200078e0011 */
[----:B------:R0:W-:Y:S01]  /*10c20*/  STL [R1+0x50c], R18 ;  /* 0x00050c1201007387 */ /* 0x0001e20000100800 */
[----:B------:R-:W-:Y:S01]  /*10c30*/  IMAD.HI.U32 R17, R7, R14, RZ ;  /* 0x0000000e07117227 */ /* 0x000fe200078e00ff */
[----:B------:R-:W-:-:S03]  /*10c40*/  ISETP.GT.U32.AND P4, PT, R2, R11, PT ;  /* 0x0000000b0200720c */ /* 0x000fc60003f84070 */
[----:B------:R-:W-:Y:S02]  /*10c50*/  VIADD R0, R5, 0xbf ;  /* 0x000000bf05007836 */ /* 0x000fe40000000000 */
[----:B------:R-:W-:Y:S02]  /*10c60*/  IMAD.MOV R17, RZ, RZ, -R17 ;  /* 0x000000ffff117224 */ /* 0x000fe400078e0a11 */
[----:B------:R-:W-:Y:S01]  /*10c70*/  @!P0 IMAD.IADD R9, R9, 0x1, -R2 ;  /* 0x0000000109098824 */ /* 0x000fe200078e0a02 */
[----:B------:R-:W-:Y:S01]  /*10c80*/  IABS R15, R0 ;  /* 0x00000000000f7213 */ /* 0x000fe20000000000 */
[----:B0-----:R-:W-:Y:S02]  /*10c90*/  IMAD.MOV.U32 R18, RZ, RZ, R10 ;  /* 0x000000ffff127224 */ /* 0x001fe400078e000a */
[----:B------:R-:W-:Y:S01]  /*10ca0*/  @!P5 IMAD.IADD R3, R3, 0x1, -R2 ;  /* 0x000000010303d824 */ /* 0x000fe200078e0a02 */
[----:B------:R-:W-:Y:S01]  /*10cb0*/  ISETP.GT.U32.AND P0, PT, R2, R9, PT ;  /* 0x000000090200720c */ /* 0x000fe20003f04070 */
[----:B------:R-:W-:Y:S01]  /*10cc0*/  @!P6 IMAD.MOV R18, RZ, RZ, -R18 ;  /* 0x000000ffff12e224 */ /* 0x000fe200078e0a12 */
[----:B------:R-:W-:Y:S01]  /*10cd0*/  ISETP.GE.AND P6, PT, R6, RZ, PT ;  /* 0x000000ff0600720c */ /* 0x000fe20003fc6270 */
[----:B------:R-:W-:-:S02]  /*10ce0*/  IMAD R6, R2, R17, R14 ;  /* 0x0000001102067224 */ /* 0x000fc400078e020e */
[----:B------:R-:W-:Y:S01]  /*10cf0*/  IMAD.MOV.U32 R10, RZ, RZ, R15 ;  /* 0x000000ffff0a7224 */ /* 0x000fe200078e000f */
[----:B------:R0:W-:Y:S01]  /*10d00*/  STL [R1+0x504], R18 ;  /* 0x0005041201007387 */ /* 0x0001e20000100800 */
[----:B------:R-:W-:Y:S01]  /*10d10*/  IMAD.HI.U32 R15, R7, R12, RZ ;  /* 0x0000000c070f7227 */ /* 0x000fe200078e00ff */
[----:B------:R-:W-:-:S03]  /*10d20*/  ISETP.GT.U32.AND P5, PT, R2, R6, PT ;  /* 0x000000060200720c */ /* 0x000fc60003fa4070 */
[----:B------:R-:W-:Y:S02]  /*10d30*/  @!P4 IMAD.IADD R11, R11, 0x1, -R2 ;  /* 0x000000010b0bc824 */ /* 0x000fe400078e0a02 */
[----:B------:R-:W-:Y:S02]  /*10d40*/  IMAD.MOV R15, RZ, RZ, -R15 ;  /* 0x000000ffff0f7224 */ /* 0x000fe400078e0a0f */
[----:B------:R-:W-:Y:S01]  /*10d50*/  IMAD.HI.U32 R14, R7, R10, RZ ;  /* 0x0000000a070e7227 */ /* 0x000fe200078e00ff */
[----:B------:R-:W-:-:S03]  /*10d60*/  ISETP.GT.U32.AND P4, PT, R2, R11, PT ;  /* 0x0000000b0200720c */ /* 0x000fc60003f84070 */
[----:B------:R-:W-:Y:S02]  /*10d70*/  IMAD R12, R2, R15, R12 ;  /* 0x0000000f020c7224 */ /* 0x000fe400078e020c */
[----:B0-----:R-:W-:Y:S02]  /*10d80*/  IMAD.MOV.U32 R18, RZ, RZ, R3 ;  /* 0x000000ffff127224 */ /* 0x001fe400078e0003 */
[----:B------:R-:W-:Y:S02]  /*10d90*/  IMAD.MOV R14, RZ, RZ, -R14 ;  /* 0x000000ffff0e7224 */ /* 0x000fe400078e0a0e */
[----:B------:R-:W-:Y:S02]  /*10da0*/  VIADD R3, R5, 0xbe ;  /* 0x000000be05037836 */ /* 0x000fe40000000000 */
[--C-:B------:R-:W-:Y:S02]  /*10db0*/  @!P5 IMAD.IADD R6, R6, 0x1, -R2.reuse ;  /* 0x000000010606d824 */ /* 0x100fe400078e0a02 */
[----:B------:R-:W-:Y:S01]  /*10dc0*/  @!P0 IMAD.IADD R9, R9, 0x1, -R2 ;  /* 0x0000000109098824 */ /* 0x000fe200078e0a02 */
[----:B------:R-:W-:Y:S01]  /*10dd0*/  ISETP.GT.U32.AND P0, PT, R2, R12, PT ;  /* 0x0000000c0200720c */ /* 0x000fe20003f04070 */
[----:B------:R-:W-:Y:S01]  /*10de0*/  @!P1 IMAD.MOV R18, RZ, RZ, -R18 ;  /* 0x000000ffff129224 */ /* 0x000fe200078e0a12 */
[----:B------:R-:W-:Y:S01]  /*10df0*/  ISETP.GE.AND P1, PT, R8, RZ, PT ;  /* 0x000000ff0800720c */ /* 0x000fe20003f26270 */
[C---:B------:R-:W-:Y:S01]  /*10e00*/  IMAD R8, R2.reuse, R14, R10 ;  /* 0x0000000e02087224 */ /* 0x040fe200078e020a */
[----:B------:R-:W-:Y:S01]  /*10e10*/  IABS R14, R3 ;  /* 0x00000003000e7213 */ /* 0x000fe20000000000 */
[----:B------:R-:W-:Y:S01]  /*10e20*/  VIADD R10, R5, 0xbd ;  /* 0x000000bd050a7836 */ /* 0x000fe20000000000 */
[----:B------:R-:W-:Y:S01]  /*10e30*/  ISETP.GT.U32.AND P5, PT, R2, R6, PT ;  /* 0x000000060200720c */ /* 0x000fe20003fa4070 */
[----:B------:R-:W-:Y:S01]  /*10e40*/  @!P4 IMAD.IADD R11, R11, 0x1, -R2 ;  /* 0x000000010b0bc824 */ /* 0x000fe200078e0a02 */
[----:B------:R-:W-:Y:S01]  /*10e50*/  ISETP.GE.AND P4, PT, R13, RZ, PT ;  /* 0x000000ff0d00720c */ /* 0x000fe20003f86270 */
[----:B------:R-:W-:Y:S01]  /*10e60*/  IMAD.MOV.U32 R15, RZ, RZ, R9 ;  /* 0x000000ffff0f7224 */ /* 0x000fe200078e0009 */
[----:B------:R-:W-:Y:S01]  /*10e70*/  IABS R13, R10 ;  /* 0x0000000a000d7213 */ /* 0x000fe20000000000 */
[----:B------:R-:W-:Y:S01]  /*10e80*/  IMAD.MOV.U32 R9, RZ, RZ, R14 ;  /* 0x000000ffff097224 */ /* 0x000fe200078e000e */
[----:B------:R-:W-:Y:S01]  /*10e90*/  STL [R1+0x4b8], R18 ;  /* 0x0004b81201007387 */ /* 0x000fe20000100800 */
[----:B------:R-:W-:-:S02]  /*10ea0*/  IMAD.MOV.U32 R14, RZ, RZ, R11 ;  /* 0x000000ffff0e7224 */ /* 0x000fc400078e000b */
[----:B------:R-:W-:-:S04]  /*10eb0*/  IMAD.HI.U32 R11, R7, R9, RZ ;  /* 0x00000009070b7227 */ /* 0x000fc800078e00ff */
[----:B------:R-:W-:Y:S01]  /*10ec0*/  @!P2 IMAD.MOV R15, RZ, RZ, -R15 ;  /* 0x000000ffff0fa224 */ /* 0x000fe200078e0a0f */
[----:B------:R-:W-:Y:S01]  /*10ed0*/  ISETP.GT.U32.AND P2, PT, R2, R8, PT ;  /* 0x000000080200720c */ /* 0x000fe20003f44070 */
[----:B------:R-:W-:Y:S01]  /*10ee0*/  @!P0 IMAD.IADD R12, R12, 0x1, -R2 ;  /* 0x000000010c0c8824 */ /* 0x000fe200078e0a02 */
[----:B------:R-:W-:Y:S01]  /*10ef0*/  ISETP.GE.AND P0, PT, R0, RZ, PT ;  /* 0x000000ff0000720c */ /* 0x000fe20003f06270 */
[----:B------:R-:W-:Y:S01]  /*10f00*/  @!P6 IMAD.MOV R14, RZ, RZ, -R14 ;  /* 0x000000ffff0ee224 */ /* 0x000fe200078e0a0e */
[----:B------:R-:W-:Y:S01]  /*10f10*/  STL [R1+0x4dc], R15 ;  /* 0x0004dc0f01007387 */ /* 0x000fe20000100800 */
[----:B------:R-:W-:Y:S01]  /*10f20*/  IMAD.MOV.U32 R0, RZ, RZ, R13 ;  /* 0x000000ffff007224 */ /* 0x000fe200078e000d */
[----:B------:R-:W-:Y:S01]  /*10f30*/  ISETP.GT.U32.AND P6, PT, R2, R12, PT ;  /* 0x0000000c0200720c */ /* 0x000fe20003fc4070 */
[----:B------:R-:W-:Y:S01]  /*10f40*/  IMAD.MOV R13, RZ, RZ, -R11 ;  /* 0x000000ffff0d7224 */ /* 0x000fe200078e0a0b */
[----:B------:R0:W-:Y:S01]  /*10f50*/  STL [R1+0x4e4], R14 ;  /* 0x0004e40e01007387 */ /* 0x0001e20000100800 */
[----:B------:R-:W-:Y:S01]  /*10f60*/  @!P5 IMAD.IADD R6, R6, 0x1, -R2 ;  /* 0x000000010606d824 */ /* 0x000fe200078e0a02 */
[----:B------:R-:W-:Y:S01]  /*10f70*/  ISETP.GE.AND P5, PT, R3, RZ, PT ;  /* 0x000000ff0300720c */ /* 0x000fe20003fa6270 */
[----:B------:R-:W-:-:S02]  /*10f80*/  IMAD R3, R2, R13, R9 ;  /* 0x0000000d02037224 */ /* 0x000fc400078e0209 */
[----:B------:R-:W-:Y:S02]  /*10f90*/  @!P2 IMAD.IADD R8, R8, 0x1, -R2 ;  /* 0x000000010808a824 */ /* 0x000fe400078e0a02 */
[----:B------:R-:W-:-:S03]  /*10fa0*/  IMAD.HI.U32 R11, R7, R0, RZ ;  /* 0x00000000070b7227 */ /* 0x000fc600078e00ff */
[----:B------:R-:W-:Y:S01]  /*10fb0*/  ISETP.GT.U32.AND P2, PT, R2, R8, PT ;  /* 0x000000080200720c */ /* 0x000fe20003f44070 */
[----:B0-----:R-:W-:Y:S02]  /*10fc0*/  IMAD.MOV.U32 R14, RZ, RZ, R6 ;  /* 0x000000ffff0e7224 */ /* 0x001fe400078e0006 */
[----:B------:R-:W-:Y:S01]  /*10fd0*/  @!P6 IMAD.IADD R12, R12, 0x1, -R2 ;  /* 0x000000010c0ce824 */ /* 0x000fe200078e0a02 */
[----:B------:R-:W-:Y:S01]  /*10fe0*/  ISETP.GE.AND P6, PT, R10, RZ, PT ;  /* 0x000000ff0a00720c */ /* 0x000fe20003fc6270 */
[----:B------:R-:W-:Y:S01]  /*10ff0*/  @!P1 IMAD.MOV R14, RZ, RZ, -R14 ;  /* 0x000000ffff0e9224 */ /* 0x000fe200078e0a0e */
[----:B------:R-:W-:Y:S01]  /*11000*/  ISETP.GT.U32.AND P1, PT, R2, R3, PT ;  /* 0x000000030200720c */ /* 0x000fe20003f24070 */
[----:B------:R-:W-:Y:S02]  /*11010*/  IMAD.MOV.U32 R13, RZ, RZ, R12 ;  /* 0x000000ffff0d7224 */ /* 0x000fe400078e000c */
[----:B------:R-:W-:Y:S01]  /*11020*/  VIADD R9, R5, 0xbc ;  /* 0x000000bc05097836 */ /* 0x000fe20000000000 */
[----:B------:R-:W-:Y:S01]  /*11030*/  STL [R1+0x500], R14 ;  /* 0x0005000e01007387 */ /* 0x000fe20000100800 */
[----:B------:R-:W-:-:S02]  /*11040*/  IMAD.MOV R6, RZ, RZ, -R11 ;  /* 0x000000ffff067224 */ /* 0x000fc400078e0a0b */
[----:B------:R-:W-:Y:S01]  /*11050*/  @!P4 IMAD.MOV R13, RZ, RZ, -R13 ;  /* 0x000000ffff0dc224 */ /* 0x000fe200078e0a0d */
[----:B------:R-:W-:Y:S01]  /*11060*/  IABS R15, R9 ;  /* 0x00000009000f7213 */ /* 0x000fe20000000000 */
[----:B------:R-:W-:Y:S01]  /*11070*/  IMAD R0, R2, R6, R0 ;  /* 0x0000000602007224 */ /* 0x000fe200078e0200 */
[----:B------:R-:W-:Y:S01]  /*11080*/  ISETP.GE.AND P4, PT, R9, RZ, PT ;  /* 0x000000ff0900720c */ /* 0x000fe20003f86270 */
[--C-:B------:R-:W-:Y:S01]  /*11090*/  @!P2 IMAD.IADD R8, R8, 0x1, -R2.reuse ;  /* 0x000000010808a824 */ /* 0x100fe200078e0a02 */
[----:B------:R0:W-:Y:S01]  /*110a0*/  STL [R1+0x4f0], R13 ;  /* 0x0004f00d01007387 */ /* 0x0001e20000100800 */
[----:B------:R-:W-:Y:S01]  /*110b0*/  @!P1 IMAD.IADD R3, R3, 0x1, -R2 ;  /* 0x0000000103039824 */ /* 0x000fe200078e0a02 */
[C---:B------:R-:W-:Y:S01]  /*110c0*/  ISETP.GT.U32.AND P2, PT, R2.reuse, R0, PT ;  /* 0x000000000200720c */ /* 0x040fe20003f44070 */
[----:B------:R-:W-:Y:S02]  /*110d0*/  VIADD R11, R5, 0xbb ;  /* 0x000000bb050b7836 */ /* 0x000fe40000000000 */
[----:B------:R-:W-:Y:S01]  /*110e0*/  IMAD.HI.U32 R12, R7, R15, RZ ;  /* 0x0000000f070c7227 */ /* 0x000fe200078e00ff */
[----:B------:R-:W-:-:S02]  /*110f0*/  ISETP.GT.U32.AND P1, PT, R2, R3, PT ;  /* 0x000000030200720c */ /* 0x000fc40003f24070 */
[----:B------:R-:W-:Y:S01]  /*11100*/  IABS R22, R11 ;  /* 0x0000000b00167213 */ /* 0x000fe20000000000 */
[----:B------:R-:W-:Y:S02]  /*11110*/  VIADD R10, R5, 0xba ;  /* 0x000000ba050a7836 */ /* 0x000fe40000000000 */
[----:B0-----:R-:W-:Y:S02]  /*11120*/  IMAD.MOV.U32 R13, RZ, RZ, R8 ;  /* 0x000000ffff0d7224 */ /* 0x001fe400078e0008 */
[----:B------:R-:W-:Y:S01]  /*11130*/  IMAD.HI.U32 R9, R7, R22, RZ ;  /* 0x0000001607097227 */ /* 0x000fe200078e00ff */
[----:B------:R-:W-:-:S03]  /*11140*/  IABS R6, R10 ;  /* 0x0000000a00067213 */ /* 0x000fc60000000000 */
[----:B------:R-:W-:Y:S01]  /*11150*/  @!P0 IMAD.MOV R13, RZ, RZ, -R13 ;  /* 0x000000ffff0d8224 */ /* 0x000fe200078e0a0d */
[----:B------:R-:W-:Y:S01]  /*11160*/  ISETP.GE.AND P0, PT, R11, RZ, PT ;  /* 0x000000ff0b00720c */ /* 0x000fe20003f06270 */
[----:B------:R-:W-:Y:S02]  /*11170*/  IMAD.MOV R11, RZ, RZ, -R12 ;  /* 0x000000ffff0b7224 */ /* 0x000fe400078e0a0c */
[--C-:B------:R-:W-:Y:S01]  /*11180*/  @!P1 IMAD.IADD R3, R3, 0x1, -R2.reuse ;  /* 0x0000000103039824 */ /* 0x100fe200078e0a02 */
[----:B------:R0:W-:Y:S01]  /*11190*/  STL [R1+0x4f4], R13 ;  /* 0x0004f40d01007387 */ /* 0x0001e20000100800 */
[----:B------:R-:W-:Y:S01]  /*111a0*/  IMAD R15, R2, R11, R15 ;  /* 0x0000000b020f7224 */ /* 0x000fe200078e020f */
[----:B------:R-:W-:Y:S01]  /*111b0*/  ISETP.GE.AND P1, PT, R10, RZ, PT ;  /* 0x000000ff0a00720c */ /* 0x000fe20003f26270 */
[----:B------:R-:W-:Y:S02]  /*111c0*/  @!P2 IMAD.IADD R0, R0, 0x1, -R2 ;  /* 0x000000010000a824 */ /* 0x000fe400078e0a02 */
[----:B------:R-:W-:-:S03]  /*111d0*/  IMAD.HI.U32 R8, R7, R6, RZ ;  /* 0x0000000607087227 */ /* 0x000fc600078e00ff */
[C---:B------:R-:W-:Y:S01]  /*111e0*/  ISETP.GT.U32.AND P2, PT, R2.reuse, R0, PT ;  /* 0x000000000200720c */ /* 0x040fe20003f44070 */
[----:B------:R-:W-:Y:S02]  /*111f0*/  IMAD.MOV R8, RZ, RZ, -R8 ;  /* 0x000000ffff087224 */ /* 0x000fe400078e0a08 */
[----:B0-----:R-:W-:Y:S02]  /*11200*/  IMAD.MOV.U32 R13, RZ, RZ, R3 ;  /* 0x000000ffff0d7224 */ /* 0x001fe400078e0003 */
[----:B------:R-:W-:Y:S02]  /*11210*/  IMAD.MOV R9, RZ, RZ, -R9 ;  /* 0x000000ffff097224 */ /* 0x000fe400078e0a09 */
[----:B------:R-:W-:Y:S01]  /*11220*/  @!P5 IMAD.MOV R13, RZ, RZ, -R13 ;  /* 0x000000ffff0dd224 */ /* 0x000fe200078e0a0d */
[C---:B------:R-:W-:Y:S01]  /*11230*/  ISETP.GT.U32.AND P5, PT, R2.reuse, R15, PT ;  /* 0x0000000f0200720c */ /* 0x040fe20003fa4070 */
[C---:B------:R-:W-:Y:S02]  /*11240*/  IMAD R6, R2.reuse, R8, R6 ;  /* 0x0000000802067224 */ /* 0x040fe400078e0206 */
[----:B------:R-:W-:Y:S01]  /*11250*/  IMAD R22, R2, R9, R22 ;  /* 0x0000000902167224 */ /* 0x000fe200078e0216 */
[----:B------:R0:W-:Y:S01]  /*11260*/  STL [R1+0x4ec], R13 ;  /* 0x0004ec0d01007387 */ /* 0x0001e20000100800 */
[----:B------:R-:W-:-:S02]  /*11270*/  @!P2 IMAD.IADD R0, R0, 0x1, -R2 ;  /* 0x000000010000a824 */ /* 0x000fc400078e0a02 */
[C---:B------:R-:W-:Y:S02]  /*11280*/  VIADD R3, R5.reuse, 0xb9 ;  /* 0x000000b905037836 */ /* 0x040fe40000000000 */
[----:B------:R-:W-:Y:S02]  /*11290*/  IMAD.MOV.U32 R8, RZ, RZ, R0 ;  /* 0x000000ffff087224 */ /* 0x000fe400078e0000 */
[----:B------:R-:W-:Y:S01]  /*112a0*/  VIADD R21, R5, 0xb8 ;  /* 0x000000b805157836 */ /* 0x000fe20000000000 */
[----:B------:R-:W-:Y:S01]  /*112b0*/  ISETP.GE.AND P2, PT, R3, RZ, PT ;  /* 0x000000ff0300720c */ /* 0x000fe20003f46270 */
[----:B------:R-:W-:Y:S01]  /*112c0*/  @!P5 IMAD.IADD R15, R15, 0x1, -R2 ;  /* 0x000000010f0fd824 */ /* 0x000fe200078e0a02 */
[----:B------:R-:W-:Y:S01]  /*112d0*/  IABS R3, R3 ;  /* 0x0000000300037213 */ /* 0x000fe20000000000 */
[----:B------:R-:W-:Y:S01]  /*112e0*/  @!P6 IMAD.MOV R8, RZ, RZ, -R8 ;  /* 0x000000ffff08e224 */ /* 0x000fe200078e0a08 */
[C---:B------:R-:W-:Y:S01]  /*112f0*/  ISETP.GT.U32.AND P6, PT, R2.reuse, R22, PT ;  /* 0x000000160200720c */ /* 0x040fe20003fc4070 */
[----:B------:R-:W-:Y:S01]  /*11300*/  VIADD R20, R5, 0xb6 ;  /* 0x000000b605147836 */ /* 0x000fe20000000000 */
[----:B------:R-:W-:Y:S01]  /*11310*/  ISETP.GT.U32.AND P5, PT, R2, R15, PT ;  /* 0x0000000f0200720c */ /* 0x000fe20003fa4070 */
[----:B------:R-:W-:Y:S01]  /*11320*/  IMAD.HI.U32 R0, R7, R3, RZ ;  /* 0x0000000307007227 */ /* 0x000fe200078e00ff */
[----:B------:R-:W-:Y:S01]  /*11330*/  IABS R9, R21 ;  /* 0x0000001500097213 */ /* 0x000fe20000000000 */
[----:B------:R1:W-:Y:S01]  /*11340*/  STL [R1+0x4e8], R8 ;  /* 0x0004e80801007387 */ /* 0x0003e20000100800 */
[----:B------:R-:W-:Y:S01]  /*11350*/  IABS R11, R20 ;  /* 0x00000014000b7213 */ /* 0x000fe20000000000 */
[----:B------:R-:W-:-:S02]  /*11360*/  VIADD R14, R5, 0xb5 ;  /* 0x000000b5050e7836 */ /* 0x000fc40000000000 */
[----:B------:R-:W-:Y:S02]  /*11370*/  IMAD.MOV R0, RZ, RZ, -R0 ;  /* 0x000000ffff007224 */ /* 0x000fe400078e0a00 */
[----:B------:R-:W-:Y:S01]  /*11380*/  VIADD R17, R5, 0xb7 ;  /* 0x000000b705117836 */ /* 0x000fe20000000000 */
[----:B------:R-:W-:Y:S01]  /*11390*/  IABS R19, R14 ;  /* 0x0000000e00137213 */ /* 0x000fe20000000000 */
[--C-:B------:R-:W-:Y:S02]  /*113a0*/  @!P6 IMAD.IADD R22, R22, 0x1, -R2.reuse ;  /* 0x000000011616e824 */ /* 0x100fe400078e0a02 */
[----:B------:R-:W-:Y:S01]  /*113b0*/  @!P5 IMAD.IADD R15, R15, 0x1, -R2 ;  /* 0x000000010f0fd824 */ /* 0x000fe200078e0a02 */
[C---:B------:R-:W-:Y:S01]  /*113c0*/  ISETP.GT.U32.AND P5, PT, R2.reuse, R6, PT ;  /* 0x000000060200720c */ /* 0x040fe20003fa4070 */
[C---:B0-----:R-:W-:Y:S01]  /*113d0*/  IMAD.HI.U32 R13, R7.reuse, R9, RZ ;  /* 0x00000009070d7227 */ /* 0x041fe200078e00ff */
[----:B------:R-:W-:Y:S02]  /*113e0*/  ISETP.GT.U32.AND P6, PT, R2, R22, PT ;  /* 0x000000160200720c */ /* 0x000fe40003fc4070 */
[----:B------:R-:W-:Y:S01]  /*113f0*/  IABS R10, R17 ;  /* 0x00000011000a7213 */ /* 0x000fe20000000000 */
[----:B-1----:R-:W-:-:S04]  /*11400*/  IMAD.HI.U32 R8, R7, R11, RZ ;  /* 0x0000000b07087227 */ /* 0x002fc800078e00ff */
[----:B------:R-:W-:Y:S02]  /*11410*/  IMAD R3, R2, R0, R3 ;  /* 0x0000000002037224 */ /* 0x000fe400078e0203 */
[----:B------:R-:W-:Y:S02]  /*11420*/  IMAD.MOV R13, RZ, RZ, -R13 ;  /* 0x000000ffff0d7224 */ /* 0x000fe400078e0a0d */
[----:B------:R-:W-:Y:S02]  /*11430*/  @!P5 IMAD.IADD R6, R6, 0x1, -R2 ;  /* 0x000000010606d824 */ /* 0x000fe400078e0a02 */
[----:B------:R-:W-:Y:S02]  /*11440*/  IMAD.MOV R8, RZ, RZ, -R8 ;  /* 0x000000ffff087224 */ /* 0x000fe400078e0a08 */
[----:B------:R-:W-:Y:S01]  /*11450*/  @!P6 IMAD.IADD R22, R22, 0x1, -R2 ;  /* 0x000000011616e824 */ /* 0x000fe200078e0a02 */
[C---:B------:R-:W-:Y:S01]  /*11460*/  ISETP.GT.U32.AND P5, PT, R2.reuse, R6, PT ;  /* 0x000000060200720c */ /* 0x040fe20003fa4070 */
[----:B------:R-:W-:Y:S01]  /*11470*/  IMAD.HI.U32 R0, R7, R19, RZ ;  /* 0x0000001307007227 */ /* 0x000fe200078e00ff */
[----:B------:R-:W-:-:S03]  /*11480*/  ISETP.GT.U32.AND P6, PT, R2, R3, PT ;  /* 0x000000030200720c */ /* 0x000fc60003fc4070 */
[C---:B------:R-:W-:Y:S02]  /*11490*/  IMAD R9, R2.reuse, R13, R9 ;  /* 0x0000000d02097224 */ /* 0x040fe400078e0209 */
[----:B------:R-:W-:Y:S02]  /*114a0*/  IMAD R11, R2, R8, R11 ;  /* 0x00000008020b7224 */ /* 0x000fe400078e020b */
[----:B------:R-:W-:Y:S02]  /*114b0*/  IMAD.MOV.U32 R24, RZ, RZ, R15 ;  /* 0x000000ffff187224 */ /* 0x000fe400078e000f */
[----:B------:R-:W-:-:S04]  /*114c0*/  IMAD.HI.U32 R12, R7, R10, RZ ;  /* 0x0000000a070c7227 */ /* 0x000fc800078e00ff */
[----:B------:R-:W-:Y:S02]  /*114d0*/  IMAD.MOV R0, RZ, RZ, -R0 ;  /* 0x000000ffff007224 */ /* 0x000fe400078e0a00 */
[----:B------:R-:W-:Y:S01]  /*114e0*/  @!P4 IMAD.MOV R24, RZ, RZ, -R24 ;  /* 0x000000ffff18c224 */ /* 0x000fe200078e0a18 */
[----:B------:R-:W-:Y:S01]  /*114f0*/  ISETP.GT.U32.AND P4, PT, R2, R9, PT ;  /* 0x000000090200720c */ /* 0x000fe20003f84070 */
[----:B------:R-:W-:Y:S01]  /*11500*/  @!P5 IMAD.IADD R6, R6, 0x1, -R2 ;  /* 0x000000010606d824 */ /* 0x000fe200078e0a02 */
[C---:B------:R-:W-:Y:S01]  /*11510*/  ISETP.GT.U32.AND P5, PT, R2.reuse, R11, PT ;  /* 0x0000000b0200720c */ /* 0x040fe20003fa4070 */
[----:B------:R-:W-:Y:S01]  /*11520*/  IMAD.MOV R12, RZ, RZ, -R12 ;  /* 0x000000ffff0c7224 */ /* 0x000fe200078e0a0c */
[----:B------:R-:W-:Y:S01]  /*11530*/  STL [R1+0x49c], R24 ;  /* 0x00049c1801007387 */ /* 0x000fe20000100800 */
[----:B------:R-:W-:Y:S02]  /*11540*/  IMAD R19, R2, R0, R19 ;  /* 0x0000000002137224 */ /* 0x000fe400078e0213 */
[----:B------:R-:W-:-:S02]  /*11550*/  IMAD.MOV.U32 R25, RZ, RZ, R22 ;  /* 0x000000ffff197224 */ /* 0x000fc400078e0016 */
[C---:B------:R-:W-:Y:S02]  /*11560*/  IMAD R10, R2.reuse, R12, R10 ;  /* 0x0000000c020a7224 */ /* 0x040fe400078e020a */
[C---:B------:R-:W-:Y:S02]  /*11570*/  VIADD R13, R5.reuse, 0xb2 ;  /* 0x000000b2050d7836 */ /* 0x040fe40000000000 */
[----:B------:R-:W-:Y:S02]  /*11580*/  VIADD R12, R5, 0xb4 ;  /* 0x000000b4050c7836 */ /* 0x000fe40000000000 */
[----:B------:R-:W-:Y:S01]  /*11590*/  @!P0 IMAD.MOV R25, RZ, RZ, -R25 ;  /* 0x000000ffff198224 */ /* 0x000fe200078e0a19 */
[----:B------:R-:W-:Y:S01]  /*115a0*/  IABS R23, R13 ;  /* 0x0000000d00177213 */ /* 0x000fe20000000000 */
[--C-:B------:R-:W-:Y:S01]  /*115b0*/  @!P6 IMAD.IADD R3, R3, 0x1, -R2.reuse ;  /* 0x000000010303e824 */ /* 0x100fe200078e0a02 */
[C---:B------:R-:W-:Y:S01]  /*115c0*/  ISETP.GT.U32.AND P6, PT, R2.reuse, R19, PT ;  /* 0x000000130200720c */ /* 0x040fe20003fc4070 */
[--C-:B------:R-:W-:Y:S01]  /*115d0*/  @!P4 IMAD.IADD R9, R9, 0x1, -R2.reuse ;  /* 0x000000010909c824 */ /* 0x100fe200078e0a02 */
[----:B------:R-:W-:Y:S01]  /*115e0*/  IABS R0, R12 ;  /* 0x0000000c00007213 */ /* 0x000fe20000000000 */
[----:B------:R0:W-:Y:S01]  /*115f0*/  STL [R1+0x468], R25 ;  /* 0x0004681901007387 */ /* 0x0001e20000100800 */
[C---:B------:R-:W-:Y:S01]  /*11600*/  ISETP.GT.U32.AND P0, PT, R2.reuse, R10, PT ;  /* 0x0000000a0200720c */ /* 0x040fe20003f04070 */
[----:B------:R-:W-:Y:S01]  /*11610*/  @!P5 IMAD.IADD R11, R11, 0x1, -R2 ;  /* 0x000000010b0bd824 */ /* 0x000fe200078e0a02 */
[----:B------:R-:W-:Y:S01]  /*11620*/  ISETP.GT.U32.AND P4, PT, R2, R3, PT ;  /* 0x000000030200720c */ /* 0x000fe20003f84070 */
[----:B------:R-:W-:-:S02]  /*11630*/  IMAD.MOV.U32 R15, RZ, RZ, R23 ;  /* 0x000000ffff0f7224 */ /* 0x000fc400078e0017 */
[----:B------:R-:W-:-:S04]  /*11640*/  IMAD.HI.U32 R23, R7, R0, RZ ;  /* 0x0000000007177227 */ /* 0x000fc800078e00ff */
[----:B0-----:R-:W-:Y:S02]  /*11650*/  IMAD.MOV.U32 R25, RZ, RZ, R6 ;  /* 0x000000ffff197224 */ /* 0x001fe400078e0006 */
[----:B------:R-:W-:Y:S02]  /*11660*/  VIADD R18, R5, 0xb3 ;  /* 0x000000b305127836 */ /* 0x000fe40000000000 */
[----:B------:R-:W-:Y:S01]  /*11670*/  @!P1 IMAD.MOV R25, RZ, RZ, -R25 ;  /* 0x000000ffff199224 */ /* 0x000fe200078e0a19 */
[----:B------:R-:W-:Y:S01]  /*11680*/  ISETP.GT.U32.AND P1, PT, R2, R11, PT ;  /* 0x0000000b0200720c */ /* 0x000fe20003f24070 */
[----:B------:R-:W-:Y:S01]  /*11690*/  IMAD.MOV R23, RZ, RZ, -R23 ;  /* 0x000000ffff177224 */ /* 0x000fe200078e0a17 */
[----:B------:R-:W-:Y:S01]  /*116a0*/  IABS R8, R18 ;  /* 0x0000001200087213 */ /* 0x000fe20000000000 */
[----:B------:R-:W-:Y:S01]  /*116b0*/  IMAD.HI.U32 R22, R7, R15, RZ ;  /* 0x0000000f07167227 */ /* 0x000fe200078e00ff */
[----:B------:R0:W-:Y:S03]  /*116c0*/  STL [R1+0x440], R25 ;  /* 0x0004401901007387 */ /* 0x0001e60000100800 */
[----:B------:R-:W-:-:S02]  /*116d0*/  @!P6 IMAD.IADD R19, R19, 0x1, -R2 ;  /* 0x000000011313e824 */ /* 0x000fc400078e0a02 */
[C---:B------:R-:W-:Y:S02]  /*116e0*/  IMAD R0, R2.reuse, R23, R0 ;  /* 0x0000001702007224 */ /* 0x040fe400078e0200 */
[----:B------:R-:W-:Y:S01]  /*116f0*/  IMAD.MOV R22, RZ, RZ, -R22 ;  /* 0x000000ffff167224 */ /* 0x000fe200078e0a16 */
[----:B------:R-:W-:Y:S01]  /*11700*/  ISETP.GT.U32.AND P6, PT, R2, R19, PT ;  /* 0x000000130200720c */ /* 0x000fe20003fc4070 */
[----:B------:R-:W-:Y:S01]  /*11710*/  @!P0 IMAD.IADD R10, R10, 0x1, -R2 ;  /* 0x000000010a0a8824 */ /* 0x000fe200078e0a02 */
[----:B------:R-:W-:Y:S01]  /*11720*/  ISETP.GT.U32.AND P0, PT, R2, R9, PT ;  /* 0x000000090200720c */ /* 0x000fe20003f04070 */
[----:B------:R-:W-:-:S03]  /*11730*/  IMAD.HI.U32 R24, R7, R8, RZ ;  /* 0x0000000807187227 */ /* 0x000fc600078e00ff */
[C---:B------:R-:W-:Y:S01]  /*11740*/  ISETP.GT.U32.AND P5, PT, R2.reuse, R10, PT ;  /* 0x0000000a0200720c */ /* 0x040fe20003fa4070 */
[C---:B------:R-:W-:Y:S02]  /*11750*/  IMAD R15, R2.reuse, R22, R15 ;  /* 0x00000016020f7224 */ /* 0x040fe400078e020f */
[----:B------:R-:W-:Y:S01]  /*11760*/  @!P4 IMAD.IADD R3, R3, 0x1, -R2 ;  /* 0x000000010303c824 */ /* 0x000fe200078e0a02 */
[C---:B------:R-:W-:Y:S01]  /*11770*/  ISETP.GT.U32.AND P4, PT, R2.reuse, R0, PT ;  /* 0x000000000200720c */ /* 0x040fe20003f84070 */
[----:B------:R-:W-:Y:S02]  /*11780*/  IMAD.MOV R24, RZ, RZ, -R24 ;  /* 0x000000ffff187224 */ /* 0x000fe400078e0a18 */
[----:B------:R-:W-:Y:S01]  /*11790*/  @!P1 IMAD.IADD R11, R11, 0x1, -R2 ;  /* 0x000000010b0b9824 */ /* 0x000fe200078e0a02 */
[C---:B------:R-:W-:Y:S01]  /*117a0*/  ISETP.GT.U32.AND P1, PT, R2.reuse, R15, PT ;  /* 0x0000000f0200720c */ /* 0x040fe20003f24070 */
[----:B------:R-:W-:Y:S02]  /*117b0*/  IMAD R8, R2, R24, R8 ;  /* 0x0000001802087224 */ /* 0x000fe400078e0208 */
[----:B------:R-:W-:-:S02]  /*117c0*/  VIADD R23, R5, 0xb1 ;  /* 0x000000b105177836 */ /* 0x000fc40000000000 */
[--C-:B------:R-:W-:Y:S01]  /*117d0*/  @!P0 IMAD.IADD R9, R9, 0x1, -R2.reuse ;  /* 0x0000000109098824 */ /* 0x100fe200078e0a02 */
[----:B------:R-:W-:Y:S01]  /*117e0*/  ISETP.GT.U32.AND P0, PT, R2, R8, PT ;  /* 0x000000080200720c */ /* 0x000fe20003f04070 */
[--C-:B------:R-:W-:Y:S01]  /*117f0*/  @!P6 IMAD.IADD R19, R19, 0x1, -R2.reuse ;  /* 0x000000011313e824 */ /* 0x100fe200078e0a02 */
[----:B------:R-:W-:Y:S01]  /*11800*/  ISETP.GE.AND P6, PT, R17, RZ, PT ;  /* 0x000000ff1100720c */ /* 0x000fe20003fc6270 */
[--C-:B------:R-:W-:Y:S01]  /*11810*/  @!P5 IMAD.IADD R10, R10, 0x1, -R2.reuse ;  /* 0x000000010a0ad824 */ /* 0x100fe200078e0a02 */
[----:B------:R-:W-:Y:S01]  /*11820*/  IABS R6, R23 ;  /* 0x0000001700067213 */ /* 0x000fe20000000000 */
[--C-:B------:R-:W-:Y:S01]  /*11830*/  @!P4 IMAD.IADD R0, R0, 0x1, -R2.reuse ;  /* 0x000000010000c824 */ /* 0x100fe200078e0a02 */
[----:B------:R-:W-:Y:S01]  /*11840*/  ISETP.GE.AND P5, PT, R21, RZ, PT ;  /* 0x000000ff1500720c */ /* 0x000fe20003fa6270 */
[----:B------:R-:W-:Y:S01]  /*11850*/  @!P1 IMAD.IADD R15, R15, 0x1, -R2 ;  /* 0x000000010f0f9824 */ /* 0x000fe200078e0a02 */
[----:B------:R-:W-:Y:S01]  /*11860*/  ISETP.GE.AND P4, PT, R20, RZ, PT ;  /* 0x000000ff1400720c */ /* 0x000fe20003f86270 */
[----:B------:R-:W-:Y:S01]  /*11870*/  IMAD.HI.U32 R21, R7, R6, RZ ;  /* 0x0000000607157227 */ /* 0x000fe200078e00ff */
[----:B------:R-:W-:-:S03]  /*11880*/  ISETP.GT.U32.AND P1, PT, R2, R0, PT ;  /* 0x000000000200720c */ /* 0x000fc60003f24070 */
[----:B0-----:R-:W-:Y:S02]  /*11890*/  IMAD.MOV.U32 R25, RZ, RZ, R10 ;  /* 0x000000ffff197224 */ /* 0x001fe400078e000a */
[----:B------:R-:W-:Y:S02]  /*118a0*/  IMAD.MOV.U32 R27, RZ, RZ, R3 ;  /* 0x000000ffff1b7224 */ /* 0x000fe400078e0003 */
[----:B------:R-:W-:Y:S02]  /*118b0*/  IMAD.MOV R21, RZ, RZ, -R21 ;  /* 0x000000ffff157224 */ /* 0x000fe400078e0a15 */
[----:B------:R-:W-:Y:S02]  /*118c0*/  IMAD.MOV.U32 R26, RZ, RZ, R9 ;  /* 0x000000ffff1a7224 */ /* 0x000fe400078e0009 */
[----:B------:R-:W-:Y:S01]  /*118d0*/  @!P0 IMAD.IADD R8, R8, 0x1, -R2 ;  /* 0x0000000108088824 */ /* 0x000fe200078e0a02 */
[----:B------:R-:W-:Y:S01]  /*118e0*/  ISETP.GE.AND P0, PT, R14, RZ, PT ;  /* 0x000000ff0e00720c */ /* 0x000fe20003f06270 */
[----:B------:R-:W-:Y:S01]  /*118f0*/  @!P6 IMAD.MOV R25, RZ, RZ, -R25 ;  /* 0x000000ffff19e224 */ /* 0x000fe200078e0a19 */
[----:B------:R-:W-:Y:S01]  /*11900*/  ISETP.GE.AND P6, PT, R12, RZ, PT ;  /* 0x000000ff0c00720c */ /* 0x000fe20003fc6270 */
[----:B------:R-:W-:-:S02]  /*11910*/  IMAD.MOV.U32 R10, RZ, RZ, R11 ;  /* 0x000000ffff0a7224 */ /* 0x000fc400078e000b */
[----:B------:R-:W-:Y:S01]  /*11920*/  @!P2 IMAD.MOV R27, RZ, RZ, -R27 ;  /* 0x000000ffff1ba224 */ /* 0x000fe200078e0a1b */
[C---:B------:R-:W-:Y:S01]  /*11930*/  ISETP.GT.U32.AND P2, PT, R2.reuse, R8, PT ;  /* 0x000000080200720c */ /* 0x040fe20003f44070 */
[----:B------:R-:W-:Y:S02]  /*11940*/  VIADD R17, R5, 0xb0 ;  /* 0x000000b005117836 */ /* 0x000fe40000000000 */
[C---:B------:R-:W-:Y:S01]  /*11950*/  IMAD R6, R2.reuse, R21, R6 ;  /* 0x0000001502067224 */ /* 0x040fe200078e0206 */
[----:B------:R-:W-:Y:S01]  /*11960*/  STL [R1+0x420], R27 ;  /* 0x0004201b01007387 */ /* 0x000fe20000100800 */
[----:B------:R-:W-:Y:S01]  /*11970*/  @!P5 IMAD.MOV R26, RZ, RZ, -R26 ;  /* 0x000000ffff1ad224 */ /* 0x000fe200078e0a1a */
[----:B------:R-:W-:Y:S01]  /*11980*/  ISETP.GT.U32.AND P5, PT, R2, R15, PT ;  /* 0x0000000f0200720c */ /* 0x000fe20003fa4070 */
[----:B------:R-:W-:Y:S01]  /*11990*/  @!P4 IMAD.MOV R10, RZ, RZ, -R10 ;  /* 0x000000ffff0ac224 */ /* 0x000fe200078e0a0a */
[----:B------:R-:W-:Y:S01]  /*119a0*/  IABS R20, R17 ;  /* 0x0000001100147213 */ /* 0x000fe20000000000 */
[----:B------:R-:W-:Y:S01]  /*119b0*/  @!P1 IMAD.IADD R0, R0, 0x1, -R2 ;  /* 0x0000000100009824 */ /* 0x000fe200078e0a02 */
[----:B------:R-:W-:Y:S01]  /*119c0*/  STL [R1+0x400], R26 ;  /* 0x0004001a01007387 */ /* 0x000fe20000100800 */
[----:B------:R-:W-:Y:S01]  /*119d0*/  ISETP.GT.U32.AND P4, PT, R2, R6, PT ;  /* 0x000000060200720c */ /* 0x000fe20003f84070 */
[----:B------:R-:W-:Y:S01]  /*119e0*/  IMAD.MOV.U32 R9, RZ, RZ, R19 ;  /* 0x000000ffff097224 */ /* 0x000fe200078e0013 */
[----:B------:R-:W-:Y:S01]  /*119f0*/  ISETP.GE.AND P1, PT, R13, RZ, PT ;  /* 0x000000ff0d00720c */ /* 0x000fe20003f26270 */
[----:B------:R-:W-:Y:S01]  /*11a00*/  STL [R1+0x3b4], R25 ;  /* 0x0003b41901007387 */ /* 0x000fe20000100800 */
[----:B------:R-:W-:-:S03]  /*11a10*/  IMAD.HI.U32 R3, R7, R20, RZ ;  /* 0x0000001407037227 */ /* 0x000fc600078e00ff */
[----:B------:R0:W-:Y:S01]  /*11a20*/  STL [R1+0x3b0], R10 ;  /* 0x0003b00a01007387 */ /* 0x0001e20000100800 */
[----:B------:R-:W-:Y:S01]  /*11a30*/  @!P0 IMAD.MOV R9, RZ, RZ, -R9 ;  /* 0x000000ffff098224 */ /* 0x000fe200078e0a09 */
[----:B------:R-:W-:Y:S01]  /*11a40*/  ISETP.GE.AND P0, PT, R18, RZ, PT ;  /* 0x000000ff1200720c */ /* 0x000fe20003f06270 */
[----:B------:R-:W-:Y:S02]  /*11a50*/  IMAD.MOV R3, RZ, RZ, -R3 ;  /* 0x000000ffff037224 */ /* 0x000fe400078e0a03 */
[--C-:B------:R-:W-:Y:S01]  /*11a60*/  @!P5 IMAD.IADD R15, R15, 0x1, -R2.reuse ;  /* 0x000000010f0fd824 */ /* 0x100fe200078e0a02 */
[----:B------:R1:W-:Y:S01]  /*11a70*/  STL [R1+0x3a4], R9 ;  /* 0x0003a40901007387 */ /* 0x0003e20000100800 */
[--C-:B------:R-:W-:Y:S01]  /*11a80*/  @!P4 IMAD.IADD R6, R6, 0x1, -R2.reuse ;  /* 0x000000010606c824 */ /* 0x100fe200078e0a02 */
[----:B------:R-:W-:Y:S01]  /*11a90*/  ISETP.GE.AND P5, PT, R17, RZ, PT ;  /* 0x000000ff1100720c */ /* 0x000fe20003fa6270 */
[----:B------:R-:W-:Y:S01]  /*11aa0*/  @!P2 IMAD.IADD R8, R8, 0x1, -R2 ;  /* 0x000000010808a824 */ /* 0x000fe200078e0a02 */
[----:B------:R-:W-:Y:S01]  /*11ab0*/  ISETP.GE.AND P2, PT, R23, RZ, PT ;  /* 0x000000ff1700720c */ /* 0x000fe20003f46270 */
[----:B0-----:R-:W-:Y:S01]  /*11ac0*/  IMAD.MOV.U32 R10, RZ, RZ, R0 ;  /* 0x000000ffff0a7224 */ /* 0x001fe200078e0000 */
[----:B------:R-:W-:Y:S01]  /*11ad0*/  ISETP.GT.U32.AND P4, PT, R2, R6, PT ;  /* 0x000000060200720c */ /* 0x000fe20003f84070 */
[----:B------:R-:W-:-:S02]  /*11ae0*/  VIADD R14, R5, 0xae ;  /* 0x000000ae050e7836 */ /* 0x000fc40000000000 */
[----:B------:R-:W-:Y:S02]  /*11af0*/  @!P6 IMAD.MOV R10, RZ, RZ, -R10 ;  /* 0x000000ffff0ae224 */ /* 0x000fe400078e0a0a */
[----:B-1----:R-:W-:Y:S02]  /*11b00*/  IMAD R9, R2, R3, R20 ;  /* 0x0000000302097224 */ /* 0x002fe400078e0214 */
[C---:B------:R-:W-:Y:S01]  /*11b10*/  VIADD R3, R5.reuse, 0xaf ;  /* 0x000000af05037836 */ /* 0x040fe20000000000 */
[----:B------:R0:W-:Y:S01]  /*11b20*/  STL [R1+0x3a0], R10 ;  /* 0x0003a00a01007387 */ /* 0x0001e20000100800 */
[C---:B------:R-:W-:Y:S02]  /*11b30*/  VIADD R13, R5.reuse, 0xad ;  /* 0x000000ad050d7836 */ /* 0x040fe40000000000 */
[----:B------:R-:W-:Y:S01]  /*11b40*/  @!P0 IMAD.MOV R8, RZ, RZ, -R8 ;  /* 0x000000ffff088224 */ /* 0x000fe200078e0a08 */
[----:B------:R-:W-:Y:S01]  /*11b50*/  IABS R0, R3 ;  /* 0x0000000300007213 */ /* 0x000fe20000000000 */
[----:B------:R-:W-:Y:S01]  /*11b60*/  @!P4 IMAD.IADD R6, R6, 0x1, -R2 ;  /* 0x000000010606c824 */ /* 0x000fe200078e0a02 */
[----:B------:R-:W-:Y:S01]  /*11b70*/  ISETP.GE.AND P0, PT, R14, RZ, PT ;  /* 0x000000ff0e00720c */ /* 0x000fe20003f06270 */
[----:B------:R-:W-:Y:S01]  /*11b80*/  VIADD R18, R5, 0xab ;  /* 0x000000ab05127836 */ /* 0x000fe20000000000 */
[----:B------:R-:W-:Y:S01]  /*11b90*/  IABS R14, R14 ;  /* 0x0000000e000e7213 */ /* 0x000fe20000000000 */
[----:B------:R-:W-:Y:S01]  /*11ba0*/  IMAD.MOV.U32 R19, RZ, RZ, R6 ;  /* 0x000000ffff137224 */ /* 0x000fe200078e0006 */
[----:B------:R-:W-:Y:S01]  /*11bb0*/  ISETP.GE.AND P4, PT, R13, RZ, PT ;  /* 0x000000ff0d00720c */ /* 0x000fe20003f86270 */
[----:B0-----:R-:W-:Y:S01]  /*11bc0*/  IMAD.MOV.U32 R10, RZ, RZ, R15 ;  /* 0x000000ffff0a7224 */ /* 0x001fe200078e000f */
[----:B------:R0:W-:Y:S01]  /*11bd0*/  STL [R1+0x39c], R8 ;  /* 0x00039c0801007387 */ /* 0x0001e20000100800 */
[----:B------:R-:W-:Y:S01]  /*11be0*/  IMAD.HI.U32 R15, R7, R0, RZ ;  /* 0x00000000070f7227 */ /* 0x000fe200078e00ff */
[----:B------:R-:W-:-:S02]  /*11bf0*/  IABS R13, R13 ;  /* 0x0000000d000d7213 */ /* 0x000fc40000000000 */
[----:B------:R-:W-:Y:S01]  /*11c00*/  ISETP.GE.AND P6, PT, R3, RZ, PT ;  /* 0x000000ff0300720c */ /* 0x000fe20003fc6270 */
[----:B------:R-:W-:Y:S01]  /*11c10*/  @!P1 IMAD.MOV R10, RZ, RZ, -R10 ;  /* 0x000000ffff0a9224 */ /* 0x000fe200078e0a0a */
[C---:B------:R-:W-:Y:S01]  /*11c20*/  ISETP.GT.U32.AND P1, PT, R2.reuse, R9, PT ;  /* 0x000000090200720c */ /* 0x040fe20003f24070 */
[----:B------:R-:W-:Y:S01]  /*11c30*/  IMAD.MOV R15, RZ, RZ, -R15 ;  /* 0x000000ffff0f7224 */ /* 0x000fe200078e0a0f */
[----:B------:R-:W-:Y:S01]  /*11c40*/  IABS R11, R18 ;  /* 0x00000012000b7213 */ /* 0x000fe20000000000 */
[----:B------:R-:W-:Y:S01]  /*11c50*/  @!P2 IMAD.MOV R19, RZ, RZ, -R19 ;  /* 0x000000ffff13a224 */ /* 0x000fe200078e0a13 */
[----:B------:R1:W-:Y:S01]  /*11c60*/  STL [R1+0x398], R10 ;  /* 0x0003980a01007387 */ /* 0x0003e20000100800 */
[C---:B------:R-:W-:Y:S02]  /*11c70*/  IMAD R15, R2.reuse, R15, R0 ;  /* 0x0000000f020f7224 */ /* 0x040fe400078e0200 */
[----:B0-----:R-:W-:Y:S01]  /*11c80*/  IMAD.HI.U32 R8, R7, R14, RZ ;  /* 0x0000000e07087227 */ /* 0x001fe200078e00ff */
[----:B------:R-:W-:Y:S02]  /*11c90*/  STL [R1+0x394], R19 ;  /* 0x0003941301007387 */ /* 0x000fe40000100800 */
[----:B------:R-:W-:Y:S01]  /*11ca0*/  ISETP.GT.U32.AND P2, PT, R2, R15, PT ;  /* 0x0000000f0200720c */ /* 0x000fe20003f44070 */
[----:B------:R-:W-:-:S02]  /*11cb0*/  IMAD.MOV R8, RZ, RZ, -R8 ;  /* 0x000000ffff087224 */ /* 0x000fc400078e0a08 */
[----:B------:R-:W-:Y:S02]  /*11cc0*/  @!P1 IMAD.IADD R9, R9, 0x1, -R2 ;  /* 0x0000000109099824 */ /* 0x000fe400078e0a02 */
[----:B-1----:R-:W-:-:S03]  /*11cd0*/  IMAD.HI.U32 R10, R7, R13, RZ ;  /* 0x0000000d070a7227 */ /* 0x002fc600078e00ff */
[C---:B------:R-:W-:Y:S01]  /*11ce0*/  ISETP.GT.U32.AND P1, PT, R2.reuse, R9, PT ;  /* 0x000000090200720c */ /* 0x040fe20003f24070 */
[----:B------:R-:W-:Y:S02]  /*11cf0*/  IMAD.MOV R10, RZ, RZ, -R10 ;  /* 0x000000ffff0a7224 */ /* 0x000fe400078e0a0a */
[C---:B------:R-:W-:Y:S02]  /*11d00*/  IMAD R14, R2.reuse, R8, R14 ;  /* 0x00000008020e7224 */ /* 0x040fe400078e020e */
[----:B------:R-:W-:Y:S02]  /*11d10*/  VIADD R3, R5, 0xac ;  /* 0x000000ac05037836 */ /* 0x000fe40000000000 */
[C---:B------:R-:W-:Y:S02]  /*11d20*/  IMAD R13, R2.reuse, R10, R13 ;  /* 0x0000000a020d7224 */ /* 0x040fe400078e020d */
[--C-:B------:R-:W-:Y:S01]  /*11d30*/  @!P2 IMAD.IADD R15, R15, 0x1, -R2.reuse ;  /* 0x000000010f0fa824 */ /* 0x100fe200078e0a02 */
[----:B------:R-:W-:Y:S01]  /*11d40*/  IABS R12, R3 ;  /* 0x00000003000c7213 */ /* 0x000fe20000000000 */
[----:B------:R-:W-:Y:S01]  /*11d50*/  VIADD R20, R5, 0xaa ;  /* 0x000000aa05147836 */ /* 0x000fe20000000000 */
[C---:B------:R-:W-:Y:S01]  /*11d60*/  ISETP.GT.U32.AND P2, PT, R2.reuse, R13, PT ;  /* 0x0000000d0200720c */ /* 0x040fe20003f44070 */
[----:B------:R-:W-:Y:S01]  /*11d70*/  @!P1 IMAD.IADD R9, R9, 0x1, -R2 ;  /* 0x0000000109099824 */ /* 0x000fe200078e0a02 */
[----:B------:R-:W-:Y:S01]  /*11d80*/  ISETP.GT.U32.AND P1, PT, R2, R14, PT ;  /* 0x0000000e0200720c */ /* 0x000fe20003f24070 */
[----:B------:R-:W-:Y:S01]  /*11d90*/  IMAD.HI.U32 R17, R7, R12, RZ ;  /* 0x0000000c07117227 */ /* 0x000fe200078e00ff */
[----:B------:R-:W-:-:S03]  /*11da0*/  IABS R10, R20 ;  /* 0x00000014000a7213 */ /* 0x000fc60000000000 */
[----:B------:R-:W-:Y:S02]  /*11db0*/  IMAD.MOV.U32 R22, RZ, RZ, R9 ;  /* 0x000000ffff167224 */ /* 0x000fe400078e0009 */
[----:B------:R-:W-:Y:S02]  /*11dc0*/  IMAD.MOV R6, RZ, RZ, -R17 ;  /* 0x000000ffff067224 */ /* 0x000fe400078e0a11 */
[----:B------:R-:W-:Y:S01]  /*11dd0*/  @!P5 IMAD.MOV R22, RZ, RZ, -R22 ;  /* 0x000000ffff16d224 */ /* 0x000fe200078e0a16 */
[----:B------:R-:W-:Y:S01]  /*11de0*/  ISETP.GT.U32.AND P5, PT, R2, R15, PT ;  /* 0x0000000f0200720c */ /* 0x000fe20003fa4070 */
[----:B------:R-:W-:Y:S02]  /*11df0*/  VIADD R17, R5, 0xa9 ;  /* 0x000000a905117836 */ /* 0x000fe40000000000 */
[--C-:B------:R-:W-:Y:S01]  /*11e00*/  @!P1 IMAD.IADD R14, R14, 0x1, -R2.reuse ;  /* 0x000000010e0e9824 */ /* 0x100fe200078e0a02 */
[----:B------:R0:W-:Y:S01]  /*11e10*/  STL [R1+0x390], R22 ;  /* 0x0003901601007387 */ /* 0x0001e20000100800 */
[----:B------:R-:W-:Y:S01]  /*11e20*/  @!P2 IMAD.IADD R13, R13, 0x1, -R2 ;  /* 0x000000010d0da824 */ /* 0x000fe200078e0a02 */
[----:B------:R-:W-:Y:S01]  /*11e30*/  IABS R21, R17 ;  /* 0x0000001100157213 */ /* 0x000fe20000000000 */
[----:B------:R-:W-:Y:S01]  /*11e40*/  IMAD.HI.U32 R0, R7, R11, RZ ;  /* 0x0000000b07007227 */ /* 0x000fe200078e00ff */
[----:B------:R-:W-:-:S02]  /*11e50*/  ISETP.GT.U32.AND P1, PT, R2, R14, PT ;  /* 0x0000000e0200720c */ /* 0x000fc40003f24070 */
[C---:B------:R-:W-:Y:S01]  /*11e60*/  ISETP.GT.U32.AND P2, PT, R2.reuse, R13, PT ;  /* 0x0000000d0200720c */ /* 0x040fe20003f44070 */
[----:B------:R-:W-:Y:S02]  /*11e70*/  IMAD R12, R2, R6, R12 ;  /* 0x00000006020c7224 */ /* 0x000fe400078e020c */
[----:B------:R-:W-:Y:S02]  /*11e80*/  IMAD.MOV R0, RZ, RZ, -R0 ;  /* 0x000000ffff007224 */ /* 0x000fe400078e0a00 */
[----:B------:R-:W-:Y:S02]  /*11e90*/  IMAD.MOV.U32 R9, RZ, RZ, R21 ;  /* 0x000000ffff097224 */ /* 0x000fe400078e0015 */
[----:B------:R-:W-:-:S04]  /*11ea0*/  IMAD.HI.U32 R23, R7, R10, RZ ;  /* 0x0000000a07177227 */ /* 0x000fc800078e00ff */
[----:B------:R-:W-:Y:S01]  /*11eb0*/  @!P5 IMAD.IADD R15, R15, 0x1, -R2 ;  /* 0x000000010f0fd824 */ /* 0x000fe200078e0a02 */
[C---:B------:R-:W-:Y:S01]  /*11ec0*/  ISETP.GT.U32.AND P5, PT, R2.reuse, R12, PT ;  /* 0x0000000c0200720c */ /* 0x040fe20003fa4070 */
[----:B------:R-:W-:Y:S02]  /*11ed0*/  IMAD R11, R2, R0, R11 ;  /* 0x00000000020b7224 */ /* 0x000fe400078e020b */
[----:B0-----:R-:W-:-:S04]  /*11ee0*/  IMAD.HI.U32 R22, R7, R9, RZ ;  /* 0x0000000907167227 */ /* 0x001fc800078e00ff */
[----:B------:R-:W-:Y:S02]  /*11ef0*/  IMAD.MOV R23, RZ, RZ, -R23 ;  /* 0x000000ffff177224 */ /* 0x000fe400078e0a17 */
[C---:B------:R-:W-:Y:S02]  /*11f00*/  VIADD R6, R5.reuse, 0xa7 ;  /* 0x000000a705067836 */ /* 0x040fe40000000000 */
[----:B------:R-:W-:Y:S02]  /*11f10*/  VIADD R19, R5, 0xa8 ;  /* 0x000000a805137836 */ /* 0x000fe40000000000 */
[----:B------:R-:W-:Y:S01]  /*11f20*/  IMAD.MOV R22, RZ, RZ, -R22 ;  /* 0x000000ffff167224 */ /* 0x000fe200078e0a16 */
[----:B------:R-:W-:Y:S01]  /*11f30*/  IABS R0, R6 ;  /* 0x0000000600007213 */ /* 0x000fe20000000000 */
[----:B------:R-:W-:Y:S01]  /*11f40*/  @!P1 IMAD.IADD R14, R14, 0x1, -R2 ;  /* 0x000000010e0e9824 */ /* 0x000fe200078e0a02 */
[C---:B------:R-:W-:Y:S01]  /*11f50*/  ISETP.GT.U32.AND P1, PT, R2.reuse, R11, PT ;  /* 0x0000000b0200720c */ /* 0x040fe20003f24070 */
[C---:B------:R-:W-:Y:S01]  /*11f60*/  IMAD R10, R2.reuse, R23, R10 ;  /* 0x00000017020a7224 */ /* 0x040fe200078e020a */
[----:B------:R-:W-:Y:S01]  /*11f70*/  IABS R24, R19 ;  /* 0x0000001300187213 */ /* 0x000fe20000000000 */
[----:B------:R-:W-:-:S02]  /*11f80*/  IMAD R9, R2, R22, R9 ;  /* 0x0000001602097224 */ /* 0x000fc400078e0209 */
[----:B------:R-:W-:Y:S01]  /*11f90*/  @!P2 IMAD.IADD R13, R13, 0x1, -R2 ;  /* 0x000000010d0da824 */ /* 0x000fe200078e0a02 */
[----:B------:R-:W-:Y:S01]  /*11fa0*/  ISETP.GT.U32.AND P2, PT, R2, R10, PT ;  /* 0x0000000a0200720c */ /* 0x000fe20003f44070 */
[----:B------:R-:W-:-:S04]  /*11fb0*/  IMAD.HI.U32 R23, R7, R0, RZ ;  /* 0x0000000007177227 */ /* 0x000fc800078e00ff */
[----:B------:R-:W-:Y:S02]  /*11fc0*/  VIADD R8, R5, 0xa6 ;  /* 0x000000a605087836 */ /* 0x000fe40000000000 */
[----:B------:R-:W-:-:S03]  /*11fd0*/  IMAD.HI.U32 R25, R7, R24, RZ ;  /* 0x0000001807197227 */ /* 0x000fc600078e00ff */
[----:B------:R-:W-:Y:S01]  /*11fe0*/  IABS R21, R8 ;  /* 0x0000000800157213 */ /* 0x000fe20000000000 */
[--C-:B------:R-:W-:Y:S01]  /*11ff0*/  @!P5 IMAD.IADD R12, R12, 0x1, -R2.reuse ;  /* 0x000000010c0cd824 */ /* 0x100fe200078e0a02 */
[C---:B------:R-:W-:Y:S01]  /*12000*/  ISETP.GT.U32.AND P5, PT, R2.reuse, R9, PT ;  /* 0x000000090200720c */ /* 0x040fe20003fa4070 */
[----:B------:R-:W-:Y:S02]  /*12010*/  IMAD.MOV R23, RZ, RZ, -R23 ;  /* 0x000000ffff177224 */ /* 0x000fe400078e0a17 */
[----:B------:R-:W-:Y:S02]  /*12020*/  IMAD.MOV R25, RZ, RZ, -R25 ;  /* 0x000000ffff197224 */ /* 0x000fe400078e0a19 */
[----:B------:R-:W-:Y:S01]  /*12030*/  @!P1 IMAD.IADD R11, R11, 0x1, -R2 ;  /* 0x000000010b0b9824 */ /* 0x000fe200078e0a02 */
[----:B------:R-:W-:Y:S01]  /*12040*/  ISETP.GE.AND P1, PT, R3, RZ, PT ;  /* 0x000000ff0300720c */ /* 0x000fe20003f26270 */
[C---:B------:R-:W-:Y:S02]  /*12050*/  IMAD R0, R2.reuse, R23, R0 ;  /* 0x0000001702007224 */ /* 0x040fe400078e0200 */
[----:B------:R-:W-:-:S02]  /*12060*/  IMAD R3, R2, R25, R24 ;  /* 0x0000001902037224 */ /* 0x000fc400078e0218 */
[----:B------:R-:W-:Y:S02]  /*12070*/  IMAD.MOV.U32 R23, RZ, RZ, R13 ;  /* 0x000000ffff177224 */ /* 0x000fe400078e000d */
[----:B------:R-:W-:-:S04]  /*12080*/  IMAD.HI.U32 R22, R7, R21, RZ ;  /* 0x0000001507167227 */ /* 0x000fc800078e00ff */
[----:B------:R-:W-:Y:S01]  /*12090*/  @!P2 IMAD.IADD R10, R10, 0x1, -R2 ;  /* 0x000000010a0aa824 */ /* 0x000fe200078e0a02 */
[C---:B------:R-:W-:Y:S01]  /*120a0*/  ISETP.GT.U32.AND P2, PT, R2.reuse, R12, PT ;  /* 0x0000000c0200720c */ /* 0x040fe20003f44070 */
[----:B------:R-:W-:Y:S01]  /*120b0*/  @!P4 IMAD.MOV R23, RZ, RZ, -R23 ;  /* 0x000000ffff17c224 */ /* 0x000fe200078e0a17 */
[C---:B------:R-:W-:Y:S01]  /*120c0*/  ISETP.GT.U32.AND P4, PT, R2.reuse, R3, PT ;  /* 0x000000030200720c */ /* 0x040fe20003f84070 */
        /* <DEDUP_REMOVED lines=9> */
[----:B------:R-:W-:Y:S01]  /*12160*/  @!P0 IMAD.MOV R14, RZ, RZ, -R14 ;  /* 0x000000ffff0e8224 */ /* 0x000fe200078e0a0e */
[----:B------:R-:W-:Y:S01]  /*12170*/  ISETP.GT.U32.AND P0, PT, R2, R9, PT ;  /* 0x000000090200720c */ /* 0x000fe20003f04070 */
[----:B------:R-:W-:Y:S01]  /*12180*/  IMAD.MOV.U32 R13, RZ, RZ, R22 ;  /* 0x000000ffff0d7224 */ /* 0x000fe200078e0016 */
        /* <DEDUP_REMOVED lines=9> */
[----:B------:R-:W-:Y:S01]  /*12220*/  IMAD.MOV R22, RZ, RZ, -R22 ;  /* 0x000000ffff167224 */ /* 0x000fe200078e0a16 */
[----:B------:R1:W-:Y:S01]  /*12230*/  STL [R1+0x384], R23 ;  /* 0x0003841701007387 */ /* 0x0003e20000100800 */
[----:B------:R-:W-:-:S02]  /*12240*/  IMAD.MOV.U32 R24, RZ, RZ, R12 ;  /* 0x000000ffff187224 */ /* 0x000fc400078e000c */
[--C-:B------:R-:W-:Y:S01]  /*12250*/  @!P6 IMAD.IADD R11, R11, 0x1, -R2.reuse ;  /* 0x000000010b0be824 */ /* 0x100fe200078e0a02 */
[----:B------:R-:W-:Y:S01]  /*12260*/  ISETP.GE.AND P6, PT, R18, RZ, PT ;  /* 0x000000ff1200720c */ /* 0x000fe20003fc6270 */
[----:B0-----:R-:W-:Y:S02]  /*12270*/  VIADD R14, R5, 0xa4 ;  /* 0x000000a4050e7836 */ /* 0x001fe40000000000 */
[----:B------:R-:W-:Y:S01]  /*12280*/  @!P0 IMAD.IADD R9, R9, 0x1, -R2 ;  /* 0x0000000109098824 */ /* 0x000fe200078e0a02 */
[----:B------:R-:W-:Y:S01]  /*12290*/  ISETP.GE.AND P0, PT, R20, RZ, PT ;  /* 0x000000ff1400720c */ /* 0x000fe20003f06270 */
[C---:B------:R-:W-:Y:S01]  /*122a0*/  IMAD R13, R2.reuse, R22, R13 ;  /* 0x00000016020d7224 */ /* 0x040fe200078e020d */
[----:B------:R-:W-:Y:S01]  /*122b0*/  IABS R18, R14 ;  /* 0x0000000e00127213 */ /* 0x000fe20000000000 */
[----:B------:R-:W-:Y:S01]  /*122c0*/  @!P1 IMAD.MOV R24, RZ, RZ, -R24 ;  /* 0x000000ffff189224 */ /* 0x000fe200078e0a18 */
[----:B------:R-:W-:Y:S01]  /*122d0*/  ISETP.GT.U32.AND P1, PT, R2, R3, PT ;  /* 0x000000030200720c */ /* 0x000fe20003f24070 */
[--C-:B------:R-:W-:Y:S01]  /*122e0*/  @!P2 IMAD.IADD R0, R0, 0x1, -R2.reuse ;  /* 0x000000010000a824 */ /* 0x100fe200078e0a02 */
[----:B------:R-:W-:Y:S01]  /*122f0*/  ISETP.GE.AND P2, PT, R19, RZ, PT ;  /* 0x000000ff1300720c */ /* 0x000fe20003f46270 */
[----:B------:R-:W-:Y:S01]  /*12300*/  @!P4 IMAD.MOV R9, RZ, RZ, -R9 ;  /* 0x000000ffff09c224 */ /* 0x000fe200078e0a09 */
[C---:B------:R-:W-:Y:S01]  /*12310*/  ISETP.GT.U32.AND P4, PT, R2.reuse, R13, PT ;  /* 0x0000000d0200720c */ /* 0x040fe20003f84070 */
[----:B------:R-:W-:Y:S01]  /*12320*/  @!P5 IMAD.IADD R21, R21, 0x1, -R2 ;  /* 0x000000011515d824 */ /* 0x000fe200078e0a02 */
[----:B------:R-:W-:Y:S01]  /*12330*/  ISETP.GT.U32.AND P5, PT, R2, R0, PT ;  /* 0x000000000200720c */ /* 0x000fe20003fa4070 */
[----:B-1----:R-:W-:Y:S01]  /*12340*/  IMAD.MOV.U32 R23, RZ, RZ, R11 ;  /* 0x000000ffff177224 */ /* 0x002fe200078e000b */
[----:B------:R-:W-:Y:S01]  /*12350*/  STL [R1+0x380], R24 ;  /* 0x0003801801007387 */ /* 0x000fe20000100800 */
[----:B------:R-:W-:-:S04]  /*12360*/  IMAD.HI.U32 R17, R7, R18, RZ ;  /* 0x0000001207117227 */ /* 0x000fc800078e00ff */
[----:B------:R-:W-:Y:S01]  /*12370*/  @!P6 IMAD.MOV R23, RZ, RZ, -R23 ;  /* 0x000000ffff17e224 */ /* 0x000fe200078e0a17 */
[----:B------:R-:W-:Y:S01]  /*12380*/  ISETP.GT.U32.AND P6, PT, R2, R21, PT ;  /* 0x000000150200720c */ /* 0x000fe20003fc4070 */
[----:B------:R-:W-:Y:S02]  /*12390*/  IMAD.MOV R12, RZ, RZ, -R17 ;  /* 0x000000ffff0c7224 */ /* 0x000fe400078e0a11 */
[----:B------:R-:W-:Y:S01]  /*123a0*/  @!P0 IMAD.MOV R10, RZ, RZ, -R10 ;  /* 0x000000ffff0a8224 */ /* 0x000fe200078e0a0a */
[----:B------:R-:W-:Y:S01]  /*123b0*/  ISETP.GE.AND P0, PT, R6, RZ, PT ;  /* 0x000000ff0600720c */ /* 0x000fe20003f06270 */
[----:B------:R-:W-:Y:S01]  /*123c0*/  VIADD R6, R5, 0xa3 ;  /* 0x000000a305067836 */ /* 0x000fe20000000000 */
[----:B------:R-:W-:Y:S01]  /*123d0*/  STL [R1+0x1dc], R23 ;  /* 0x0001dc1701007387 */ /* 0x000fe20000100800 */
[----:B------:R-:W-:Y:S01]  /*123e0*/  @!P1 IMAD.IADD R3, R3, 0x1, -R2 ;  /* 0x0000000103039824 */ /* 0x000fe200078e0a02 */
[----:B------:R-:W-:Y:S01]  /*123f0*/  ISETP.GE.AND P1, PT, R8, RZ, PT ;  /* 0x000000ff0800720c */ /* 0x000fe20003f26270 */
[----:B------:R-:W-:Y:S01]  /*12400*/  IMAD R18, R2, R12, R18 ;  /* 0x0000000c02127224 */ /* 0x000fe200078e0212 */
[----:B------:R0:W-:Y:S01]  /*12410*/  STL [R1+0x1d8], R10 ;  /* 0x0001d80a01007387 */ /* 0x0001e20000100800 */
[--C-:B------:R-:W-:Y:S01]  /*12420*/  @!P4 IMAD.IADD R13, R13, 0x1, -R2.reuse ;  /* 0x000000010d0dc824 */ /* 0x100fe200078e0a02 */
[----:B------:R-:W-:Y:S01]  /*12430*/  ISETP.GE.AND P4, PT, R14, RZ, PT ;  /* 0x000000ff0e00720c */ /* 0x000fe20003f86270 */
[----:B------:R-:W-:Y:S01]  /*12440*/  @!P5 IMAD.IADD R0, R0, 0x1, -R2 ;  /* 0x000000010000d824 */ /* 0x000fe200078e0a02 */
[----:B------:R1:W-:Y:S01]  /*12450*/  STL [R1+0x1d0], R9 ;  /* 0x0001d00901007387 */ /* 0x0003e20000100800 */
[----:B------:R-:W-:Y:S01]  /*12460*/  ISETP.GT.U32.AND P5, PT, R2, R18, PT ;  /* 0x000000120200720c */ /* 0x000fe20003fa4070 */
[----:B------:R-:W-:-:S02]  /*12470*/  VIADD R8, R5, 0xa2 ;  /* 0x000000a205087836 */ /* 0x000fc40000000000 */
[----:B------:R-:W-:Y:S01]  /*12480*/  @!P6 IMAD.IADD R21, R21, 0x1, -R2 ;  /* 0x000000011515e824 */ /* 0x000fe200078e0a02 */
[----:B------:R-:W-:Y:S01]  /*12490*/  ISETP.GE.AND P6, PT, R15, RZ, PT ;  /* 0x000000ff0f00720c */ /* 0x000fe20003fc6270 */
[----:B0-----:R-:W-:Y:S01]  /*124a0*/  IMAD.MOV.U32 R10, RZ, RZ, R3 ;  /* 0x000000ffff0a7224 */ /* 0x001fe200078e0003 */
[----:B------:R-:W-:Y:S01]  /*124b0*/  IABS R19, R8 ;  /* 0x0000000800137213 */ /* 0x000fe20000000000 */
[----:B------:R-:W-:Y:S01]  /*124c0*/  @!P0 IMAD.MOV R0, RZ, RZ, -R0 ;  /* 0x000000ffff008224 */ /* 0x000fe200078e0a00 */
[----:B-1----:R-:W-:Y:S01]  /*124d0*/  IABS R9, R6 ;  /* 0x0000000600097213 */ /* 0x002fe20000000000 */
[----:B------:R-:W-:Y:S01]  /*124e0*/  @!P2 IMAD.MOV R10, RZ, RZ, -R10 ;  /* 0x000000ffff0aa224 */ /* 0x000fe200078e0a0a */
[----:B------:R-:W-:Y:S01]  /*124f0*/  ISETP.GT.U32.AND P2, PT, R2, R13, PT ;  /* 0x0000000d0200720c */ /* 0x000fe20003f44070 */
[----:B------:R-:W-:Y:S02]  /*12500*/  VIADD R12, R5, 0x9e ;  /* 0x0000009e050c7836 */ /* 0x000fe40000000000 */
[----:B------:R-:W-:Y:S01]  /*12510*/  IMAD.HI.U32 R3, R7, R9, RZ ;  /* 0x0000000907037227 */ /* 0x000fe200078e00ff */
[----:B------:R0:W-:Y:S03]  /*12520*/  STL [R1+0x198], R10 ;  /* 0x0001980a01007387 */ /* 0x0001e60000100800 */
[----:B------:R-:W-:Y:S01]  /*12530*/  IMAD.MOV R3, RZ, RZ, -R3 ;  /* 0x000000ffff037224 */ /* 0x000fe200078e0a03 */
[----:B------:R1:W-:Y:S01]  /*12540*/  STL [R1+0x94], R0 ;  /* 0x0000940001007387 */ /* 0x0003e20000100800 */
[----:B------:R-:W-:Y:S01]  /*12550*/  @!P5 IMAD.IADD R18, R18, 0x1, -R2 ;  /* 0x000000011212d824 */ /* 0x000fe200078e0a02 */
[----:B------:R-:W-:Y:S01]  /*12560*/  ISETP.GE.AND P5, PT, R6, RZ, PT ;  /* 0x000000ff0600720c */ /* 0x000fe20003fa6270 */
[----:B------:R-:W-:-:S02]  /*12570*/  IMAD R15, R2, R3, R9 ;  /* 0x00000003020f7224 */ /* 0x000fc400078e0209 */
[----:B------:R-:W-:Y:S01]  /*12580*/  @!P2 IMAD.IADD R13, R13, 0x1, -R2 ;  /* 0x000000010d0da824 */ /* 0x000fe200078e0a02 */
[C---:B------:R-:W-:Y:S01]  /*12590*/  ISETP.GT.U32.AND P0, PT, R2.reuse, R18, PT ;  /* 0x000000120200720c */ /* 0x040fe20003f04070 */
[----:B0-----:R-:W-:Y:S01]  /*125a0*/  IMAD.MOV.U32 R10, RZ, RZ, R21 ;  /* 0x000000ffff0a7224 */ /* 0x001fe200078e0015 */
[----:B------:R-:W-:Y:S01]  /*125b0*/  ISETP.GT.U32.AND P2, PT, R2, R15, PT ;  /* 0x0000000f0200720c */ /* 0x000fe20003f44070 */
[----:B------:R-:W-:Y:S02]  /*125c0*/  VIADD R6, R5, 0xa1 ;  /* 0x000000a105067836 */ /* 0x000fe40000000000 */
[----:B-1----:R-:W-:-:S03]  /*125d0*/  IMAD.HI.U32 R0, R7, R19, RZ ;  /* 0x0000001307007227 */ /* 0x002fc600078e00ff */
[----:B------:R-:W-:Y:S01]  /*125e0*/  IABS R17, R6 ;  /* 0x0000000600117213 */ /* 0x000fe20000000000 */
[----:B------:R-:W-:Y:S02]  /*125f0*/  IMAD.MOV R0, RZ, RZ, -R0 ;  /* 0x000000ffff007224 */ /* 0x000fe400078e0a00 */
[----:B------:R-:W-:Y:S02]  /*12600*/  IMAD.MOV.U32 R9, RZ, RZ, R13 ;  /* 0x000000ffff097224 */ /* 0x000fe400078e000d */
[----:B------:R-:W-:Y:S02]  /*12610*/  IMAD R19, R2, R0, R19 ;  /* 0x0000000002137224 */ /* 0x000fe400078e0213 */
[----:B------:R-:W-:Y:S01]  /*12620*/  @!P1 IMAD.MOV R10, RZ, RZ, -R10 ;  /* 0x000000ffff0a9224 */ /* 0x000fe200078e0a0a */
[----:B------:R-:W-:Y:S01]  /*12630*/  ISETP.GE.AND P1, PT, R8, RZ, PT ;  /* 0x000000ff0800720c */ /* 0x000fe20003f26270 */
[--C-:B------:R-:W-:Y:S02]  /*12640*/  @!P2 IMAD.IADD R15, R15, 0x1, -R2.reuse ;  /* 0x000000010f0fa824 */ /* 0x100fe400078e0a02 */
[----:B------:R-:W-:Y:S01]  /*12650*/  @!P6 IMAD.MOV R9, RZ, RZ, -R9 ;  /* 0x000000ffff09e224 */ /* 0x000fe200078e0a09 */
[----:B------:R0:W-:Y:S01]  /*12660*/  STL [R1+0x88], R10 ;  /* 0x0000880a01007387 */ /* 0x0001e20000100800 */
[----:B------:R-:W-:Y:S01]  /*12670*/  @!P0 IMAD.IADD R18, R18, 0x1, -R2 ;  /* 0x0000000112128824 */ /* 0x000fe200078e0a02 */
[C---:B------:R-:W-:Y:S01]  /*12680*/  ISETP.GT.U32.AND P0, PT, R2.reuse, R19, PT ;  /* 0x000000130200720c */ /* 0x040fe20003f04070 */
[C---:B------:R-:W-:Y:S01]  /*12690*/  VIADD R3, R5.reuse, 0xa0 ;  /* 0x000000a005037836 */ /* 0x040fe20000000000 */
[----:B------:R1:W-:Y:S01]  /*126a0*/  STL [R1+0x6c], R9 ;  /* 0x00006c0901007387 */ /* 0x0003e20000100800 */
[----:B------:R-:W-:Y:S01]  /*126b0*/  ISETP.GT.U32.AND P2, PT, R2, R15, PT ;  /* 0x0000000f0200720c */ /* 0x000fe20003f44070 */
[----:B------:R-:W-:Y:S01]  /*126c0*/  VIADD R0, R5, 0x9f ;  /* 0x0000009f05007836 */ /* 0x000fe20000000000 */
[----:B------:R-:W-:Y:S01]  /*126d0*/  ISETP.GE.AND P6, PT, R6, RZ, PT ;  /* 0x000000ff0600720c */ /* 0x000fe20003fc6270 */
[----:B------:R-:W-:Y:S01]  /*126e0*/  IMAD.MOV.U32 R11, RZ, RZ, R18 ;  /* 0x000000ffff0b7224 */ /* 0x000fe200078e0012 */
[----:B------:R-:W-:-:S02]  /*126f0*/  IABS R8, R3 ;  /* 0x0000000300087213 */ /* 0x000fc40000000000 */
[----:B0-----:R-:W-:Y:S01]  /*12700*/  IABS R10, R0 ;  /* 0x00000000000a7213 */ /* 0x001fe20000000000 */
[----:B------:R-:W-:Y:S01]  /*12710*/  @!P4 IMAD.MOV R11, RZ, RZ, -R11 ;  /* 0x000000ffff0bc224 */ /* 0x000fe200078e0a0b */
[----:B------:R-:W-:Y:S01]  /*12720*/  ISETP.GE.AND P4, PT, R3, RZ, PT ;  /* 0x000000ff0300720c */ /* 0x000fe20003f86270 */
[----:B-1----:R-:W-:-:S03]  /*12730*/  IMAD.HI.U32 R9, R7, R17, RZ ;  /* 0x0000001107097227 */ /* 0x002fc600078e00ff */
[----:B------:R-:W-:Y:S01]  /*12740*/  STL [R1+0x300], R11 ;  /* 0x0003000b01007387 */ /* 0x000fe20000100800 */
[----:B------:R-:W-:Y:S02]  /*12750*/  IMAD.MOV R9, RZ, RZ, -R9 ;  /* 0x000000ffff097224 */ /* 0x000fe400078e0a09 */
[----:B------:R-:W-:Y:S02]  /*12760*/  @!P0 IMAD.IADD R19, R19, 0x1, -R2 ;  /* 0x0000000113138824 */ /* 0x000fe400078e0a02 */
[C---:B------:R-:W-:Y:S02]  /*12770*/  IMAD R17, R2.reuse, R9, R17 ;  /* 0x0000000902117224 */ /* 0x040fe400078e0211 */
[----:B------:R-:W-:Y:S01]  /*12780*/  IMAD.MOV.U32 R13, RZ, RZ, R8 ;  /* 0x000000ffff0d7224 */ /* 0x000fe200078e0008 */
[C---:B------:R-:W-:Y:S01]  /*12790*/  ISETP.GT.U32.AND P0, PT, R2.reuse, R19, PT ;  /* 0x000000130200720c */ /* 0x040fe20003f04070 */
[----:B------:R-:W-:Y:S01]  /*127a0*/  @!P2 IMAD.IADD R15, R15, 0x1, -R2 ;  /* 0x000000010f0fa824 */ /* 0x000fe200078e0a02 */
[----:B------:R-:W-:Y:S01]  /*127b0*/  ISETP.GT.U32.AND P2, PT, R2, R17, PT ;  /* 0x000000110200720c */ /* 0x000fe20003f44070 */
[----:B------:R-:W-:-:S04]  /*127c0*/  IMAD.HI.U32 R8, R7, R13, RZ ;  /* 0x0000000d07087227 */ /* 0x000fc800078e00ff */
[----:B------:R-:W-:-:S04]  /*127d0*/  IMAD.HI.U32 R6, R7, R10, RZ ;  /* 0x0000000a07067227 */ /* 0x000fc800078e00ff */
[----:B------:R-:W-:Y:S02]  /*127e0*/  IMAD.MOV R8, RZ, RZ, -R8 ;  /* 0x000000ffff087224 */ /* 0x000fe400078e0a08 */
[----:B------:R-:W-:Y:S02]  /*127f0*/  IMAD.MOV R6, RZ, RZ, -R6 ;  /* 0x000000ffff067224 */ /* 0x000fe400078e0a06 */
[C---:B------:R-:W-:Y:S02]  /*12800*/  IMAD R13, R2.reuse, R8, R13 ;  /* 0x00000008020d7224 */ /* 0x040fe400078e020d */
[----:B------:R-:W-:Y:S01]  /*12810*/  IMAD R10, R2, R6, R10 ;  /* 0x00000006020a7224 */ /* 0x000fe200078e020a */
[----:B------:R-:W-:Y:S01]  /*12820*/  IABS R6, R12 ;  /* 0x0000000c00067213 */ /* 0x000fe20000000000 */
[----:B------:R-:W-:Y:S02]  /*12830*/  @!P2 IMAD.IADD R17, R17, 0x1, -R2 ;  /* 0x000000011111a824 */ /* 0x000fe400078e0a02 */
[----:B------:R-:W-:-:S02]  /*12840*/  IMAD.MOV.U32 R20, RZ, RZ, R15 ;  /* 0x000000ffff147224 */ /* 0x000fc400078e000f */
[----:B------:R-:W-:Y:S01]  /*12850*/  @!P0 IMAD.IADD R19, R19, 0x1, -R2 ;  /* 0x0000000113138824 */ /* 0x000fe200078e0a02 */
[C---:B------:R-:W-:Y:S01]  /*12860*/  ISETP.GT.U32.AND P0, PT, R2.reuse, R13, PT ;  /* 0x0000000d0200720c */ /* 0x040fe20003f04070 */
[----:B------:R-:W-:Y:S01]  /*12870*/  @!P5 IMAD.MOV R20, RZ, RZ, -R20 ;  /* 0x000000ffff14d224 */ /* 0x000fe200078e0a14 */
[C---:B------:R-:W-:Y:S01]  /*12880*/  ISETP.GT.U32.AND P2, PT, R2.reuse, R17, PT ;  /* 0x000000110200720c */ /* 0x040fe20003f44070 */
[----:B------:R-:W-:Y:S01]  /*12890*/  IMAD.HI.U32 R15, R7, R6, RZ ;  /* 0x00000006070f7227 */ /* 0x000fe200078e00ff */
[----:B------:R-:W-:Y:S02]  /*128a0*/  ISETP.GT.U32.AND P5, PT, R2, R10, PT ;  /* 0x0000000a0200720c */ /* 0x000fe40003fa4070 */
[----:B------:R0:W-:Y:S01]  /*128b0*/  STL [R1+0x37c], R20 ;  /* 0x00037c1401007387 */ /* 0x0001e20000100800 */
[----:B------:R-:W-:Y:S02]  /*128c0*/  IMAD.MOV R15, RZ, RZ, -R15 ;  /* 0x000000ffff0f7224 */ /* 0x000fe400078e0a0f */
[----:B------:R-:W-:Y:S01]  /*128d0*/  @!P1 IMAD.MOV R19, RZ, RZ, -R19 ;  /* 0x000000ffff139224 */ /* 0x000fe200078e0a13 */
[----:B------:R-:W-:Y:S01]  /*128e0*/  ISETP.GE.AND P1, PT, R0, RZ, PT ;  /* 0x000000ff0000720c */ /* 0x000fe20003f26270 */
[----:B------:R-:W-:-:S02]  /*128f0*/  IMAD R0, R2, R15, R6 ;  /* 0x0000000f02007224 */ /* 0x000fc400078e0206 */
[--C-:B------:R-:W-:Y:S01]  /*12900*/  @!P0 IMAD.IADD R13, R13, 0x1, -R2.reuse ;  /* 0x000000010d0d8824 */ /* 0x100fe200078e0a02 */
[----:B------:R1:W-:Y:S01]  /*12910*/  STL [R1+0x378], R19 ;  /* 0x0003781301007387 */ /* 0x0003e20000100800 */
[----:B------:R-:W-:Y:S02]  /*12920*/  VIADD R3, R5, 0x9d ;  /* 0x0000009d05037836 */ /* 0x000fe40000000000 */
[--C-:B------:R-:W-:Y:S01]  /*12930*/  @!P2 IMAD.IADD R17, R17, 0x1, -R2.reuse ;  /* 0x000000011111a824 */ /* 0x100fe200078e0a02 */
[C---:B------:R-:W-:Y:S01]  /*12940*/  ISETP.GT.U32.AND P2, PT, R2.reuse, R0, PT ;  /* 0x000000000200720c */ /* 0x040fe20003f44070 */
[C---:B------:R-:W-:Y:S01]  /*12950*/  VIADD R8, R5.reuse, 0x9c ;  /* 0x0000009c05087836 */ /* 0x040fe20000000000 */
[----:B------:R-:W-:Y:S01]  /*12960*/  ISETP.GT.U32.AND P0, PT, R2, R13, PT ;  /* 0x0000000d0200720c */ /* 0x000fe20003f04070 */
[----:B------:R-:W-:Y:S01]  /*12970*/  @!P5 IMAD.IADD R10, R10, 0x1, -R2 ;  /* 0x000000010a0ad824 */ /* 0x000fe200078e0a02 */
[----:B------:R-:W-:Y:S01]  /*12980*/  IABS R18, R3 ;  /* 0x0000000300127213 */ /* 0x000fe20000000000 */
[----:B------:R-:W-:Y:S01]  /*12990*/  VIADD R9, R5, 0x9b ;  /* 0x0000009b05097836 */ /* 0x000fe20000000000 */
[----:B------:R-:W-:Y:S01]  /*129a0*/  IABS R14, R8 ;  /* 0x00000008000e7213 */ /* 0x000fe20000000000 */
[----:B0-----:R-:W-:Y:S01]  /*129b0*/  IMAD.MOV.U32 R20, RZ, RZ, R17 ;  /* 0x000000ffff147224 */ /* 0x001fe200078e0011 */
[----:B------:R-:W-:Y:S01]  /*129c0*/  ISETP.GT.U32.AND P5, PT, R2, R10, PT ;  /* 0x0000000a0200720c */ /* 0x000fe20003fa4070 */
[----:B-1----:R-:W-:Y:S01]  /*129d0*/  IMAD.HI.U32 R19, R7, R18, RZ ;  /* 0x0000001207137227 */ /* 0x002fe200078e00ff */
[----:B------:R-:W-:-:S03]  /*129e0*/  IABS R11, R9 ;  /* 0x00000009000b7213 */ /* 0x000fc60000000000 */
[----:B------:R-:W-:-:S04]  /*129f0*/  IMAD.HI.U32 R6, R7, R14, RZ ;  /* 0x0000000e07067227 */ /* 0x000fc800078e00ff */
[----:B------:R-:W-:Y:S02]  /*12a00*/  IMAD.MOV R19, RZ, RZ, -R19 ;  /* 0x000000ffff137224 */ /* 0x000fe400078e0a13 */
[----:B------:R-:W-:Y:S02]  /*12a10*/  @!P2 IMAD.IADD R0, R0, 0x1, -R2 ;  /* 0x000000010000a824 */ /* 0x000fe400078e0a02 */
[----:B------:R-:W-:-:S04]  /*12a20*/  IMAD.HI.U32 R15, R7, R11, RZ ;  /* 0x0000000b070f7227 */ /* 0x000fc800078e00ff */
[----:B------:R-:W-:Y:S02]  /*12a30*/  IMAD.MOV R6, RZ, RZ, -R6 ;  /* 0x000000ffff067224 */ /* 0x000fe400078e0a06 */
[----:B------:R-:W-:Y:S01]  /*12a40*/  @!P0 IMAD.IADD R13, R13, 0x1, -R2 ;  /* 0x000000010d0d8824 */ /* 0x000fe200078e0a02 */
[----:B------:R-:W-:Y:S01]  /*12a50*/  ISETP.GE.AND P0, PT, R12, RZ, PT ;  /* 0x000000ff0c00720c */ /* 0x000fe20003f06270 */
[C---:B------:R-:W-:Y:S02]  /*12a60*/  IMAD R12, R2.reuse, R19, R18 ;  /* 0x00000013020c7224 */ /* 0x040fe400078e0212 */
[----:B------:R-:W-:Y:S01]  /*12a70*/  @!P6 IMAD.MOV R20, RZ, RZ, -R20 ;  /* 0x000000ffff14e224 */ /* 0x000fe200078e0a14 */
[C---:B------:R-:W-:Y:S01]  /*12a80*/  ISETP.GT.U32.AND P6, PT, R2.reuse, R0, PT ;  /* 0x000000000200720c */ /* 0x040fe20003fc4070 */
[----:B------:R-:W-:Y:S01]  /*12a90*/  IMAD.MOV R15, RZ, RZ, -R15 ;  /* 0x000000ffff0f7224 */ /* 0x000fe200078e0a0f */
[C---:B------:R-:W-:Y:S01]  /*12aa0*/  ISETP.GT.U32.AND P2, PT, R2.reuse, R12, PT ;  /* 0x0000000c0200720c */ /* 0x040fe20003f44070 */
[----:B------:R-:W-:Y:S01]  /*12ab0*/  IMAD R14, R2, R6, R14 ;  /* 0x00000006020e7224 */ /* 0x000fe200078e020e */
[----:B------:R-:W-:Y:S01]  /*12ac0*/  STL [R1+0x354], R20 ;  /* 0x0003541401007387 */ /* 0x000fe20000100800 */
[----:B------:R-:W-:-:S02]  /*12ad0*/  @!P5 IMAD.IADD R10, R10, 0x1, -R2 ;  /* 0x000000010a0ad824 */ /* 0x000fc400078e0a02 */
[C---:B------:R-:W-:Y:S01]  /*12ae0*/  IMAD R11, R2.reuse, R15, R11 ;  /* 0x0000000f020b7224 */ /* 0x040fe200078e020b */
[C---:B------:R-:W-:Y:S01]  /*12af0*/  ISETP.GT.U32.AND P5, PT, R2.reuse, R14, PT ;  /* 0x0000000e0200720c */ /* 0x040fe20003fa4070 */
[----:B------:R-:W-:Y:S02]  /*12b00*/  IMAD.MOV.U32 R17, RZ, RZ, R10 ;  /* 0x000000ffff117224 */ /* 0x000fe400078e000a */
[----:B------:R-:W-:Y:S02]  /*12b10*/  VIADD R6, R5, 0x9a ;  /* 0x0000009a05067836 */ /* 0x000fe40000000000 */
[----:B------:R-:W-:Y:S01]  /*12b20*/  @!P4 IMAD.MOV R13, RZ, RZ, -R13 ;  /* 0x000000ffff0dc224 */ /* 0x000fe200078e0a0d */
[----:B------:R-:W-:Y:S01]  /*12b30*/  ISETP.GE.AND P4, PT, R3, RZ, PT ;  /* 0x000000ff0300720c */ /* 0x000fe20003f86270 */
[----:B------:R-:W-:Y:S01]  /*12b40*/  @!P1 IMAD.MOV R17, RZ, RZ, -R17 ;  /* 0x000000ffff119224 */ /* 0x000fe200078e0a11 */
[----:B------:R-:W-:Y:S01]  /*12b50*/  ISETP.GT.U32.AND P1, PT, R2, R11, PT ;  /* 0x0000000b0200720c */ /* 0x000fe20003f24070 */
[----:B------:R-:W-:Y:S01]  /*12b60*/  VIADD R3, R5, 0x99 ;  /* 0x0000009905037836 */ /* 0x000fe20000000000 */
[----:B------:R-:W-:Y:S01]  /*12b70*/  IABS R15, R6 ;  /* 0x00000006000f7213 */ /* 0x000fe20000000000 */
[--C-:B------:R-:W-:Y:S01]  /*12b80*/  @!P6 IMAD.IADD R0, R0, 0x1, -R2.reuse ;  /* 0x000000010000e824 */ /* 0x100fe200078e0a02 */
[----:B------:R-:W-:Y:S01]  /*12b90*/  ISETP.GE.AND P6, PT, R8, RZ, PT ;  /* 0x000000ff0800720c */ /* 0x000fe20003fc6270 */
[--C-:B------:R-:W-:Y:S01]  /*12ba0*/  @!P2 IMAD.IADD R12, R12, 0x1, -R2.reuse ;  /* 0x000000010c0ca824 */ /* 0x100fe200078e0a02 */
[----:B------:R-:W-:Y:S01]  /*12bb0*/  IABS R8, R3 ;  /* 0x0000000300087213 */ /* 0x000fe20000000000 */
[----:B------:R-:W-:Y:S01]  /*12bc0*/  IMAD.HI.U32 R10, R7, R15, RZ ;  /* 0x0000000f070a7227 */ /* 0x000fe200078e00ff */
[----:B------:R-:W-:Y:S01]  /*12bd0*/  ISETP.GE.AND P2, PT, R9, RZ, PT ;  /* 0x000000ff0900720c */ /* 0x000fe20003f46270 */
[----:B------:R0:W-:Y:S02]  /*12be0*/  STL [R1+0x368], R13 ;  /* 0x0003680d01007387 */ /* 0x0001e40000100800 */
[----:B------:R-:W-:Y:S01]  /*12bf0*/  @!P5 IMAD.IADD R14, R14, 0x1, -R2 ;  /* 0x000000010e0ed824 */ /* 0x000fe200078e0a02 */
[----:B------:R-:W-:Y:S01]  /*12c00*/  ISETP.GT.U32.AND P5, PT, R2, R12, PT ;  /* 0x0000000c0200720c */ /* 0x000fe20003fa4070 */
[----:B------:R-:W-:Y:S01]  /*12c10*/  IMAD.MOV R9, RZ, RZ, -R10 ;  /* 0x000000ffff097224 */ /* 0x000fe200078e0a0a */
[----:B------:R1:W-:Y:S01]  /*12c20*/  STL [R1+0x370], R17 ;  /* 0x0003701101007387 */ /* 0x0003e20000100800 */
[----:B------:R-:W-:-:S02]  /*12c30*/  IMAD.MOV.U32 R10, RZ, RZ, R8 ;  /* 0x000000ffff0a7224 */ /* 0x000fc400078e0008 */
[----:B------:R-:W-:Y:S01]  /*12c40*/  @!P1 IMAD.IADD R11, R11, 0x1, -R2 ;  /* 0x000000010b0b9824 */ /* 0x000fe200078e0a02 */
[----:B------:R-:W-:Y:S01]  /*12c50*/  ISETP.GT.U32.AND P1, PT, R2, R14, PT ;  /* 0x0000000e0200720c */ /* 0x000fe20003f24070 */
[----:B------:R-:W-:-:S04]  /*12c60*/  IMAD.HI.U32 R8, R7, R10, RZ ;  /* 0x0000000a07087227 */ /* 0x000fc800078e00ff */
[----:B------:R-:W-:Y:S02]  /*12c70*/  IMAD.MOV R8, RZ, RZ, -R8 ;  /* 0x000000ffff087224 */ /* 0x000fe400078e0a08 */
[----:B0-----:R-:W-:Y:S02]  /*12c80*/  IMAD.MOV.U32 R13, RZ, RZ, R0 ;  /* 0x000000ffff0d7224 */ /* 0x001fe400078e0000 */
[C---:B------:R-:W-:Y:S02]  /*12c90*/  IMAD R10, R2.reuse, R8, R10 ;  /* 0x00000008020a7224 */ /* 0x040fe400078e020a */
[C---:B------:R-:W-:Y:S02]  /*12ca0*/  IMAD R15, R2.reuse, R9, R15 ;  /* 0x00000009020f7224 */ /* 0x040fe400078e020f */
[----:B------:R-:W-:Y:S01]  /*12cb0*/  @!P0 IMAD.MOV R13, RZ, RZ, -R13 ;  /* 0x000000ffff0d8224 */ /* 0x000fe200078e0a0d */
[----:B------:R-:W-:Y:S01]  /*12cc0*/  ISETP.GT.U32.AND P0, PT, R2, R11, PT ;  /* 0x0000000b0200720c */ /* 0x000fe20003f04070 */
[--C-:B------:R-:W-:Y:S01]  /*12cd0*/  @!P1 IMAD.IADD R14, R14, 0x1, -R2.reuse ;  /* 0x000000010e0e9824 */ /* 0x100fe200078e0a02 */
[----:B------:R-:W-:Y:S01]  /*12ce0*/  ISETP.GT.U32.AND P1, PT, R2, R10, PT ;  /* 0x0000000a0200720c */ /* 0x000fe20003f24070 */
[----:B------:R-:W-:Y:S01]  /*12cf0*/  @!P5 IMAD.IADD R12, R12, 0x1, -R2 ;  /* 0x000000010c0cd824 */ /* 0x000fe200078e0a02 */
[----:B------:R0:W-:Y:S01]  /*12d00*/  STL [R1+0x374], R13 ;  /* 0x0003740d01007387 */ /* 0x0001e20000100800 */
[----:B------:R-:W-:Y:S01]  /*12d10*/  ISETP.GT.U32.AND P5, PT, R2, R15, PT ;  /* 0x0000000f0200720c */ /* 0x000fe20003fa4070 */
[----:B------:R-:W-:-:S02]  /*12d20*/  VIADD R19, R5, 0x96 ;  /* 0x0000009605137836 */ /* 0x000fc40000000000 */
[C---:B------:R-:W-:Y:S02]  /*12d30*/  VIADD R0, R5.reuse, 0x98 ;  /* 0x0000009805007836 */ /* 0x040fe40000000000 */
[----:B------:R-:W-:Y:S01]  /*12d40*/  IMAD.MOV.U32 R20, RZ, RZ, R12 ;  /* 0x000000ffff147224 */ /* 0x000fe200078e000c */
[----:B-1----:R-:W-:Y:S01]  /*12d50*/  IABS R17, R19 ;  /* 0x0000001300117213 */ /* 0x002fe20000000000 */
[----:B------:R-:W-:Y:S01]  /*12d60*/  @!P6 IMAD.MOV R14, RZ, RZ, -R14 ;  /* 0x000000ffff0ee224 */ /* 0x000fe200078e0a0e */
[----:B------:R-:W-:Y:S01]  /*12d70*/  IABS R9, R0 ;  /* 0x0000000000097213 */ /* 0x000fe20000000000 */
[----:B0-----:R-:W-:Y:S02]  /*12d80*/  VIADD R13, R5, 0x97 ;  /* 0x00000097050d7836 */ /* 0x001fe40000000000 */
[--C-:B------:R-:W-:Y:S01]  /*12d90*/  @!P0 IMAD.IADD R11, R11, 0x1, -R2.reuse ;  /* 0x000000010b0b8824 */ /* 0x100fe200078e0a02 */
[----:B------:R-:W-:Y:S01]  /*12da0*/  ISETP.GE.AND P0, PT, R6, RZ, PT ;  /* 0x000000ff0600720c */ /* 0x000fe20003f06270 */
[----:B------:R-:W-:Y:S01]  /*12db0*/  @!P1 IMAD.IADD R10, R10, 0x1, -R2 ;  /* 0x000000010a0a9824 */ /* 0x000fe200078e0a02 */
[----:B------:R-:W-:Y:S01]  /*12dc0*/  IABS R8, R13 ;  /* 0x0000000d00087213 */ /* 0x000fe20000000000 */
[----:B------:R-:W-:-:S02]  /*12dd0*/  IMAD.MOV.U32 R6, RZ, RZ, R17 ;  /* 0x000000ffff067224 */ /* 0x000fc400078e0011 */
[----:B------:R-:W-:Y:S01]  /*12de0*/  @!P5 IMAD.IADD R15, R15, 0x1, -R2 ;  /* 0x000000010f0fd824 */ /* 0x000fe200078e0a02 */
[----:B------:R-:W-:Y:S01]  /*12df0*/  ISETP.GE.AND P5, PT, R3, RZ, PT ;  /* 0x000000ff0300720c */ /* 0x000fe20003fa6270 */
[----:B------:R-:W-:Y:S01]  /*12e00*/  IMAD.HI.U32 R18, R7, R8, RZ ;  /* 0x0000000807127227 */ /* 0x000fe200078e00ff */
[----:B------:R-:W-:-:S03]  /*12e10*/  ISETP.GT.U32.AND P1, PT, R2, R10, PT ;  /* 0x0000000a0200720c */ /* 0x000fc60003f24070 */
[----:B------:R-:W-:-:S04]  /*12e20*/  IMAD.HI.U32 R3, R7, R6, RZ ;  /* 0x0000000607037227 */ /* 0x000fc800078e00ff */
[----:B------:R-:W-:Y:S02]  /*12e30*/  IMAD.MOV R12, RZ, RZ, -R18 ;  /* 0x000000ffff0c7224 */ /* 0x000fe400078e0a12 */
[----:B------:R-:W-:-:S04]  /*12e40*/  IMAD.HI.U32 R17, R7, R9, RZ ;  /* 0x0000000907117227 */ /* 0x000fc800078e00ff */
[----:B------:R-:W-:Y:S02]  /*12e50*/  IMAD.MOV R3, RZ, RZ, -R3 ;  /* 0x000000ffff037224 */ /* 0x000fe400078e0a03 */
[C---:B------:R-:W-:Y:S02]  /*12e60*/  IMAD R8, R2.reuse, R12, R8 ;  /* 0x0000000c02087224 */ /* 0x040fe400078e0208 */
        /* <DEDUP_REMOVED lines=8> */
[----:B------:R-:W-:Y:S01]  /*12ef0*/  IMAD R9, R2, R17, R9 ;  /* 0x0000001102097224 */ /* 0x000fe200078e0209 */
[----:B------:R-:W-:Y:S01]  /*12f00*/  STL [R1+0x35c], R14 ;  /* 0x00035c0e01007387 */ /* 0x000fe20000100800 */
[--C-:B------:R-:W-:Y:S01]  /*12f10*/  @!P1 IMAD.IADD R10, R10, 0x1, -R2.reuse ;  /* 0x000000010a0a9824 */ /* 0x100fe200078e0a02 */
[C---:B------:R-:W-:Y:S01]  /*12f20*/  ISETP.GT.U32.AND P1, PT, R2.reuse, R6, PT ;  /* 0x000000060200720c */ /* 0x040fe20003f24070 */
[----:B------:R-:W-:Y:S01]  /*12f30*/  VIADD R12, R5, 0x94 ;  /* 0x00000094050c7836 */ /* 0x000fe20000000000 */
[----:B------:R-:W-:Y:S01]  /*12f40*/  ISETP.GT.U32.AND P6, PT, R2, R9, PT ;  /* 0x000000090200720c */ /* 0x000fe20003fc4070 */
[----:B------:R-:W-:Y:S01]  /*12f50*/  @!P4 IMAD.IADD R15, R15, 0x1, -R2 ;  /* 0x000000010f0fc824 */ /* 0x000fe200078e0a02 */
[----:B------:R-:W-:Y:S01]  /*12f60*/  ISETP.GE.AND P4, PT, R0, RZ, PT ;  /* 0x000000ff0000720c */ /* 0x000fe20003f86270 */
[----:B------:R-:W-:Y:S01]  /*12f70*/  VIADD R11, R5, 0x95 ;  /* 0x00000095050b7836 */ /* 0x000fe20000000000 */
[----:B------:R-:W-:Y:S01]  /*12f80*/  IABS R0, R12 ;  /* 0x0000000c00007213 */ /* 0x000fe20000000000 */
[----:B------:R0:W-:Y:S01]  /*12f90*/  STL [R1+0x360], R18 ;  /* 0x0003601201007387 */ /* 0x0001e20000100800 */
[----:B------:R-:W-:-:S02]  /*12fa0*/  @!P5 IMAD.MOV R10, RZ, RZ, -R10 ;  /* 0x000000ffff0ad224 */ /* 0x000fc400078e0a0a */
[----:B------:R-:W-:Y:S01]  /*12fb0*/  @!P2 IMAD.IADD R8, R8, 0x1, -R2 ;  /* 0x000000010808a824 */ /* 0x000fe200078e0a02 */
[----:B------:R-:W-:Y:S01]  /*12fc0*/  IABS R3, R11 ;  /* 0x0000000b00037213 */ /* 0x000fe20000000000 */
[----:B------:R-:W-:-:S04]  /*12fd0*/  IMAD.HI.U32 R17, R7, R0, RZ ;  /* 0x0000000007117227 */ /* 0x000fc800078e00ff */
[--C-:B------:R-:W-:Y:S01]  /*12fe0*/  @!P1 IMAD.IADD R6, R6, 0x1, -R2.reuse ;  /* 0x0000000106069824 */ /* 0x100fe200078e0a02 */
[C---:B------:R-:W-:Y:S01]  /*12ff0*/  ISETP.GT.U32.AND P1, PT, R2.reuse, R8, PT ;  /* 0x000000080200720c */ /* 0x040fe20003f24070 */
[----:B------:R-:W-:Y:S01]  /*13000*/  @!P6 IMAD.IADD R9, R9, 0x1, -R2 ;  /* 0x000000010909e824 */ /* 0x000fe200078e0a02 */
[----:B------:R-:W-:Y:S01]  /*13010*/  ISETP.GE.AND P6, PT, R13, RZ, PT ;  /* 0x000000ff0d00720c */ /* 0x000fe20003fc6270 */
[----:B0-----:R-:W-:Y:S02]  /*13020*/  IMAD.MOV.U32 R18, RZ, RZ, R15 ;  /* 0x000000ffff127224 */ /* 0x001fe400078e000f */
[----:B------:R-:W-:Y:S01]  /*13030*/  IMAD.MOV R17, RZ, RZ, -R17 ;  /* 0x000000ffff117224 */ /* 0x000fe200078e0a11 */
[----:B------:R-:W-:Y:S01]  /*13040*/  ISETP.GT.U32.AND P2, PT, R2, R9, PT ;  /* 0x000000090200720c */ /* 0x000fe20003f44070 */
[----:B------:R-:W-:-:S04]  /*13050*/  IMAD.HI.U32 R14, R7, R3, RZ ;  /* 0x00000003070e7227 */ /* 0x000fc800078e00ff */
[----:B------:R-:W-:Y:S01]  /*13060*/  @!P0 IMAD.MOV R18, RZ, RZ, -R18 ;  /* 0x000000ffff128224 */ /* 0x000fe200078e0a12 */
[C---:B------:R-:W-:Y:S01]  /*13070*/  ISETP.GT.U32.AND P0, PT, R2.reuse, R6, PT ;  /* 0x000000060200720c */ /* 0x040fe20003f04070 */
[----:B------:R-:W-:Y:S02]  /*13080*/  IMAD R0, R2, R17, R0 ;  /* 0x0000001102007224 */ /* 0x000fe400078e0200 */
[----:B------:R-:W-:Y:S01]  /*13090*/  IMAD.MOV R14, RZ, RZ, -R14 ;  /* 0x000000ffff0e7224 */ /* 0x000fe200078e0a0e */
[----:B------:R0:W-:Y:S01]  /*130a0*/  STL [R1+0x364], R18 ;  /* 0x0003641201007387 */ /* 0x0001e20000100800 */
[----:B------:R-:W-:Y:S01]  /*130b0*/  @!P1 IMAD.IADD R8, R8, 0x1, -R2 ;  /* 0x0000000108089824 */ /* 0x000fe200078e0a02 */
[C---:B------:R-:W-:Y:S01]  /*130c0*/  ISETP.GT.U32.AND P1, PT, R2.reuse, R0, PT ;  /* 0x000000000200720c */ /* 0x040fe20003f24070 */
[----:B------:R-:W-:Y:S01]  /*130d0*/  IMAD R3, R2, R14, R3 ;  /* 0x0000000e02037224 */ /* 0x000fe200078e0203 */
[----:B------:R1:W-:Y:S01]  /*130e0*/  STL [R1+0x358], R10 ;  /* 0x0003580a01007387 */ /* 0x0003e20000100800 */
[----:B------:R-:W-:-:S02]  /*130f0*/  VIADD R13, R5, 0x93 ;  /* 0x00000093050d7836 */ /* 0x000fc40000000000 */
[--C-:B------:R-:W-:Y:S01]  /*13100*/  @!P2 IMAD.IADD R9, R9, 0x1, -R2.reuse ;  /* 0x000000010909a824 */ /* 0x100fe200078e0a02 */
[----:B------:R-:W-:Y:S01]  /*13110*/  ISETP.GT.U32.AND P2, PT, R2, R3, PT ;  /* 0x000000030200720c */ /* 0x000fe20003f44070 */
[----:B------:R-:W-:Y:S01]  /*13120*/  VIADD R14, R5, 0x92 ;  /* 0x00000092050e7836 */ /* 0x000fe20000000000 */
[----:B------:R-:W-:Y:S01]  /*13130*/  IABS R15, R13 ;  /* 0x0000000d000f7213 */ /* 0x000fe20000000000 */
[--C-:B------:R-:W-:Y:S01]  /*13140*/  @!P0 IMAD.IADD R6, R6, 0x1, -R2.reuse ;  /* 0x0000000106068824 */ /* 0x100fe200078e0a02 */
[----:B------:R-:W-:Y:S01]  /*13150*/  ISETP.GE.AND P0, PT, R19, RZ, PT ;  /* 0x000000ff1300720c */ /* 0x000fe20003f06270 */
[----:B------:R-:W-:Y:S01]  /*13160*/  VIADD R17, R5, 0x91 ;  /* 0x0000009105117836 */ /* 0x000fe20000000000 */
[----:B0-----:R-:W-:Y:S01]  /*13170*/  IABS R18, R14 ;  /* 0x0000000e00127213 */ /* 0x001fe20000000000 */
[----:B------:R-:W-:Y:S02]  /*13180*/  @!P1 IMAD.IADD R0, R0, 0x1, -R2 ;  /* 0x0000000100009824 */ /* 0x000fe400078e0a02 */
[----:B------:R-:W-:-:S03]  /*13190*/  IMAD.HI.U32 R20, R7, R15, RZ ;  /* 0x0000000f07147227 */ /* 0x000fc600078e00ff */
[----:B------:R-:W-:Y:S01]  /*131a0*/  ISETP.GT.U32.AND P1, PT, R2, R0, PT ;  /* 0x000000000200720c */ /* 0x000fe20003f24070 */
[----:B------:R-:W-:-:S04]  /*131b0*/  IMAD.HI.U32 R21, R7, R18, RZ ;  /* 0x0000001207157227 */ /* 0x000fc800078e00ff */
[----:B------:R-:W-:Y:S01]  /*131c0*/  IMAD.MOV R19, RZ, RZ, -R20 ;  /* 0x000000ffff137224 */ /* 0x000fe200078e0a14 */
[----:B------:R-:W-:Y:S01]  /*131d0*/  IABS R20, R17 ;  /* 0x0000001100147213 */ /* 0x000fe20000000000 */
[----:B------:R-:W-:Y:S01]  /*131e0*/  @!P2 IMAD.IADD R3, R3, 0x1, -R2 ;  /* 0x000000010303a824 */ /* 0x000fe200078e0a02 */
[----:B------:R-:W-:Y:S01]  /*131f0*/  ISETP.GE.AND P2, PT, R11, RZ, PT ;  /* 0x000000ff0b00720c */ /* 0x000fe20003f46270 */
[----:B------:R-:W-:Y:S02]  /*13200*/  @!P4 IMAD.MOV R9, RZ, RZ, -R9 ;  /* 0x000000ffff09c224 */ /* 0x000fe400078e0a09 */
[----:B------:R-:W-:Y:S01]  /*13210*/  @!P6 IMAD.MOV R8, RZ, RZ, -R8 ;  /* 0x000000ffff08e224 */ /* 0x000fe200078e0a08 */
[----:B------:R-:W-:Y:S01]  /*13220*/  ISETP.GT.U32.AND P5, PT, R2, R3, PT ;  /* 0x000000030200720c */ /* 0x000fe20003fa4070 */
[----:B------:R-:W-:Y:S01]  /*13230*/  IMAD.MOV R21, RZ, RZ, -R21 ;  /* 0x000000ffff157224 */ /* 0x000fe200078e0a15 */
[----:B------:R-:W-:Y:S01]  /*13240*/  STL [R1+0x350], R9 ;  /* 0x0003500901007387 */ /* 0x000fe20000100800 */
[----:B------:R-:W-:Y:S01]  /*13250*/  @!P0 IMAD.MOV R6, RZ, RZ, -R6 ;  /* 0x000000ffff068224 */ /* 0x000fe200078e0a06 */
[----:B------:R-:W-:Y:S01]  /*13260*/  ISETP.GE.AND P6, PT, R12, RZ, PT ;  /* 0x000000ff0c00720c */ /* 0x000fe20003fc6270 */
[C---:B------:R-:W-:Y:S01]  /*13270*/  IMAD R15, R2.reuse, R19, R15 ;  /* 0x00000013020f7224 */ /* 0x040fe200078e020f */
[----:B------:R0:W-:Y:S01]  /*13280*/  STL [R1+0x34c], R8 ;  /* 0x00034c0801007387 */ /* 0x0001e20000100800 */
[----:B------:R-:W-:Y:S01]  /*13290*/  IMAD R18, R2, R21, R18 ;  /* 0x0000001502127224 */ /* 0x000fe200078e0212 */
[----:B------:R-:W-:Y:S01]  /*132a0*/  ISETP.GE.AND P0, PT, R13, RZ, PT ;  /* 0x000000ff0d00720c */ /* 0x000fe20003f06270 */
[----:B------:R-:W-:Y:S01]  /*132b0*/  @!P1 IMAD.IADD R0, R0, 0x1, -R2 ;  /* 0x0000000100009824 */ /* 0x000fe200078e0a02 */
[----:B------:R2:W-:Y:S01]  /*132c0*/  STL [R1+0x348], R6 ;  /* 0x0003480601007387 */ /* 0x0005e20000100800 */
[----:B------:R-:W-:-:S02]  /*132d0*/  ISETP.GT.U32.AND P4, PT, R2, R15, PT ;  /* 0x0000000f0200720c */ /* 0x000fc40003f84070 */
[----:B------:R-:W-:Y:S01]  /*132e0*/  ISETP.GT.U32.AND P1, PT, R2, R18, PT ;  /* 0x000000120200720c */ /* 0x000fe20003f24070 */
[----:B-1----:R-:W-:Y:S02]  /*132f0*/  IMAD.MOV.U32 R10, RZ, RZ, R0 ;  /* 0x000000ffff0a7224 */ /* 0x002fe400078e0000 */
[----:B------:R-:W-:Y:S01]  /*13300*/  @!P5 IMAD.IADD R3, R3, 0x1, -R2 ;  /* 0x000000010303d824 */ /* 0x000fe200078e0a02 */
[----:B------:R-:W-:Y:S01]  /*13310*/  ISETP.GE.AND P5, PT, R14, RZ, PT ;  /* 0x000000ff0e00720c */ /* 0x000fe20003fa6270 */
[----:B0-----:R-:W-:Y:S02]  /*13320*/  VIADD R8, R5, 0x90 ;  /* 0x0000009005087836 */ /* 0x001fe40000000000 */
[----:B--2---:R-:W-:-:S03]  /*13330*/  IMAD.HI.U32 R6, R7, R20, RZ ;  /* 0x0000001407067227 */ /* 0x004fc600078e00ff */
[----:B------:R-:W-:Y:S01]  /*13340*/  IABS R13, R8 ;  /* 0x00000008000d7213 */ /* 0x000fe20000000000 */
[----:B------:R-:W-:Y:S02]  /*13350*/  IMAD.MOV R6, RZ, RZ, -R6 ;  /* 0x000000ffff067224 */ /* 0x000fe400078e0a06 */
[----:B------:R-:W-:Y:S02]  /*13360*/  @!P6 IMAD.MOV R10, RZ, RZ, -R10 ;  /* 0x000000ffff0ae224 */ /* 0x000fe400078e0a0a */
[C---:B------:R-:W-:Y:S02]  /*13370*/  IMAD R6, R2.reuse, R6, R20 ;  /* 0x0000000602067224 */ /* 0x040fe400078e0214 */
[--C-:B------:R-:W-:Y:S02]  /*13380*/  @!P4 IMAD.IADD R15, R15, 0x1, -R2.reuse ;  /* 0x000000010f0fc824 */ /* 0x100fe400078e0a02 */
[----:B------:R-:W-:Y:S01]  /*13390*/  IMAD.MOV.U32 R9, RZ, RZ, R3 ;  /* 0x000000ffff097224 */ /* 0x000fe200078e0003 */
[----:B------:R-:W-:Y:S01]  /*133a0*/  ISETP.GT.U32.AND P6, PT, R2, R6, PT ;  /* 0x000000060200720c */ /* 0x000fe20003fc4070 */
[----:B------:R-:W-:Y:S01]  /*133b0*/  @!P1 IMAD.IADD R18, R18, 0x1, -R2 ;  /* 0x0000000112129824 */ /* 0x000fe200078e0a02 */
[C---:B------:R-:W-:Y:S01]  /*133c0*/  ISETP.GT.U32.AND P4, PT, R2.reuse, R15, PT ;  /* 0x0000000f0200720c */ /* 0x040fe20003f84070 */
[----:B------:R-:W-:Y:S01]  /*133d0*/  @!P2 IMAD.MOV R9, RZ, RZ, -R9 ;  /* 0x000000ffff09a224 */ /* 0x000fe200078e0a09 */
[----:B------:R-:W-:Y:S01]  /*133e0*/  ISETP.GE.AND P2, PT, R17, RZ, PT ;  /* 0x000000ff1100720c */ /* 0x000fe20003f46270 */
[----:B------:R-:W-:Y:S01]  /*133f0*/  IMAD.HI.U32 R3, R7, R13, RZ ;  /* 0x0000000d07037227 */ /* 0x000fe200078e00ff */
[----:B------:R-:W-:-:S02]  /*13400*/  ISETP.GT.U32.AND P1, PT, R2, R18, PT ;  /* 0x000000120200720c */ /* 0x000fc40003f24070 */
[----:B------:R0:W-:Y:S01]  /*13410*/  STL [R1+0x33c], R9 ;  /* 0x00033c0901007387 */ /* 0x0001e20000100800 */
[----:B------:R-:W-:Y:S02]  /*13420*/  IMAD.MOV R3, RZ, RZ, -R3 ;  /* 0x000000ffff037224 */ /* 0x000fe400078e0a03 */
[----:B------:R-:W-:Y:S01]  /*13430*/  VIADD R0, R5, 0x8e ;  /* 0x0000008e05007836 */ /* 0x000fe20000000000 */
[----:B------:R1:W-:Y:S01]  /*13440*/  STL [R1+0x338], R10 ;  /* 0x0003380a01007387 */ /* 0x0003e20000100800 */
[--C-:B------:R-:W-:Y:S02]  /*13450*/  @!P6 IMAD.IADD R6, R6, 0x1, -R2.reuse ;  /* 0x000000010606e824 */ /* 0x100fe400078e0a02 */
[C---:B------:R-:W-:Y:S02]  /*13460*/  IMAD R13, R2.reuse, R3, R13 ;  /* 0x00000003020d7224 */ /* 0x040fe400078e020d */
[--C-:B------:R-:W-:Y:S01]  /*13470*/  @!P4 IMAD.IADD R15, R15, 0x1, -R2.reuse ;  /* 0x000000010f0fc824 */ /* 0x100fe200078e0a02 */
[----:B------:R-:W-:Y:S01]  /*13480*/  ISETP.GT.U32.AND P6, PT, R2, R6, PT ;  /* 0x000000060200720c */ /* 0x000fe20003fc4070 */
[C---:B0-----:R-:W-:Y:S01]  /*13490*/  VIADD R9, R5.reuse, 0x8f ;  /* 0x0000008f05097836 */ /* 0x041fe20000000000 */
[----:B------:R-:W-:Y:S01]  /*134a0*/  ISETP.GE.AND P4, PT, R8, RZ, PT ;  /* 0x000000ff0800720c */ /* 0x000fe20003f86270 */
[----:B------:R-:W-:Y:S01]  /*134b0*/  @!P1 IMAD.IADD R18, R18, 0x1, -R2 ;  /* 0x0000000112129824 */ /* 0x000fe200078e0a02 */
[----:B-1----:R-:W-:Y:S01]  /*134c0*/  IABS R10, R0 ;  /* 0x00000000000a7213 */ /* 0x002fe20000000000 */
[----:B------:R-:W-:Y:S01]  /*134d0*/  IMAD.MOV.U32 R14, RZ, RZ, R15 ;  /* 0x000000ffff0e7224 */ /* 0x000fe200078e000f */
[----:B------:R-:W-:Y:S01]  /*134e0*/  IABS R11, R9 ;  /* 0x00000009000b7213 */ /* 0x000fe20000000000 */
[----:B------:R-:W-:Y:S01]  /*134f0*/  VIADD R17, R5, 0x8d ;  /* 0x0000008d05117836 */ /* 0x000fe20000000000 */
[----:B------:R-:W-:Y:S01]  /*13500*/  ISETP.GT.U32.AND P1, PT, R2, R13, PT ;  /* 0x0000000d0200720c */ /* 0x000fe20003f24070 */
[----:B------:R-:W-:-:S03]  /*13510*/  IMAD.HI.U32 R12, R7, R10, RZ ;  /* 0x0000000a070c7227 */ /* 0x000fc600078e00ff */
[----:B------:R-:W-:Y:S01]  /*13520*/  IABS R3, R17 ;  /* 0x0000001100037213 */ /* 0x000fe20000000000 */
[----:B------:R-:W-:-:S04]  /*13530*/  IMAD.HI.U32 R8, R7, R11, RZ ;  /* 0x0000000b07087227 */ /* 0x000fc800078e00ff */
[----:B------:R-:W-:Y:S02]  /*13540*/  IMAD.MOV R8, RZ, RZ, -R8 ;  /* 0x000000ffff087224 */ /* 0x000fe400078e0a08 */
[----:B------:R-:W-:Y:S02]  /*13550*/  IMAD.MOV R12, RZ, RZ, -R12 ;  /* 0x000000ffff0c7224 */ /* 0x000fe400078e0a0c */
[----:B------:R-:W-:Y:S02]  /*13560*/  IMAD R11, R2, R8, R11 ;  /* 0x00000008020b7224 */ /* 0x000fe400078e020b */
[----:B------:R-:W-:Y:S02]  /*13570*/  @!P6 IMAD.IADD R6, R6, 0x1, -R2 ;  /* 0x000000010606e824 */ /* 0x000fe400078e0a02 */
[----:B------:R-:W-:Y:S01]  /*13580*/  @!P0 IMAD.MOV R14, RZ, RZ, -R14 ;  /* 0x000000ffff0e8224 */ /* 0x000fe200078e0a0e */
[C---:B------:R-:W-:Y:S01]  /*13590*/  ISETP.GT.U32.AND P6, PT, R2.reuse, R11, PT ;  /* 0x0000000b0200720c */ /* 0x040fe20003fc4070 */
[----:B------:R-:W-:Y:S01]  /*135a0*/  IMAD R10, R2, R12, R10 ;  /* 0x0000000c020a7224 */ /* 0x000fe200078e020a */
[----:B------:R-:W-:Y:S01]  /*135b0*/  ISETP.GE.AND P0, PT, R9, RZ, PT ;  /* 0x000000ff0900720c */ /* 0x000fe20003f06270 */
[----:B------:R-:W-:Y:S01]  /*135c0*/  @!P1 IMAD.IADD R13, R13, 0x1, -R2 ;  /* 0x000000010d0d9824 */ /* 0x000fe200078e0a02 */
[----:B------:R0:W-:Y:S01]  /*135d0*/  STL [R1+0x304], R14 ;  /* 0x0003040e01007387 */ /* 0x0001e20000100800 */
[----:B------:R-:W-:-:S02]  /*135e0*/  IMAD.MOV.U32 R8, RZ, RZ, R6 ;  /* 0x000000ffff087224 */ /* 0x000fc400078e0006 */
[C---:B------:R-:W-:Y:S01]  /*135f0*/  VIADD R9, R5.reuse, 0x8c ;  /* 0x0000008c05097836 */ /* 0x040fe20000000000 */
[C---:B------:R-:W-:Y:S01]  /*13600*/  ISETP.GT.U32.AND P1, PT, R2.reuse, R13, PT ;  /* 0x0000000d0200720c */ /* 0x040fe20003f24070 */
[----:B------:R-:W-:Y:S01]  /*13610*/  @!P2 IMAD.MOV R8, RZ, RZ, -R8 ;  /* 0x000000ffff08a224 */ /* 0x000fe200078e0a08 */
[C---:B------:R-:W-:Y:S01]  /*13620*/  ISETP.GT.U32.AND P2, PT, R2.reuse, R10, PT ;  /* 0x0000000a0200720c */ /* 0x040fe20003f44070 */
[----:B------:R-:W-:Y:S02]  /*13630*/  VIADD R6, R5, 0x8b ;  /* 0x0000008b05067836 */ /* 0x000fe40000000000 */
[----:B------:R-:W-:Y:S02]  /*13640*/  @!P6 IMAD.IADD R11, R11, 0x1, -R2 ;  /* 0x000000010b0be824 */ /* 0x000fe400078e0a02 */
[----:B0-----:R-:W-:Y:S01]  /*13650*/  IMAD.MOV.U32 R14, RZ, RZ, R18 ;  /* 0x000000ffff0e7224 */ /* 0x001fe200078e0012 */
[----:B------:R-:W-:Y:S02]  /*13660*/  IABS R12, R6 ;  /* 0x00000006000c7213 */ /* 0x000fe40000000000 */
[----:B------:R-:W-:Y:S01]  /*13670*/  ISETP.GT.U32.AND P6, PT, R2, R11, PT ;  /* 0x0000000b0200720c */ /* 0x000fe20003fc4070 */
[----:B------:R-:W-:Y:S01]  /*13680*/  @!P5 IMAD.MOV R14, RZ, RZ, -R14 ;  /* 0x000000ffff0ed224 */ /* 0x000fe200078e0a0e */
[----:B------:R-:W-:Y:S01]  /*13690*/  ISETP.GE.AND P5, PT, R0, RZ, PT ;  /* 0x000000ff0000720c */ /* 0x000fe20003fa6270 */
[----:B------:R-:W-:-:S03]  /*136a0*/  IMAD.HI.U32 R0, R7, R3, RZ ;  /* 0x0000000307007227 */ /* 0x000fc600078e00ff */
[----:B------:R0:W-:Y:S01]  /*136b0*/  STL [R1+0x324], R14 ;  /* 0x0003240e01007387 */ /* 0x0001e20000100800 */
[----:B------:R-:W-:Y:S02]  /*136c0*/  IMAD.MOV R0, RZ, RZ, -R0 ;  /* 0x000000ffff007224 */ /* 0x000fe400078e0a00 */
[--C-:B------:R-:W-:Y:S01]  /*136d0*/  @!P1 IMAD.IADD R13, R13, 0x1, -R2.reuse ;  /* 0x000000010d0d9824 */ /* 0x100fe200078e0a02 */
[----:B------:R1:W-:Y:S01]  /*136e0*/  STL [R1+0x344], R8 ;  /* 0x0003440801007387 */ /* 0x0003e20000100800 */
[----:B------:R-:W-:Y:S02]  /*136f0*/  IMAD R3, R2, R0, R3 ;  /* 0x0000000002037224 */ /* 0x000fe400078e0203 */
[----:B------:R-:W-:Y:S02]  /*13700*/  @!P2 IMAD.IADD R10, R10, 0x1, -R2 ;  /* 0x000000010a0aa824 */ /* 0x000fe400078e0a02 */
[----:B------:R-:W-:Y:S01]  /*13710*/  IMAD.MOV.U32 R15, RZ, RZ, R13 ;  /* 0x000000ffff0f7224 */ /* 0x000fe200078e000d */
[----:B0-----:R-:W-:Y:S01]  /*13720*/  IABS R14, R9 ;  /* 0x00000009000e7213 */ /* 0x001fe20000000000 */
[----:B------:R-:W-:Y:S01]  /*13730*/  IMAD.HI.U32 R13, R7, R12, RZ ;  /* 0x0000000c070d7227 */ /* 0x000fe200078e00ff */
[----:B------:R-:W-:-:S02]  /*13740*/  ISETP.GT.U32.AND P1, PT, R2, R3, PT ;  /* 0x000000030200720c */ /* 0x000fc40003f24070 */
[----:B------:R-:W-:Y:S01]  /*13750*/  ISETP.GT.U32.AND P2, PT, R2, R10, PT ;  /* 0x0000000a0200720c */ /* 0x000fe20003f44070 */
[----:B------:R-:W-:-:S04]  /*13760*/  IMAD.HI.U32 R18, R7, R14, RZ ;  /* 0x0000000e07127227 */ /* 0x000fc800078e00ff */
[----:B------:R-:W-:Y:S01]  /*13770*/  @!P4 IMAD.MOV R15, RZ, RZ, -R15 ;  /* 0x000000ffff0fc224 */ /* 0x000fe200078e0a0f */
[----:B------:R-:W-:Y:S01]  /*13780*/  ISETP.GE.AND P4, PT, R17, RZ, PT ;  /* 0x000000ff1100720c */ /* 0x000fe20003f86270 */
[----:B------:R-:W-:Y:S02]  /*13790*/  IMAD.MOV R17, RZ, RZ, -R18 ;  /* 0x000000ffff117224 */ /* 0x000fe400078e0a12 */
[----:B------:R-:W-:Y:S01]  /*137a0*/  @!P6 IMAD.IADD R11, R11, 0x1, -R2 ;  /* 0x000000010b0be824 */ /* 0x000fe200078e0a02 */
[----:B------:R-:W-:Y:S01]  /*137b0*/  ISETP.GE.AND P6, PT, R9, RZ, PT ;  /* 0x000000ff0900720c */ /* 0x000fe20003fc6270 */
[----:B------:R-:W-:Y:S01]  /*137c0*/  VIADD R0, R5, 0x8a ;  /* 0x0000008a05007836 */ /* 0x000fe20000000000 */
[----:B------:R0:W-:Y:S01]  /*137d0*/  STL [R1+0x340], R15 ;  /* 0x0003400f01007387 */ /* 0x0001e20000100800 */
[----:B------:R-:W-:Y:S02]  /*137e0*/  IMAD.MOV R13, RZ, RZ, -R13 ;  /* 0x000000ffff0d7224 */ /* 0x000fe400078e0a0d */
[----:B------:R-:W-:Y:S01]  /*137f0*/  IMAD R9, R2, R17, R14 ;  /* 0x0000001102097224 */ /* 0x000fe200078e020e */
[----:B-1----:R-:W-:Y:S01]  /*13800*/  IABS R8, R0 ;  /* 0x0000000000087213 */ /* 0x002fe20000000000 */
[----:B------:R-:W-:-:S02]  /*13810*/  @!P1 IMAD.IADD R3, R3, 0x1, -R2 ;  /* 0x0000000103039824 */ /* 0x000fc400078e0a02 */
[----:B------:R-:W-:Y:S02]  /*13820*/  IMAD R12, R2, R13, R12 ;  /* 0x0000000d020c7224 */ /* 0x000fe400078e020c */
[----:B------:R-:W-:Y:S01]  /*13830*/  @!P2 IMAD.IADD R10, R10, 0x1, -R2 ;  /* 0x000000010a0aa824 */ /* 0x000fe200078e0a02 */
[C---:B------:R-:W-:Y:S01]  /*13840*/  ISETP.GT.U32.AND P2, PT, R2.reuse, R9, PT ;  /* 0x000000090200720c */ /* 0x040fe20003f44070 */
[----:B------:R-:W-:Y:S01]  /*13850*/  IMAD.MOV.U32 R20, RZ, RZ, R11 ;  /* 0x000000ffff147224 */ /* 0x000fe200078e000b */
[----:B------:R-:W-:Y:S01]  /*13860*/  ISETP.GT.U32.AND P1, PT, R2, R3, PT ;  /* 0x000000030200720c */ /* 0x000fe20003f24070 */
[----:B0-----:R-:W-:-:S04]  /*13870*/  IMAD.HI.U32 R15, R7, R8, RZ ;  /* 0x00000008070f7227 */ /* 0x001fc800078e00ff */
[----:B------:R-:W-:Y:S01]  /*13880*/  @!P0 IMAD.MOV R20, RZ, RZ, -R20 ;  /* 0x000000ffff148224 */ /* 0x000fe200078e0a14 */
[C---:B------:R-:W-:Y:S01]  /*13890*/  ISETP.GT.U32.AND P0, PT, R2.reuse, R12, PT ;  /* 0x0000000c0200720c */ /* 0x040fe20003f04070 */
[----:B------:R-:W-:Y:S02]  /*138a0*/  IMAD.MOV R15, RZ, RZ, -R15 ;  /* 0x000000ffff0f7224 */ /* 0x000fe400078e0a0f */
[----:B------:R-:W-:Y:S01]  /*138b0*/  VIADD R13, R5, 0x89 ;  /* 0x00000089050d7836 */ /* 0x000fe20000000000 */
[----:B------:R0:W-:Y:S01]  /*138c0*/  STL [R1+0x32c], R20 ;  /* 0x00032c1401007387 */ /* 0x0001e20000100800 */
[C---:B------:R-:W-:Y:S02]  /*138d0*/  IMAD R8, R2.reuse, R15, R8 ;  /* 0x0000000f02087224 */ /* 0x040fe400078e0208 */
[--C-:B------:R-:W-:Y:S01]  /*138e0*/  @!P2 IMAD.IADD R9, R9, 0x1, -R2.reuse ;  /* 0x000000010909a824 */ /* 0x100fe200078e0a02 */
[----:B------:R-:W-:Y:S01]  /*138f0*/  IABS R14, R13 ;  /* 0x0000000d000e7213 */ /* 0x000fe20000000000 */
[--C-:B------:R-:W-:Y:S01]  /*13900*/  @!P1 IMAD.IADD R3, R3, 0x1, -R2.reuse ;  /* 0x0000000103039824 */ /* 0x100fe200078e0a02 */
[----:B------:R-:W-:Y:S01]  /*13910*/  ISETP.GT.U32.AND P1, PT, R2, R8, PT ;  /* 0x000000080200720c */ /* 0x000fe20003f24070 */
[----:B------:R-:W-:Y:S01]  /*13920*/  VIADD R11, R5, 0x88 ;  /* 0x00000088050b7836 */ /* 0x000fe20000000000 */
[----:B------:R-:W-:Y:S01]  /*13930*/  ISETP.GE.AND P2, PT, R0, RZ, PT ;  /* 0x000000ff0000720c */ /* 0x000fe20003f46270 */
[----:B------:R-:W-:Y:S01]  /*13940*/  @!P0 IMAD.IADD R12, R12, 0x1, -R2 ;  /* 0x000000010c0c8824 */ /* 0x000fe200078e0a02 */
[----:B------:R-:W-:Y:S01]  /*13950*/  ISETP.GT.U32.AND P0, PT, R2, R9, PT ;  /* 0x000000090200720c */ /* 0x000fe20003f04070 */
[----:B------:R-:W-:Y:S01]  /*13960*/  IMAD.HI.U32 R0, R7, R14, RZ ;  /* 0x0000000e07007227 */ /* 0x000fe200078e00ff */
[----:B------:R-:W-:-:S03]  /*13970*/  IABS R17, R11 ;  /* 0x0000000b00117213 */ /* 0x000fc60000000000 */
[----:B------:R-:W-:Y:S02]  /*13980*/  IMAD.MOV.U32 R19, RZ, RZ, R10 ;  /* 0x000000ffff137224 */ /* 0x000fe400078e000a */
[----:B------:R-:W-:Y:S02]  /*13990*/  IMAD.MOV.U32 R10, RZ, RZ, R3 ;  /* 0x000000ffff0a7224 */ /* 0x000fe400078e0003 */
[----:B------:R-:W-:Y:S02]  /*139a0*/  IMAD.MOV R0, RZ, RZ, -R0 ;  /* 0x000000ffff007224 */ /* 0x000fe400078e0a00 */
[----:B------:R-:W-:Y:S01]  /*139b0*/  @!P4 IMAD.MOV R10, RZ, RZ, -R10 ;  /* 0x000000ffff0ac224 */ /* 0x000fe200078e0a0a */
[C---:B------:R-:W-:Y:S01]  /*139c0*/  ISETP.GT.U32.AND P4, PT, R2.reuse, R12, PT ;  /* 0x0000000c0200720c */ /* 0x040fe20003f84070 */
[----:B------:R-:W-:Y:S02]  /*139d0*/  IMAD R14, R2, R0, R14 ;  /* 0x00000000020e7224 */ /* 0x000fe400078e020e */
[----:B------:R-:W-:-:S04]  /*139e0*/  IMAD.HI.U32 R3, R7, R17, RZ ;  /* 0x0000001107037227 */ /* 0x000fc800078e00ff */
[--C-:B------:R-:W-:Y:S02]  /*139f0*/  @!P1 IMAD.IADD R8, R8, 0x1, -R2.reuse ;  /* 0x0000000108089824 */ /* 0x100fe400078e0a02 */
[--C-:B------:R-:W-:Y:S01]  /*13a00*/  @!P0 IMAD.IADD R9, R9, 0x1, -R2.reuse ;  /* 0x0000000109098824 */ /* 0x100fe200078e0a02 */
[C---:B------:R-:W-:Y:S01]  /*13a10*/  ISETP.GT.U32.AND P0, PT, R2.reuse, R14, PT ;  /* 0x0000000e0200720c */ /* 0x040fe20003f04070 */
[----:B------:R-:W-:Y:S01]  /*13a20*/  IMAD.MOV R3, RZ, RZ, -R3 ;  /* 0x000000ffff037224 */ /* 0x000fe200078e0a03 */
[----:B------:R-:W-:Y:S01]  /*13a30*/  ISETP.GT.U32.AND P1, PT, R2, R8, PT ;  /* 0x000000080200720c */ /* 0x000fe20003f24070 */
[----:B------:R-:W-:Y:S01]  /*13a40*/  @!P5 IMAD.MOV R19, RZ, RZ, -R19 ;  /* 0x000000ffff13d224 */ /* 0x000fe200078e0a13 */
[----:B------:R-:W-:Y:S01]  /*13a50*/  ISETP.GE.AND P5, PT, R6, RZ, PT ;  /* 0x000000ff0600720c */ /* 0x000fe20003fa6270 */
[----:B------:R-:W-:Y:S02]  /*13a60*/  IMAD R17, R2, R3, R17 ;  /* 0x0000000302117224 */ /* 0x000fe400078e0211 */
[C---:B------:R-:W-:Y:S01]  /*13a70*/  VIADD R6, R5.reuse, 0x87 ;  /* 0x0000008705067836 */ /* 0x040fe20000000000 */
[----:B------:R1:W-:Y:S01]  /*13a80*/  STL [R1+0x330], R19 ;  /* 0x0003301301007387 */ /* 0x0003e20000100800 */
[--C-:B------:R-:W-:Y:S01]  /*13a90*/  @!P4 IMAD.IADD R12, R12, 0x1, -R2.reuse ;  /* 0x000000010c0cc824 */ /* 0x100fe200078e0a02 */
[----:B------:R-:W-:Y:S01]  /*13aa0*/  ISETP.GT.U32.AND P4, PT, R2, R17, PT ;  /* 0x000000110200720c */ /* 0x000fe20003f84070 */
[C---:B------:R-:W-:Y:S01]  /*13ab0*/  VIADD R0, R5.reuse, 0x86 ;  /* 0x0000008605007836 */ /* 0x040fe20000000000 */
[----:B------:R-:W-:Y:S01]  /*13ac0*/  IABS R18, R6 ;  /* 0x0000000600127213 */ /* 0x000fe20000000000 */
[----:B------:R-:W-:Y:S01]  /*13ad0*/  VIADD R3, R5, 0x85 ;  /* 0x0000008505037836 */ /* 0x000fe20000000000 */
[----:B------:R2:W-:Y:S01]  /*13ae0*/  STL [R1+0x334], R10 ;  /* 0x0003340a01007387 */ /* 0x0005e20000100800 */
[----:B------:R-:W-:Y:S01]  /*13af0*/  @!P0 IMAD.IADD R14, R14, 0x1, -R2 ;  /* 0x000000010e0e8824 */ /* 0x000fe200078e0a02 */
[----:B------:R-:W-:Y:S01]  /*13b00*/  ISETP.GE.AND P0, PT, R11, RZ, PT ;  /* 0x000000ff0b00720c */ /* 0x000fe20003f06270 */
[----:B0-----:R-:W-:Y:S01]  /*13b10*/  IMAD.MOV.U32 R20, RZ, RZ, R9 ;  /* 0x000000ffff147224 */ /* 0x001fe200078e0009 */
[----:B------:R-:W-:Y:S01]  /*13b20*/  IABS R15, R3 ;  /* 0x00000003000f7213 */ /* 0x000fe20000000000 */
[----:B-1----:R-:W-:-:S04]  /*13b30*/  IMAD.HI.U32 R19, R7, R18, RZ ;  /* 0x0000001207137227 */ /* 0x002fc800078e00ff */
[----:B------:R-:W-:Y:S01]  /*13b40*/  @!P1 IMAD.IADD R8, R8, 0x1, -R2 ;  /* 0x0000000108089824 */ /* 0x000fe200078e0a02 */
[----:B--2---:R-:W-:Y:S01]  /*13b50*/  IABS R10, R0 ;  /* 0x00000000000a7213 */ /* 0x004fe20000000000 */
[----:B------:R-:W-:Y:S01]  /*13b60*/  @!P6 IMAD.MOV R20, RZ, RZ, -R20 ;  /* 0x000000ffff14e224 */ /* 0x000fe200078e0a14 */
[----:B------:R-:W-:Y:S01]  /*13b70*/  ISETP.GE.AND P1, PT, R13, RZ, PT ;  /* 0x000000ff0d00720c */ /* 0x000fe20003f26270 */
[----:B------:R-:W-:Y:S01]  /*13b80*/  IMAD.MOV R19, RZ, RZ, -R19 ;  /* 0x000000ffff137224 */ /* 0x000fe200078e0a13 */
[----:B------:R-:W-:Y:S01]  /*13b90*/  ISETP.GT.U32.AND P6, PT, R2, R14, PT ;  /* 0x0000000e0200720c */ /* 0x000fe20003fc4070 */
[----:B------:R-:W-:Y:S01]  /*13ba0*/  IMAD.HI.U32 R13, R7, R10, RZ ;  /* 0x0000000a070d7227 */ /* 0x000fe200078e00ff */
[----:B------:R-:W-:Y:S03]  /*13bb0*/  STL [R1+0x328], R20 ;  /* 0x0003281401007387 */ /* 0x000fe60000100800 */
[----:B------:R-:W-:-:S02]  /*13bc0*/  IMAD.MOV.U32 R9, RZ, RZ, R15 ;  /* 0x000000ffff097224 */ /* 0x000fc400078e000f */
[----:B------:R-:W-:Y:S02]  /*13bd0*/  @!P4 IMAD.IADD R17, R17, 0x1, -R2 ;  /* 0x000000011111c824 */ /* 0x000fe400078e0a02 */
[C---:B------:R-:W-:Y:S02]  /*13be0*/  IMAD R11, R2.reuse, R19, R18 ;  /* 0x00000013020b7224 */ /* 0x040fe400078e0212 */
[----:B------:R-:W-:Y:S01]  /*13bf0*/  IMAD.MOV R15, RZ, RZ, -R13 ;  /* 0x000000ffff0f7224 */ /* 0x000fe200078e0a0d */
[C---:B------:R-:W-:Y:S01]  /*13c00*/  ISETP.GT.U32.AND P4, PT, R2.reuse, R17, PT ;  /* 0x000000110200720c */ /* 0x040fe20003f84070 */
        /* <DEDUP_REMOVED lines=8> */
[----:B------:R-:W-:Y:S01]  /*13c90*/  @!P2 IMAD.MOV R8, RZ, RZ, -R8 ;  /* 0x000000ffff08a224 */ /* 0x000fe200078e0a08 */
[----:B------:R-:W-:Y:S01]  /*13ca0*/  ISETP.GE.AND P2, PT, R6, RZ, PT ;  /* 0x000000ff0600720c */ /* 0x000fe20003f46270 */
[C---:B------:R-:W-:Y:S02]  /*13cb0*/  IMAD R9, R2.reuse, R13, R9 ;  /* 0x0000000d02097224 */ /* 0x040fe400078e0209 */
[--C-:B------:R-:W-:Y:S01]  /*13cc0*/  @!P4 IMAD.IADD R17, R17, 0x1, -R2.reuse ;  /* 0x000000011111c824 */ /* 0x100fe200078e0a02 */
[----:B------:R1:W-:Y:S01]  /*13cd0*/  STL [R1+0x320], R8 ;  /* 0x0003200801007387 */ /* 0x0003e20000100800 */
[--C-:B------:R-:W-:Y:S01]  /*13ce0*/  @!P5 IMAD.IADD R11, R11, 0x1, -R2.reuse ;  /* 0x000000010b0bd824 */ /* 0x100fe200078e0a02 */
[----:B------:R-:W-:Y:S01]  /*13cf0*/  ISETP.GT.U32.AND P4, PT, R2, R9, PT ;  /* 0x000000090200720c */ /* 0x000fe20003f84070 */
[C---:B0-----:R-:W-:Y:S01]  /*13d00*/  VIADD R12, R5.reuse, 0x82 ;  /* 0x00000082050c7836 */ /* 0x041fe20000000000 */
[----:B------:R-:W-:Y:S01]  /*13d10*/  ISETP.GE.AND P5, PT, R0, RZ, PT ;  /* 0x000000ff0000720c */ /* 0x000fe20003fa6270 */
[----:B------:R-:W-:Y:S01]  /*13d20*/  @!P6 IMAD.IADD R10, R10, 0x1, -R2 ;  /* 0x000000010a0ae824 */ /* 0x000fe200078e0a02 */
[----:B------:R-:W-:Y:S01]  /*13d30*/  ISETP.GT.U32.AND P6, PT, R2, R11, PT ;  /* 0x0000000b0200720c */ /* 0x000fe20003fc4070 */
[----:B------:R-:W-:Y:S01]  /*13d40*/  IMAD.MOV.U32 R19, RZ, RZ, R14 ;  /* 0x000000ffff137224 */ /* 0x000fe200078e000e */
[----:B------:R-:W-:Y:S01]  /*13d50*/  IABS R15, R12 ;  /* 0x0000000c000f7213 */ /* 0x000fe20000000000 */
[----:B------:R-:W-:-:S02]  /*13d60*/  VIADD R20, R5, 0x83 ;  /* 0x0000008305147836 */ /* 0x000fc40000000000 */
[----:B-1----:R-:W-:Y:S02]  /*13d70*/  VIADD R8, R5, 0x84 ;  /* 0x0000008405087836 */ /* 0x002fe40000000000 */
[----:B------:R-:W-:Y:S01]  /*13d80*/  @!P1 IMAD.MOV R19, RZ, RZ, -R19 ;  /* 0x000000ffff139224 */ /* 0x000fe200078e0a13 */
[----:B------:R-:W-:Y:S01]  /*13d90*/  ISETP.GT.U32.AND P1, PT, R2, R10, PT ;  /* 0x0000000a0200720c */ /* 0x000fe20003f24070 */
[----:B------:R-:W-:Y:S01]  /*13da0*/  @!P4 IMAD.IADD R9, R9, 0x1, -R2 ;  /* 0x000000010909c824 */ /* 0x000fe200078e0a02 */
[----:B------:R-:W-:Y:S01]  /*13db0*/  IABS R13, R8 ;  /* 0x00000008000d7213 */ /* 0x000fe20000000000 */
[----:B------:R-:W-:Y:S01]  /*13dc0*/  IMAD.MOV.U32 R18, RZ, RZ, R17 ;  /* 0x000000ffff127224 */ /* 0x000fe200078e0011 */
[----:B------:R-:W-:Y:S01]  /*13dd0*/  ISETP.GE.AND P4, PT, R3, RZ, PT ;  /* 0x000000ff0300720c */ /* 0x000fe20003f86270 */
[----:B------:R-:W-:Y:S01]  /*13de0*/  IMAD.MOV.U32 R3, RZ, RZ, R15 ;  /* 0x000000ffff037224 */ /* 0x000fe200078e000f */
[----:B------:R-:W-:Y:S01]  /*13df0*/  IABS R6, R20 ;  /* 0x0000001400067213 */ /* 0x000fe20000000000 */
[----:B------:R-:W-:Y:S01]  /*13e00*/  IMAD.HI.U32 R0, R7, R13, RZ ;  /* 0x0000000d07007227 */ /* 0x000fe200078e00ff */
[----:B------:R-:W-:Y:S03]  /*13e10*/  STL [R1+0x31c], R19 ;  /* 0x00031c1301007387 */ /* 0x000fe60000100800 */
[----:B------:R-:W-:-:S02]  /*13e20*/  IMAD.MOV R15, RZ, RZ, -R0 ;  /* 0x000000ffff0f7224 */ /* 0x000fc400078e0a00 */
[----:B------:R-:W-:Y:S01]  /*13e30*/  @!P6 IMAD.IADD R11, R11, 0x1, -R2 ;  /* 0x000000010b0be824 */ /* 0x000fe200078e0a02 */
[----:B------:R-:W-:Y:S01]  /*13e40*/  ISETP.GE.AND P6, PT, R8, RZ, PT ;  /* 0x000000ff0800720c */ /* 0x000fe20003fc6270 */
[C---:B------:R-:W-:Y:S02]  /*13e50*/  IMAD R8, R2.reuse, R15, R13 ;  /* 0x0000000f02087224 */ /* 0x040fe400078e020d */
[----:B------:R-:W-:Y:S01]  /*13e60*/  @!P0 IMAD.MOV R18, RZ, RZ, -R18 ;  /* 0x000000ffff128224 */ /* 0x000fe200078e0a12 */
[----:B------:R-:W-:Y:S01]  /*13e70*/  ISETP.GT.U32.AND P0, PT, R2, R9, PT ;  /* 0x000000090200720c */ /* 0x000fe20003f04070 */
[----:B------:R-:W-:Y:S01]  /*13e80*/  @!P1 IMAD.IADD R10, R10, 0x1, -R2 ;  /* 0x000000010a0a9824 */ /* 0x000fe200078e0a02 */
[----:B------:R-:W-:Y:S01]  /*13e90*/  ISETP.GT.U32.AND P1, PT, R2, R8, PT ;  /* 0x000000080200720c */ /* 0x000fe20003f24070 */
[C---:B------:R-:W-:Y:S01]  /*13ea0*/  IMAD.HI.U32 R14, R7.reuse, R6, RZ ;  /* 0x00000006070e7227 */ /* 0x040fe200078e00ff */
[----:B------:R0:W-:Y:S03]  /*13eb0*/  STL [R1+0x318], R18 ;  /* 0x0003181201007387 */ /* 0x0001e60000100800 */
[----:B------:R-:W-:-:S04]  /*13ec0*/  IMAD.HI.U32 R15, R7, R3, RZ ;  /* 0x00000003070f7227 */ /* 0x000fc800078e00ff */
[----:B------:R-:W-:Y:S02]  /*13ed0*/  IMAD.MOV R0, RZ, RZ, -R14 ;  /* 0x000000ffff007224 */ /* 0x000fe400078e0a0e */
        /* <DEDUP_REMOVED lines=8> */
[----:B------:R-:W-:Y:S02]  /*13f60*/  VIADD R14, R5, 0x80 ;  /* 0x00000080050e7836 */ /* 0x000fe40000000000 */
[----:B------:R-:W-:Y:S01]  /*13f70*/  @!P4 IMAD.MOV R9, RZ, RZ, -R9 ;  /* 0x000000ffff09c224 */ /* 0x000fe200078e0a09 */
[----:B------:R-:W-:Y:S01]  /*13f80*/  IABS R0, R13 ;  /* 0x0000000d00007213 */ /* 0x000fe20000000000 */
[----:B------:R-:W-:Y:S01]  /*13f90*/  IMAD.MOV.U32 R24, RZ, RZ, R11 ;  /* 0x000000ffff187224 */ /* 0x000fe200078e000b */
[----:B0-----:R-:W-:Y:S01]  /*13fa0*/  IABS R18, R14 ;  /* 0x0000000e00127213 */ /* 0x001fe20000000000 */
[----:B------:R-:W-:Y:S02]  /*13fb0*/  IMAD.MOV.U32 R23, RZ, RZ, R10 ;  /* 0x000000ffff177224 */ /* 0x000fe400078e000a */
[----:B------:R-:W-:-:S04]  /*13fc0*/  IMAD.HI.U32 R21, R7, R0, RZ ;  /* 0x0000000007157227 */ /* 0x000fc800078e00ff */
[--C-:B------:R-:W-:Y:S01]  /*13fd0*/  @!P0 IMAD.IADD R6, R6, 0x1, -R2.reuse ;  /* 0x0000000106068824 */ /* 0x100fe200078e0a02 */
[----:B------:R-:W-:Y:S01]  /*13fe0*/  ISETP.GE.AND P0, PT, R20, RZ, PT ;  /* 0x000000ff1400720c */ /* 0x000fe20003f06270 */
[----:B------:R-:W-:Y:S01]  /*13ff0*/  @!P1 IMAD.IADD R3, R3, 0x1, -R2 ;  /* 0x0000000103039824 */ /* 0x000fe200078e0a02 */
[----:B------:R-:W-:Y:S01]  /*14000*/  ISETP.GT.U32.AND P1, PT, R2, R8, PT ;  /* 0x000000080200720c */ /* 0x000fe20003f24070 */
[----:B------:R-:W-:Y:S02]  /*14010*/  IMAD.MOV R21, RZ, RZ, -R21 ;  /* 0x000000ffff157224 */ /* 0x000fe400078e0a15 */
[----:B------:R-:W-:-:S04]  /*14020*/  IMAD.HI.U32 R20, R7, R18, RZ ;  /* 0x0000001207147227 */ /* 0x000fc800078e00ff */
[C---:B------:R-:W-:Y:S02]  /*14030*/  IMAD R0, R2.reuse, R21, R0 ;  /* 0x0000001502007224 */ /* 0x040fe400078e0200 */
[----:B------:R-:W-:Y:S02]  /*14040*/  IMAD.MOV R20, RZ, RZ, -R20 ;  /* 0x000000ffff147224 */ /* 0x000fe400078e0a14 */
[C---:B------:R-:W-:Y:S01]  /*14050*/  VIADD R15, R5.reuse, 0x7f ;  /* 0x0000007f050f7836 */ /* 0x040fe20000000000 */
[C---:B------:R-:W-:Y:S01]  /*14060*/  ISETP.GT.U32.AND P4, PT, R2.reuse, R0, PT ;  /* 0x000000000200720c */ /* 0x040fe20003f84070 */
[----:B------:R-:W-:Y:S02]  /*14070*/  IMAD R18, R2, R20, R18 ;  /* 0x0000001402127224 */ /* 0x000fe400078e0212 */
[----:B------:R-:W-:Y:S01]  /*14080*/  VIADD R17, R5, 0x7e ;  /* 0x0000007e05117836 */ /* 0x000fe20000000000 */
[----:B------:R-:W-:Y:S01]  /*14090*/  IABS R19, R15 ;  /* 0x0000000f00137213 */ /* 0x000fe20000000000 */
[----:B------:R-:W-:Y:S01]  /*140a0*/  @!P1 IMAD.IADD R8, R8, 0x1, -R2 ;  /* 0x0000000108089824 */ /* 0x000fe200078e0a02 */
[C---:B------:R-:W-:Y:S01]  /*140b0*/  ISETP.GT.U32.AND P1, PT, R2.reuse, R18, PT ;  /* 0x000000120200720c */ /* 0x040fe20003f24070 */
[----:B------:R-:W-:Y:S01]  /*140c0*/  @!P2 IMAD.MOV R24, RZ, RZ, -R24 ;  /* 0x000000ffff18a224 */ /* 0x000fe200078e0a18 */
[----:B------:R-:W-:Y:S01]  /*140d0*/  IABS R21, R17 ;  /* 0x0000001100157213 */ /* 0x000fe20000000000 */
[----:B------:R-:W-:Y:S01]  /*140e0*/  @!P5 IMAD.MOV R23, RZ, RZ, -R23 ;  /* 0x000000ffff17d224 */ /* 0x000fe200078e0a17 */
[C---:B------:R-:W-:Y:S01]  /*140f0*/  ISETP.GT.U32.AND P5, PT, R2.reuse, R3, PT ;  /* 0x000000030200720c */ /* 0x040fe20003fa4070 */
[----:B------:R-:W-:Y:S01]  /*14100*/  IMAD.HI.U32 R22, R7, R19, RZ ;  /* 0x0000001307167227 */ /* 0x000fe200078e00ff */
[----:B------:R-:W-:Y:S01]  /*14110*/  ISETP.GT.U32.AND P2, PT, R2, R6, PT ;  /* 0x000000060200720c */ /* 0x000fe20003f44070 */
[----:B------:R-:W-:Y:S02]  /*14120*/  STL [R1+0x310], R24 ;  /* 0x0003101801007387 */ /* 0x000fe40000100800 */
[----:B------:R-:W-:Y:S01]  /*14130*/  @!P4 IMAD.IADD R0, R0, 0x1, -R2 ;  /* 0x000000010000c824 */ /* 0x000fe200078e0a02 */
[----:B------:R-:W-:Y:S01]  /*14140*/  ISETP.GE.AND P4, PT, R13, RZ, PT ;  /* 0x000000ff0d00720c */ /* 0x000fe20003f86270 */
[----:B------:R-:W-:Y:S01]  /*14150*/  STL [R1+0x30c], R23 ;  /* 0x00030c1701007387 */ /* 0x000fe20000100800 */
[----:B------:R-:W-:-:S02]  /*14160*/  IMAD.MOV R22, RZ, RZ, -R22 ;  /* 0x000000ffff167224 */ /* 0x000fc400078e0a16 */
[----:B------:R-:W-:Y:S01]  /*14170*/  VIADD R11, R5, 0x7d ;  /* 0x0000007d050b7836 */ /* 0x000fe20000000000 */
[----:B------:R0:W-:Y:S01]  /*14180*/  STL [R1+0x308], R9 ;  /* 0x0003080901007387 */ /* 0x0001e20000100800 */
[--C-:B------:R-:W-:Y:S01]  /*14190*/  @!P1 IMAD.IADD R18, R18, 0x1, -R2.reuse ;  /* 0x0000000112129824 */ /* 0x100fe200078e0a02 */
[----:B------:R-:W-:Y:S01]  /*141a0*/  ISETP.GT.U32.AND P1, PT, R2, R0, PT ;  /* 0x000000000200720c */ /* 0x000fe20003f24070 */
[--C-:B------:R-:W-:Y:S01]  /*141b0*/  @!P5 IMAD.IADD R3, R3, 0x1, -R2.reuse ;  /* 0x000000010303d824 */ /* 0x100fe200078e0a02 */
[----:B------:R-:W-:Y:S01]  /*141c0*/  ISETP.GE.AND P5, PT, R12, RZ, PT ;  /* 0x000000ff0c00720c */ /* 0x000fe20003fa6270 */
[----:B------:R-:W-:Y:S01]  /*141d0*/  IMAD R19, R2, R22, R19 ;  /* 0x0000001602137224 */ /* 0x000fe200078e0213 */
[----:B------:R-:W-:Y:S01]  /*141e0*/  IABS R12, R11 ;  /* 0x0000000b000c7213 */ /* 0x000fe20000000000 */
[----:B------:R-:W-:Y:S02]  /*141f0*/  @!P2 IMAD.IADD R6, R6, 0x1, -R2 ;  /* 0x000000010606a824 */ /* 0x000fe400078e0a02 */
[----:B------:R-:W-:Y:S01]  /*14200*/  IMAD.MOV.U32 R20, RZ, RZ, R8 ;  /* 0x000000ffff147224 */ /* 0x000fe200078e0008 */
[----:B------:R-:W-:Y:S01]  /*14210*/  ISETP.GT.U32.AND P2, PT, R2, R19, PT ;  /* 0x000000130200720c */ /* 0x000fe20003f44070 */
[----:B0-----:R-:W-:-:S04]  /*14220*/  IMAD.HI.U32 R9, R7, R21, RZ ;  /* 0x0000001507097227 */ /* 0x001fc800078e00ff */
[----:B------:R-:W-:Y:S02]  /*14230*/  IMAD.MOV R9, RZ, RZ, -R9 ;  /* 0x000000ffff097224 */ /* 0x000fe400078e0a09 */
[----:B------:R-:W-:Y:S02]  /*14240*/  @!P0 IMAD.MOV R6, RZ, RZ, -R6 ;  /* 0x000000ffff068224 */ /* 0x000fe400078e0a06 */
[C---:B------:R-:W-:Y:S02]  /*14250*/  IMAD R9, R2.reuse, R9, R21 ;  /* 0x0000000902097224 */ /* 0x040fe400078e0215 */
[----:B------:R-:W-:Y:S02]  /*14260*/  IMAD.MOV.U32 R8, RZ, RZ, R3 ;  /* 0x000000ffff087224 */ /* 0x000fe400078e0003 */
[----:B------:R-:W-:Y:S01]  /*14270*/  IMAD.HI.U32 R3, R7, R12, RZ ;  /* 0x0000000c07037227 */ /* 0x000fe200078e00ff */
[----:B------:R-:W-:-:S03]  /*14280*/  ISETP.GT.U32.AND P0, PT, R2, R9, PT ;  /* 0x000000090200720c */ /* 0x000fc60003f04070 */
[----:B------:R-:W-:Y:S01]  /*14290*/  @!P6 IMAD.MOV R20, RZ, RZ, -R20 ;  /* 0x000000ffff14e224 */ /* 0x000fe200078e0a14 */
[----:B------:R-:W-:Y:S01]  /*142a0*/  ISETP.GT.U32.AND P6, PT, R2, R18, PT ;  /* 0x000000120200720c */ /* 0x000fe20003fc4070 */
[----:B------:R-:W-:Y:S01]  /*142b0*/  @!P1 IMAD.IADD R0, R0, 0x1, -R2 ;  /* 0x0000000100009824 */ /* 0x000fe200078e0a02 */
[----:B------:R-:W-:Y:S01]  /*142c0*/  ISETP.GE.AND P1, PT, R15, RZ, PT ;  /* 0x000000ff0f00720c */ /* 0x000fe20003f26270 */
[----:B------:R-:W-:Y:S01]  /*142d0*/  IMAD.MOV R3, RZ, RZ, -R3 ;  /* 0x000000ffff037224 */ /* 0x000fe200078e0a03 */
[----:B------:R0:W-:Y:S01]  /*142e0*/  STL [R1+0x2fc], R20 ;  /* 0x0002fc1401007387 */ /* 0x0001e20000100800 */
[----:B------:R-:W-:Y:S02]  /*142f0*/  VIADD R10, R5, 0x7c ;  /* 0x0000007c050a7836 */ /* 0x000fe40000000000 */
[----:B------:R-:W-:Y:S01]  /*14300*/  IMAD R12, R2, R3, R12 ;  /* 0x00000003020c7224 */ /* 0x000fe200078e020c */
[----:B------:R-:W-:Y:S01]  /*14310*/  STL [R1+0x2ec], R6 ;  /* 0x0002ec0601007387 */ /* 0x000fe20000100800 */
[--C-:B------:R-:W-:Y:S01]  /*14320*/  @!P2 IMAD.IADD R19, R19, 0x1, -R2.reuse ;  /* 0x000000011313a824 */ /* 0x100fe200078e0a02 */
[----:B------:R-:W-:Y:S01]  /*14330*/  IABS R13, R10 ;  /* 0x0000000a000d7213 */ /* 0x000fe20000000000 */
[----:B------:R-:W-:-:S02]  /*14340*/  @!P0 IMAD.IADD R9, R9, 0x1, -R2 ;  /* 0x0000000109098824 */ /* 0x000fc400078e0a02 */
[----:B------:R-:W-:Y:S01]  /*14350*/  @!P5 IMAD.MOV R8, RZ, RZ, -R8 ;  /* 0x000000ffff08d224 */ /* 0x000fe200078e0a08 */
[C---:B------:R-:W-:Y:S01]  /*14360*/  ISETP.GT.U32.AND P2, PT, R2.reuse, R19, PT ;  /* 0x000000130200720c */ /* 0x040fe20003f44070 */
[----:B0-----:R-:W-:Y:S01]  /*14370*/  IMAD.MOV.U32 R20, RZ, RZ, R0 ;  /* 0x000000ffff147224 */ /* 0x001fe200078e0000 */
[----:B------:R-:W-:Y:S01]  /*14380*/  ISETP.GT.U32.AND P0, PT, R2, R9, PT ;  /* 0x000000090200720c */ /* 0x000fe20003f04070 */
[----:B------:R-:W-:Y:S01]  /*14390*/  IMAD.HI.U32 R15, R7, R13, RZ ;  /* 0x0000000d070f7227 */ /* 0x000fe200078e00ff */
[----:B------:R-:W-:Y:S01]  /*143a0*/  ISETP.GE.AND P5, PT, R14, RZ, PT ;  /* 0x000000ff0e00720c */ /* 0x000fe20003fa6270 */
[----:B------:R0:W-:Y:S02]  /*143b0*/  STL [R1+0x2e8], R8 ;  /* 0x0002e80801007387 */ /* 0x0001e40000100800 */
[----:B------:R-:W-:Y:S01]  /*143c0*/  @!P4 IMAD.MOV R20, RZ, RZ, -R20 ;  /* 0x000000ffff14c224 */ /* 0x000fe200078e0a14 */
[----:B------:R-:W-:Y:S01]  /*143d0*/  ISETP.GT.U32.AND P4, PT, R2, R12, PT ;  /* 0x0000000c0200720c */ /* 0x000fe20003f84070 */
[----:B------:R-:W-:-:S02]  /*143e0*/  VIADD R3, R5, 0x7b ;  /* 0x0000007b05037836 */ /* 0x000fc40000000000 */
[----:B------:R-:W-:Y:S01]  /*143f0*/  IMAD.MOV R15, RZ, RZ, -R15 ;  /* 0x000000ffff0f7224 */ /* 0x000fe200078e0a0f */
[----:B------:R-:W-:Y:S01]  /*14400*/  STL [R1+0x2b0], R20 ;  /* 0x0002b01401007387 */ /* 0x000fe20000100800 */
[----:B------:R-:W-:Y:S01]  /*14410*/  @!P6 IMAD.IADD R18, R18, 0x1, -R2 ;  /* 0x000000011212e824 */ /* 0x000fe200078e0a02 */
[----:B------:R-:W-:Y:S01]  /*14420*/  IABS R14, R3 ;  /* 0x00000003000e7213 */ /* 0x000fe20000000000 */
[----:B------:R-:W-:Y:S01]  /*14430*/  IMAD R15, R2, R15, R13 ;  /* 0x0000000f020f7224 */ /* 0x000fe200078e020d */
[----:B------:R-:W-:Y:S01]  /*14440*/  ISETP.GE.AND P6, PT, R17, RZ, PT ;  /* 0x000000ff1100720c */ /* 0x000fe20003fc6270 */
[----:B0-----:R-:W-:Y:S02]  /*14450*/  IMAD.MOV.U32 R8, RZ, RZ, R18 ;  /* 0x000000ffff087224 */ /* 0x001fe400078e0012 */
[--C-:B------:R-:W-:Y:S01]  /*14460*/  @!P2 IMAD.IADD R19, R19, 0x1, -R2.reuse ;  /* 0x000000011313a824 */ /* 0x100fe200078e0a02 */
[----:B------:R-:W-:Y:S01]  /*14470*/  ISETP.GE.AND P2, PT, R11, RZ, PT ;  /* 0x000000ff0b00720c */ /* 0x000fe20003f46270 */
[----:B------:R-:W-:-:S02]  /*14480*/  @!P4 IMAD.IADD R12, R12, 0x1, -R2 ;  /* 0x000000010c0cc824 */ /* 0x000fc400078e0a02 */
[----:B------:R-:W-:Y:S01]  /*14490*/  @!P0 IMAD.IADD R9, R9, 0x1, -R2 ;  /* 0x0000000109098824 */ /* 0x000fe200078e0a02 */
[C---:B------:R-:W-:Y:S01]  /*144a0*/  ISETP.GT.U32.AND P0, PT, R2.reuse, R15, PT ;  /* 0x0000000f0200720c */ /* 0x040fe20003f04070 */
[----:B------:R-:W-:Y:S01]  /*144b0*/  IMAD.HI.U32 R0, R7, R14, RZ ;  /* 0x0000000e07007227 */ /* 0x000fe200078e00ff */
[----:B------:R-:W-:-:S03]  /*144c0*/  ISETP.GT.U32.AND P4, PT, R2, R12, PT ;  /* 0x0000000c0200720c */ /* 0x000fc60003f84070 */
[----:B------:R-:W-:Y:S01]  /*144d0*/  @!P5 IMAD.MOV R8, RZ, RZ, -R8 ;  /* 0x000000ffff08d224 */ /* 0x000fe200078e0a08 */
[----:B------:R-:W-:Y:S01]  /*144e0*/  ISETP.GE.AND P5, PT, R10, RZ, PT ;  /* 0x000000ff0a00720c */ /* 0x000fe20003fa6270 */
[----:B------:R-:W-:Y:S02]  /*144f0*/  IMAD.MOV.U32 R6, RZ, RZ, R19 ;  /* 0x000000ffff067224 */ /* 0x000fe400078e0013 */
[----:B------:R-:W-:Y:S01]  /*14500*/  IMAD.MOV.U32 R10, RZ, RZ, R9 ;  /* 0x000000ffff0a7224 */ /* 0x000fe200078e0009 */
[----:B------:R0:W-:Y:S01]  /*14510*/  STL [R1+0x2b4], R8 ;  /* 0x0002b40801007387 */ /* 0x0001e20000100800 */
[----:B------:R-:W-:Y:S02]  /*14520*/  IMAD.MOV R9, RZ, RZ, -R0 ;  /* 0x000000ffff097224 */ /* 0x000fe400078e0a00 */
[----:B------:R-:W-:Y:S01]  /*14530*/  @!P1 IMAD.MOV R6, RZ, RZ, -R6 ;  /* 0x000000ffff069224 */ /* 0x000fe200078e0a06 */
[----:B------:R-:W-:Y:S01]  /*14540*/  ISETP.GE.AND P1, PT, R3, RZ, PT ;  /* 0x000000ff0300720c */ /* 0x000fe20003f26270 */
[----:B------:R-:W-:-:S02]  /*14550*/  IMAD R14, R2, R9, R14 ;  /* 0x00000009020e7224 */ /* 0x000fc400078e020e */
[--C-:B------:R-:W-:Y:S01]  /*14560*/  @!P0 IMAD.IADD R15, R15, 0x1, -R2.reuse ;  /* 0x000000010f0f8824 */ /* 0x100fe200078e0a02 */
[----:B------:R1:W-:Y:S01]  /*14570*/  STL [R1+0x2b8], R6 ;  /* 0x0002b80601007387 */ /* 0x0003e20000100800 */
[----:B------:R-:W-:Y:S01]  /*14580*/  @!P4 IMAD.IADD R12, R12, 0x1, -R2 ;  /* 0x000000010c0cc824 */ /* 0x000fe200078e0a02 */
[C---:B------:R-:W-:Y:S01]  /*14590*/  ISETP.GT.U32.AND P4, PT, R2.reuse, R14, PT ;  /* 0x0000000e0200720c */ /* 0x040fe20003f84070 */
[C---:B0-----:R-:W-:Y:S01]  /*145a0*/  VIADD R8, R5.reuse, 0x7a ;  /* 0x0000007a05087836 */ /* 0x041fe20000000000 */
[----:B------:R-:W-:Y:S01]  /*145b0*/  ISETP.GT.U32.AND P0, PT, R2, R15, PT ;  /* 0x0000000f0200720c */ /* 0x000fe20003f04070 */
[----:B------:R-:W-:Y:S02]  /*145c0*/  @!P6 IMAD.MOV R10, RZ, RZ, -R10 ;  /* 0x000000ffff0ae224 */ /* 0x000fe400078e0a0a */
[C---:B------:R-:W-:Y:S01]  /*145d0*/  VIADD R13, R5.reuse, 0x77 ;  /* 0x00000077050d7836 */ /* 0x040fe20000000000 */
[----:B------:R-:W-:Y:S01]  /*145e0*/  IABS R3, R8 ;  /* 0x0000000800037213 */ /* 0x000fe20000000000 */
[----:B------:R-:W-:Y:S01]  /*145f0*/  IMAD.MOV.U32 R18, RZ, RZ, R12 ;  /* 0x000000ffff127224 */ /* 0x000fe200078e000c */
[----:B------:R-:W-:Y:S01]  /*14600*/  ISETP.GE.AND P6, PT, R8, RZ, PT ;  /* 0x000000ff0800720c */ /* 0x000fe20003fc6270 */
[----:B-1----:R-:W-:Y:S01]  /*14610*/  VIADD R6, R5, 0x79 ;  /* 0x0000007905067836 */ /* 0x002fe20000000000 */
[----:B------:R0:W-:Y:S01]  /*14620*/  STL [R1+0x2e4], R10 ;  /* 0x0002e40a01007387 */ /* 0x0001e20000100800 */
[----:B------:R-:W-:Y:S01]  /*14630*/  IMAD.HI.U32 R0, R7, R3, RZ ;  /* 0x0000000307007227 */ /* 0x000fe200078e00ff */
[----:B------:R-:W-:-:S02]  /*14640*/  IABS R17, R13 ;  /* 0x0000000d00117213 */ /* 0x000fc40000000000 */
[----:B------:R-:W-:Y:S01]  /*14650*/  IABS R11, R6 ;  /* 0x00000006000b7213 */ /* 0x000fe20000000000 */
[----:B------:R-:W-:Y:S02]  /*14660*/  IMAD.MOV R0, RZ, RZ, -R0 ;  /* 0x000000ffff007224 */ /* 0x000fe400078e0a00 */
[----:B------:R-:W-:Y:S02]  /*14670*/  VIADD R8, R5, 0x78 ;  /* 0x0000007805087836 */ /* 0x000fe40000000000 */
[----:B------:R-:W-:Y:S02]  /*14680*/  IMAD R3, R2, R0, R3 ;  /* 0x0000000002037224 */ /* 0x000fe400078e0203 */
[----:B0-----:R-:W-:Y:S01]  /*14690*/  IMAD.HI.U32 R10, R7, R11, RZ ;  /* 0x0000000b070a7227 */ /* 0x001fe200078e00ff */
[----:B------:R-:W-:-:S03]  /*146a0*/  IABS R9, R8 ;  /* 0x0000000800097213 */ /* 0x000fc60000000000 */
[----:B------:R-:W-:Y:S02]  /*146b0*/  IMAD.MOV R10, RZ, RZ, -R10 ;  /* 0x000000ffff0a7224 */ /* 0x000fe400078e0a0a */
[--C-:B------:R-:W-:Y:S02]  /*146c0*/  @!P4 IMAD.IADD R14, R14, 0x1, -R2.reuse ;  /* 0x000000010e0ec824 */ /* 0x100fe400078e0a02 */
[C---:B------:R-:W-:Y:S02]  /*146d0*/  IMAD R11, R2.reuse, R10, R11 ;  /* 0x0000000a020b7224 */ /* 0x040fe400078e020b */
[----:B------:R-:W-:Y:S01]  /*146e0*/  @!P0 IMAD.IADD R15, R15, 0x1, -R2 ;  /* 0x000000010f0f8824 */ /* 0x000fe200078e0a02 */
[C---:B------:R-:W-:Y:S01]  /*146f0*/  ISETP.GT.U32.AND P0, PT, R2.reuse, R3, PT ;  /* 0x000000030200720c */ /* 0x040fe20003f04070 */
[----:B------:R-:W-:Y:S01]  /*14700*/  IMAD.MOV.U32 R12, RZ, RZ, R17 ;  /* 0x000000ffff0c7224 */ /* 0x000fe200078e0011 */
[----:B------:R-:W-:Y:S01]  /*14710*/  ISETP.GT.U32.AND P4, PT, R2, R14, PT ;  /* 0x0000000e0200720c */ /* 0x000fe20003f84070 */
[----:B------:R-:W-:-:S04]  /*14720*/  IMAD.HI.U32 R17, R7, R9, RZ ;  /* 0x0000000907117227 */ /* 0x000fc800078e00ff */
[----:B------:R-:W-:Y:S01]  /*14730*/  @!P2 IMAD.MOV R18, RZ, RZ, -R18 ;  /* 0x000000ffff12a224 */ /* 0x000fe200078e0a12 */
[C---:B------:R-:W-:Y:S01]  /*14740*/  ISETP.GT.U32.AND P2, PT, R2.reuse, R11, PT ;  /* 0x0000000b0200720c */ /* 0x040fe20003f44070 */
[----:B------:R-:W-:Y:S02]  /*14750*/  IMAD.MOV R17, RZ, RZ, -R17 ;  /* 0x000000ffff117224 */ /* 0x000fe400078e0a11 */
[----:B------:R-:W-:Y:S01]  /*14760*/  VIADD R0, R5, 0x76 ;  /* 0x0000007605007836 */ /* 0x000fe20000000000 */
[----:B------:R0:W-:Y:S01]  /*14770*/  STL [R1+0x2bc], R18 ;  /* 0x0002bc1201007387 */ /* 0x0001e20000100800 */
[----:B------:R-:W-:Y:S02]  /*14780*/  IMAD R9, R2, R17, R9 ;  /* 0x0000001102097224 */ /* 0x000fe400078e0209 */
[--C-:B------:R-:W-:Y:S01]  /*14790*/  @!P0 IMAD.IADD R3, R3, 0x1, -R2.reuse ;  /* 0x0000000103038824 */ /* 0x100fe200078e0a02 */
[----:B------:R-:W-:Y:S01]  /*147a0*/  IABS R10, R0 ;  /* 0x00000000000a7213 */ /* 0x000fe20000000000 */
[--C-:B------:R-:W-:Y:S01]  /*147b0*/  @!P4 IMAD.IADD R14, R14, 0x1, -R2.reuse ;  /* 0x000000010e0ec824 */ /* 0x100fe200078e0a02 */
[C---:B------:R-:W-:Y:S01]  /*147c0*/  ISETP.GT.U32.AND P4, PT, R2.reuse, R9, PT ;  /* 0x000000090200720c */ /* 0x040fe20003f84070 */
[----:B------:R-:W-:Y:S01]  /*147d0*/  VIADD R21, R5, 0x6f ;  /* 0x0000006f05157836 */ /* 0x000fe20000000000 */
[----:B------:R-:W-:Y:S01]  /*147e0*/  ISETP.GT.U32.AND P0, PT, R2, R3, PT ;  /* 0x000000030200720c */ /* 0x000fe20003f04070 */
[----:B------:R-:W-:-:S02]  /*147f0*/  @!P2 IMAD.IADD R11, R11, 0x1, -R2 ;  /* 0x000000010b0ba824 */ /* 0x000fc400078e0a02 */
[----:B0-----:R-:W-:Y:S02]  /*14800*/  IMAD.MOV.U32 R18, RZ, RZ, R15 ;  /* 0x000000ffff127224 */ /* 0x001fe400078e000f */
[----:B------:R-:W-:Y:S01]  /*14810*/  IMAD.HI.U32 R15, R7, R12, RZ ;  /* 0x0000000c070f7227 */ /* 0x000fe200078e00ff */
[----:B------:R-:W-:-:S03]  /*14820*/  ISETP.GT.U32.AND P2, PT, R2, R11, PT ;  /* 0x0000000b0200720c */ /* 0x000fc60003f44070 */
[----:B------:R-:W-:Y:S01]  /*14830*/  @!P5 IMAD.MOV R18, RZ, RZ, -R18 ;  /* 0x000000ffff12d224 */ /* 0x000fe200078e0a12 */
[----:B------:R-:W-:Y:S01]  /*14840*/  ISETP.GE.AND P5, PT, R6, RZ, PT ;  /* 0x000000ff0600720c */ /* 0x000fe20003fa6270 */
[----:B------:R-:W-:-:S03]  /*14850*/  IMAD.HI.U32 R6, R7, R10, RZ ;  /* 0x0000000a07067227 */ /* 0x000fc600078e00ff */
[----:B------:R0:W-:Y:S01]  /*14860*/  STL [R1+0x2e0], R18 ;  /* 0x0002e01201007387 */ /* 0x0001e20000100800 */
[----:B------:R-:W-:Y:S02]  /*14870*/  IMAD.MOV R15, RZ, RZ, -R15 ;  /* 0x000000ffff0f7224 */ /* 0x000fe400078e0a0f */
[----:B------:R-:W-:Y:S02]  /*14880*/  @!P4 IMAD.IADD R9, R9, 0x1, -R2 ;  /* 0x000000010909c824 */ /* 0x000fe400078e0a02 */
[C---:B------:R-:W-:Y:S02]  /*14890*/  IMAD R12, R2.reuse, R15, R12 ;  /* 0x0000000f020c7224 */ /* 0x040fe400078e020c */
[--C-:B------:R-:W-:Y:S01]  /*148a0*/  @!P0 IMAD.IADD R3, R3, 0x1, -R2.reuse ;  /* 0x0000000103038824 */ /* 0x100fe200078e0a02 */
[C---:B------:R-:W-:Y:S01]  /*148b0*/  ISETP.GT.U32.AND P4, PT, R2.reuse, R9, PT ;  /* 0x000000090200720c */ /* 0x040fe20003f84070 */
[----:B------:R-:W-:Y:S01]  /*148c0*/  @!P2 IMAD.IADD R11, R11, 0x1, -R2 ;  /* 0x000000010b0ba824 */ /* 0x000fe200078e0a02 */
[----:B------:R-:W-:Y:S01]  /*148d0*/  ISETP.GT.U32.AND P0, PT, R2, R12, PT ;  /* 0x0000000c0200720c */ /* 0x000fe20003f04070 */
[----:B0-----:R-:W-:-:S02]  /*148e0*/  IMAD.MOV.U32 R18, RZ, RZ, R14 ;  /* 0x000000ffff127224 */ /* 0x001fc400078e000e */
[----:B------:R-:W-:Y:S02]  /*148f0*/  IMAD.MOV R14, RZ, RZ, -R6 ;  /* 0x000000ffff0e7224 */ /* 0x000fe400078e0a06 */
[----:B------:R-:W-:Y:S02]  /*14900*/  VIADD R6, R5, 0x75 ;  /* 0x0000007505067836 */ /* 0x000fe40000000000 */
[----:B------:R-:W-:Y:S01]  /*14910*/  @!P1 IMAD.MOV R18, RZ, RZ, -R18 ;  /* 0x000000ffff129224 */ /* 0x000fe200078e0a12 */
[----:B------:R-:W-:Y:S01]  /*14920*/  ISETP.GE.AND P1, PT, R8, RZ, PT ;  /* 0x000000ff0800720c */ /* 0x000fe20003f26270 */
[----:B------:R-:W-:Y:S01]  /*14930*/  IMAD R8, R2, R14, R10 ;  /* 0x0000000e02087224 */ /* 0x000fe200078e020a */
[----:B------:R-:W-:Y:S01]  /*14940*/  IABS R14, R6 ;  /* 0x00000006000e7213 */ /* 0x000fe20000000000 */
[----:B------:R-:W-:Y:S01]  /*14950*/  IMAD.MOV.U32 R15, RZ, RZ, R3 ;  /* 0x000000ffff0f7224 */ /* 0x000fe200078e0003 */
[----:B------:R-:W-:Y:S01]  /*14960*/  STL [R1+0x2c0], R18 ;  /* 0x0002c01201007387 */ /* 0x000fe20000100800 */
[----:B------:R-:W-:Y:S01]  /*14970*/  @!P0 IMAD.IADD R12, R12, 0x1, -R2 ;  /* 0x000000010c0c8824 */ /* 0x000fe200078e0a02 */
[----:B------:R-:W-:Y:S01]  /*14980*/  ISETP.GT.U32.AND P2, PT, R2, R8, PT ;  /* 0x000000080200720c */ /* 0x000fe20003f44070 */
[----:B------:R-:W-:Y:S01]  /*14990*/  IMAD.MOV.U32 R3, RZ, RZ, R14 ;  /* 0x000000ffff037224 */ /* 0x000fe200078e000e */
[----:B------:R-:W-:Y:S01]  /*149a0*/  ISETP.GE.AND P0, PT, R0, RZ, PT ;  /* 0x000000ff0000720c */ /* 0x000fe20003f06270 */
[----:B------:R-:W-:-:S02]  /*149b0*/  IMAD.MOV.U32 R14, RZ, RZ, R11 ;  /* 0x000000ffff0e7224 */ /* 0x000fc400078e000b */
[----:B------:R-:W-:-:S04]  /*149c0*/  IMAD.HI.U32 R11, R7, R3, RZ ;  /* 0x00000003070b7227 */ /* 0x000fc800078e00ff */
[----:B------:R-:W-:Y:S01]  /*149d0*/  @!P6 IMAD.MOV R15, RZ, RZ, -R15 ;  /* 0x000000ffff0fe224 */ /* 0x000fe200078e0a0f */
[----:B------:R-:W-:Y:S01]  /*149e0*/  ISETP.GE.AND P6, PT, R13, RZ, PT ;  /* 0x000000ff0d00720c */ /* 0x000fe20003fc6270 */
[----:B------:R-:W-:Y:S01]  /*149f0*/  @!P5 IMAD.MOV R14, RZ, RZ, -R14 ;  /* 0x000000ffff0ed224 */ /* 0x000fe200078e0a0e */
[----:B------:R-:W-:Y:S01]  /*14a00*/  ISETP.GT.U32.AND P5, PT, R2, R12, PT ;  /* 0x0000000c0200720c */ /* 0x000fe20003fa4070 */
[----:B------:R-:W-:Y:S01]  /*14a10*/  IMAD.MOV R11, RZ, RZ, -R11 ;  /* 0x000000ffff0b7224 */ /* 0x000fe200078e0a0b */
[----:B------:R-:W-:Y:S01]  /*14a20*/  STL [R1+0x2c4], R15 ;  /* 0x0002c40f01007387 */ /* 0x000fe20000100800 */
[----:B------:R-:W-:Y:S01]  /*14a30*/  @!P4 IMAD.IADD R9, R9, 0x1, -R2 ;  /* 0x000000010909c824 */ /* 0x000fe200078e0a02 */
[----:B------:R-:W-:Y:S01]  /*14a40*/  ISETP.GE.AND P4, PT, R6, RZ, PT ;  /* 0x000000ff0600720c */ /* 0x000fe20003f86270 */
[----:B------:R-:W-:Y:S01]  /*14a50*/  VIADD R10, R5, 0x74 ;  /* 0x00000074050a7836 */ /* 0x000fe20000000000 */
[----:B------:R0:W-:Y:S01]  /*14a60*/  STL [R1+0x2d8], R14 ;  /* 0x0002d80e01007387 */ /* 0x0001e20000100800 */
[----:B------:R-:W-:-:S02]  /*14a70*/  IMAD R3, R2, R11, R3 ;  /* 0x0000000b02037224 */ /* 0x000fc400078e0203 */
[--C-:B------:R-:W-:Y:S01]  /*14a80*/  @!P2 IMAD.IADD R8, R8, 0x1, -R2.reuse ;  /* 0x000000010808a824 */ /* 0x100fe200078e0a02 */
[----:B------:R-:W-:Y:S01]  /*14a90*/  IABS R13, R10 ;  /* 0x0000000a000d7213 */ /* 0x000fe20000000000 */
[----:B------:R-:W-:Y:S02]  /*14aa0*/  VIADD R11, R5, 0x72 ;  /* 0x00000072050b7836 */ /* 0x000fe40000000000 */
[----:B------:R-:W-:Y:S01]  /*14ab0*/  @!P5 IMAD.IADD R12, R12, 0x1, -R2 ;  /* 0x000000010c0cd824 */ /* 0x000fe200078e0a02 */
[----:B------:R-:W-:Y:S01]  /*14ac0*/  ISETP.GT.U32.AND P2, PT, R2, R8, PT ;  /* 0x000000080200720c */ /* 0x000fe20003f44070 */
[----:B------:R-:W-:Y:S01]  /*14ad0*/  IMAD.MOV.U32 R0, RZ, RZ, R13 ;  /* 0x000000ffff007224 */ /* 0x000fe200078e000d */
[----:B------:R-:W-:Y:S01]  /*14ae0*/  IABS R22, R11 ;  /* 0x0000000b00167213 */ /* 0x000fe20000000000 */
[----:B0-----:R-:W-:Y:S01]  /*14af0*/  IMAD.MOV.U32 R14, RZ, RZ, R9 ;  /* 0x000000ffff0e7224 */ /* 0x001fe200078e0009 */
[----:B------:R-:W-:Y:S01]  /*14b00*/  ISETP.GE.AND P5, PT, R10, RZ, PT ;  /* 0x000000ff0a00720c */ /* 0x000fe20003fa6270 */
[----:B------:R-:W-:-:S04]  /*14b10*/  IMAD.HI.U32 R6, R7, R0, RZ ;  /* 0x0000000007067227 */ /* 0x000fc800078e00ff */
[----:B------:R-:W-:Y:S01]  /*14b20*/  @!P1 IMAD.MOV R14, RZ, RZ, -R14 ;  /* 0x000000ffff0e9224 */ /* 0x000fe200078e0a0e */
[C---:B------:R-:W-:Y:S01]  /*14b30*/  ISETP.GT.U32.AND P1, PT, R2.reuse, R3, PT ;  /* 0x000000030200720c */ /* 0x040fe20003f24070 */
[----:B------:R-:W-:Y:S02]  /*14b40*/  IMAD.MOV R6, RZ, RZ, -R6 ;  /* 0x000000ffff067224 */ /* 0x000fe400078e0a06 */
[C---:B------:R-:W-:Y:S01]  /*14b50*/  VIADD R9, R5.reuse, 0x73 ;  /* 0x0000007305097836 */ /* 0x040fe20000000000 */
[----:B------:R0:W-:Y:S01]  /*14b60*/  STL [R1+0x2dc], R14 ;  /* 0x0002dc0e01007387 */ /* 0x0001e20000100800 */
[----:B------:R-:W-:Y:S02]  /*14b70*/  IMAD R0, R2, R6, R0 ;  /* 0x0000000602007224 */ /* 0x000fe400078e0200 */
[----:B------:R-:W-:Y:S01]  /*14b80*/  @!P2 IMAD.IADD R8, R8, 0x1, -R2 ;  /* 0x000000010808a824 */ /* 0x000fe200078e0a02 */
[----:B------:R-:W-:Y:S01]  /*14b90*/  IABS R13, R9 ;  /* 0x00000009000d7213 */ /* 0x000fe20000000000 */
[C---:B------:R-:W-:Y:S01]  /*14ba0*/  VIADD R10, R5.reuse, 0x71 ;  /* 0x00000071050a7836 */ /* 0x040fe20000000000 */
[----:B------:R-:W-:Y:S01]  /*14bb0*/  ISETP.GT.U32.AND P2, PT, R2, R0, PT ;  /* 0x000000000200720c */ /* 0x000fe20003f44070 */
[----:B------:R-:W-:-:S02]  /*14bc0*/  VIADD R20, R5, 0x6d ;  /* 0x0000006d05147836 */ /* 0x000fc40000000000 */
[----:B------:R-:W-:Y:S01]  /*14bd0*/  @!P1 IMAD.IADD R3, R3, 0x1, -R2 ;  /* 0x0000000103039824 */ /* 0x000fe200078e0a02 */
[----:B------:R-:W-:Y:S01]  /*14be0*/  IABS R6, R10 ;  /* 0x0000000a00067213 */ /* 0x000fe20000000000 */
[----:B0-----:R-:W-:Y:S01]  /*14bf0*/  IMAD.MOV.U32 R14, RZ, RZ, R12 ;  /* 0x000000ffff0e7224 */ /* 0x001fe200078e000c */
[----:B------:R-:W-:Y:S01]  /*14c00*/  ISETP.GE.AND P1, PT, R9, RZ, PT ;  /* 0x000000ff0900720c */ /* 0x000fe20003f26270 */
[----:B------:R-:W-:-:S04]  /*14c10*/  IMAD.HI.U32 R12, R7, R13, RZ ;  /* 0x0000000d070c7227 */ /* 0x000fc800078e00ff */
[----:B------:R-:W-:Y:S01]  /*14c20*/  @!P6 IMAD.MOV R14, RZ, RZ, -R14 ;  /* 0x000000ffff0ee224 */ /* 0x000fe200078e0a0e */
[----:B------:R-:W-:Y:S01]  /*14c30*/  ISETP.GT.U32.AND P6, PT, R2, R3, PT ;  /* 0x000000030200720c */ /* 0x000fe20003fc4070 */
[----:B------:R-:W-:Y:S02]  /*14c40*/  @!P2 IMAD.IADD R0, R0, 0x1, -R2 ;  /* 0x000000010000a824 */ /* 0x000fe400078e0a02 */
[----:B------:R-:W-:Y:S01]  /*14c50*/  IMAD.HI.U32 R9, R7, R22, RZ ;  /* 0x0000001607097227 */ /* 0x000fe200078e00ff */
[----:B------:R0:W-:Y:S02]  /*14c60*/  STL [R1+0x2d0], R14 ;  /* 0x0002d00e01007387 */ /* 0x0001e40000100800 */
[----:B------:R-:W-:Y:S01]  /*14c70*/  ISETP.GT.U32.AND P2, PT, R2, R0, PT ;  /* 0x000000000200720c */ /* 0x000fe20003f44070 */
[----:B------:R-:W-:Y:S02]  /*14c80*/  IMAD.MOV R9, RZ, RZ, -R9 ;  /* 0x000000ffff097224 */ /* 0x000fe400078e0a09 */
[----:B------:R-:W-:-:S02]  /*14c90*/  VIADD R17, R5, 0x6e ;  /* 0x0000006e05117836 */ /* 0x000fc40000000000 */
[----:B------:R-:W-:Y:S02]  /*14ca0*/  IMAD R22, R2, R9, R22 ;  /* 0x0000000902167224 */ /* 0x000fe400078e0216 */
[----:B------:R-:W-:Y:S01]  /*14cb0*/  @!P6 IMAD.IADD R3, R3, 0x1, -R2 ;  /* 0x000000010303e824 */ /* 0x000fe200078e0a02 */
[----:B------:R-:W-:Y:S01]  /*14cc0*/  ISETP.GE.AND P6, PT, R10, RZ, PT ;  /* 0x000000ff0a00720c */ /* 0x000fe20003fc6270 */
[----:B0-----:R-:W-:Y:S01]  /*14cd0*/  IMAD.MOV.U32 R14, RZ, RZ, R8 ;  /* 0x000000ffff0e7224 */ /* 0x001fe200078e0008 */
[----:B------:R-:W-:Y:S01]  /*14ce0*/  IABS R15, R17 ;  /* 0x00000011000f7213 */ /* 0x000fe20000000000 */
[----:B------:R-:W-:-:S04]  /*14cf0*/  IMAD.HI.U32 R8, R7, R6, RZ ;  /* 0x0000000607087227 */ /* 0x000fc800078e00ff */
[----:B------:R-:W-:Y:S01]  /*14d00*/  @!P0 IMAD.MOV R14, RZ, RZ, -R14 ;  /* 0x000000ffff0e8224 */ /* 0x000fe200078e0a0e */
[----:B------:R-:W-:Y:S01]  /*14d10*/  ISETP.GE.AND P0, PT, R11, RZ, PT ;  /* 0x000000ff0b00720c */ /* 0x000fe20003f06270 */
[----:B------:R-:W-:Y:S01]  /*14d20*/  IMAD.MOV R11, RZ, RZ, -R12 ;  /* 0x000000ffff0b7224 */ /* 0x000fe200078e0a0c */
[----:B------:R-:W-:Y:S01]  /*14d30*/  IABS R12, R21 ;  /* 0x00000015000c7213 */ /* 0x000fe20000000000 */
[----:B------:R-:W-:Y:S01]  /*14d40*/  IMAD.MOV R8, RZ, RZ, -R8 ;  /* 0x000000ffff087224 */ /* 0x000fe200078e0a08 */
[----:B------:R0:W-:Y:S01]  /*14d50*/  STL [R1+0x2d4], R14 ;  /* 0x0002d40e01007387 */ /* 0x0001e20000100800 */
[----:B------:R-:W-:Y:S01]  /*14d60*/  IMAD R13, R2, R11, R13 ;  /* 0x0000000b020d7224 */ /* 0x000fe200078e020d */
[----:B------:R-:W-:Y:S01]  /*14d70*/  IABS R11, R20 ;  /* 0x00000014000b7213 */ /* 0x000fe20000000000 */
[----:B------:R-:W-:Y:S02]  /*14d80*/  @!P2 IMAD.IADD R0, R0, 0x1, -R2 ;  /* 0x000000010000a824 */ /* 0x000fe400078e0a02 */
[----:B------:R-:W-:-:S02]  /*14d90*/  IMAD R6, R2, R8, R6 ;  /* 0x0000000802067224 */ /* 0x000fc400078e0206 */
[----:B------:R-:W-:Y:S02]  /*14da0*/  IMAD.MOV.U32 R8, RZ, RZ, R0 ;  /* 0x000000ffff087224 */ /* 0x000fe400078e0000 */
[C---:B------:R-:W-:Y:S02]  /*14db0*/  VIADD R10, R5.reuse, 0x6c ;  /* 0x0000006c050a7836 */ /* 0x040fe40000000000 */
[----:B0-----:R-:W-:Y:S02]  /*14dc0*/  IMAD.MOV.U32 R14, RZ, RZ, R3 ;  /* 0x000000ffff0e7224 */ /* 0x001fe400078e0003 */
[----:B------:R-:W-:Y:S01]  /*14dd0*/  @!P5 IMAD.MOV R8, RZ, RZ, -R8 ;  /* 0x000000ffff08d224 */ /* 0x000fe200078e0a08 */
[C---:B------:R-:W-:Y:S01]  /*14de0*/  ISETP.GT.U32.AND P5, PT, R2.reuse, R22, PT ;  /* 0x000000160200720c */ /* 0x040fe20003fa4070 */
[----:B------:R-:W-:Y:S01]  /*14df0*/  @!P4 IMAD.MOV R14, RZ, RZ, -R14 ;  /* 0x000000ffff0ec224 */ /* 0x000fe200078e0a0e */
[----:B------:R-:W-:Y:S01]  /*14e00*/  ISETP.GT.U32.AND P4, PT, R2, R13, PT ;  /* 0x0000000d0200720c */ /* 0x000fe20003f84070 */
[----:B------:R-:W-:Y:S01]  /*14e10*/  VIADD R3, R5, 0x70 ;  /* 0x0000007005037836 */ /* 0x000fe20000000000 */
[----:B------:R-:W-:Y:S01]  /*14e20*/  IABS R19, R10 ;  /* 0x0000000a00137213 */ /* 0x000fe20000000000 */
[----:B------:R-:W-:Y:S01]  /*14e30*/  IMAD.HI.U32 R9, R7, R15, RZ ;  /* 0x0000000f07097227 */ /* 0x000fe200078e00ff */
[----:B------:R0:W-:Y:S02]  /*14e40*/  STL [R1+0x2cc], R14 ;  /* 0x0002cc0e01007387 */ /* 0x0001e40000100800 */
[----:B------:R-:W-:Y:S01]  /*14e50*/  ISETP.GE.AND P2, PT, R3, RZ, PT ;  /* 0x000000ff0300720c */ /* 0x000fe20003f46270 */
[----:B------:R-:W-:Y:S01]  /*14e60*/  IMAD.MOV R9, RZ, RZ, -R9 ;  /* 0x000000ffff097224 */ /* 0x000fe200078e0a09 */
[----:B------:R-:W-:Y:S01]  /*14e70*/  IABS R3, R3 ;  /* 0x0000000300037213 */ /* 0x000fe20000000000 */
[----:B------:R1:W-:Y:S01]  /*14e80*/  STL [R1+0x2c8], R8 ;  /* 0x0002c80801007387 */ /* 0x0003e20000100800 */
[----:B------:R-:W-:-:S02]  /*14e90*/  VIADD R18, R5, 0x6a ;  /* 0x0000006a05127836 */ /* 0x000fc40000000000 */
[--C-:B------:R-:W-:Y:S02]  /*14ea0*/  @!P5 IMAD.IADD R22, R22, 0x1, -R2.reuse ;  /* 0x000000011616d824 */ /* 0x100fe400078e0a02 */
[----:B------:R-:W-:Y:S02]  /*14eb0*/  @!P4 IMAD.IADD R13, R13, 0x1, -R2 ;  /* 0x000000010d0dc824 */ /* 0x000fe400078e0a02 */
[C---:B------:R-:W-:Y:S01]  /*14ec0*/  IMAD.HI.U32 R0, R7.reuse, R3, RZ ;  /* 0x0000000307007227 */ /* 0x040fe200078e00ff */
[C---:B------:R-:W-:Y:S02]  /*14ed0*/  ISETP.GT.U32.AND P5, PT, R2.reuse, R22, PT ;  /* 0x000000160200720c */ /* 0x040fe40003fa4070 */
[----:B------:R-:W-:Y:S01]  /*14ee0*/  ISETP.GT.U32.AND P4, PT, R2, R13, PT ;  /* 0x0000000d0200720c */ /* 0x000fe20003f84070 */
[----:B------:R-:W-:Y:S02]  /*14ef0*/  IMAD.MOV R0, RZ, RZ, -R0 ;  /* 0x000000ffff007224 */ /* 0x000fe400078e0a00 */
[----:B0-----:R-:W-:-:S04]  /*14f00*/  IMAD.HI.U32 R14, R7, R12, RZ ;  /* 0x0000000c070e7227 */ /* 0x001fc800078e00ff */
[----:B------:R-:W-:Y:S02]  /*14f10*/  IMAD R3, R2, R0, R3 ;  /* 0x0000000002037224 */ /* 0x000fe400078e0203 */
[----:B-1----:R-:W-:-:S04]  /*14f20*/  IMAD.HI.U32 R8, R7, R11, RZ ;  /* 0x0000000b07087227 */ /* 0x002fc800078e00ff */
[----:B------:R-:W-:Y:S01]  /*14f30*/  @!P4 IMAD.IADD R13, R13, 0x1, -R2 ;  /* 0x000000010d0dc824 */ /* 0x000fe200078e0a02 */
[----:B------:R-:W-:Y:S01]  /*14f40*/  ISETP.GT.U32.AND P4, PT, R2, R6, PT ;  /* 0x000000060200720c */ /* 0x000fe20003f84070 */
[----:B------:R-:W-:Y:S02]  /*14f50*/  IMAD.MOV R14, RZ, RZ, -R14 ;  /* 0x000000ffff0e7224 */ /* 0x000fe400078e0a0e */
[----:B------:R-:W-:Y:S01]  /*14f60*/  @!P5 IMAD.IADD R22, R22, 0x1, -R2 ;  /* 0x000000011616d824 */ /* 0x000fe200078e0a02 */
[----:B------:R-:W-:Y:S01]  /*14f70*/  ISETP.GT.U32.AND P5, PT, R2, R3, PT ;  /* 0x000000030200720c */ /* 0x000fe20003fa4070 */
[----:B------:R-:W-:-:S04]  /*14f80*/  IMAD.HI.U32 R0, R7, R19, RZ ;  /* 0x0000001307007227 */ /* 0x000fc800078e00ff */
[----:B------:R-:W-:Y:S02]  /*14f90*/  IMAD.MOV R8, RZ, RZ, -R8 ;  /* 0x000000ffff087224 */ /* 0x000fe400078e0a08 */
[----:B------:R-:W-:Y:S02]  /*14fa0*/  IMAD R12, R2, R14, R12 ;  /* 0x0000000e020c7224 */ /* 0x000fe400078e020c */
[----:B------:R-:W-:Y:S02]  /*14fb0*/  @!P4 IMAD.IADD R6, R6, 0x1, -R2 ;  /* 0x000000010606c824 */ /* 0x000fe400078e0a02 */
[----:B------:R-:W-:Y:S02]  /*14fc0*/  IMAD.MOV.U32 R24, RZ, RZ, R13 ;  /* 0x000000ffff187224 */ /* 0x000fe400078e000d */
[----:B------:R-:W-:Y:S01]  /*14fd0*/  IMAD.MOV R0, RZ, RZ, -R0 ;  /* 0x000000ffff007224 */ /* 0x000fe200078e0a00 */
[C---:B------:R-:W-:Y:S01]  /*14fe0*/  ISETP.GT.U32.AND P4, PT, R2.reuse, R6, PT ;  /* 0x000000060200720c */ /* 0x040fe20003f84070 */
[----:B------:R-:W-:-:S02]  /*14ff0*/  IMAD R11, R2, R8, R11 ;  /* 0x00000008020b7224 */ /* 0x000fc400078e020b */
[----:B------:R-:W-:Y:S01]  /*15000*/  @!P1 IMAD.MOV R24, RZ, RZ, -R24 ;  /* 0x000000ffff189224 */ /* 0x000fe200078e0a18 */
[C---:B------:R-:W-:Y:S01]  /*15010*/  ISETP.GT.U32.AND P1, PT, R2.reuse, R12, PT ;  /* 0x0000000c0200720c */ /* 0x040fe20003f24070 */
[C---:B------:R-:W-:Y:S02]  /*15020*/  IMAD R19, R2.reuse, R0, R19 ;  /* 0x0000000002137224 */ /* 0x040fe400078e0213 */
[----:B------:R-:W-:Y:S01]  /*15030*/  IMAD R15, R2, R9, R15 ;  /* 0x00000009020f7224 */ /* 0x000fe200078e020f */
[----:B------:R-:W-:Y:S01]  /*15040*/  IABS R9, R18 ;  /* 0x0000001200097213 */ /* 0x000fe20000000000 */
[----:B------:R-:W-:Y:S01]  /*15050*/  IMAD.MOV.U32 R25, RZ, RZ, R22 ;  /* 0x000000ffff197224 */ /* 0x000fe200078e0016 */
[----:B------:R0:W-:Y:S01]  /*15060*/  STL [R1+0x2ac], R24 ;  /* 0x0002ac1801007387 */ /* 0x0001e20000100800 */
[C---:B------:R-:W-:Y:S02]  /*15070*/  VIADD R8, R5.reuse, 0x69 ;  /* 0x0000006905087836 */ /* 0x040fe40000000000 */
[--C-:B------:R-:W-:Y:S01]  /*15080*/  @!P4 IMAD.IADD R6, R6, 0x1, -R2.reuse ;  /* 0x000000010606c824 */ /* 0x100fe200078e0a02 */
[C---:B------:R-:W-:Y:S01]  /*15090*/  ISETP.GT.U32.AND P4, PT, R2.reuse, R11, PT ;  /* 0x0000000b0200720c */ /* 0x040fe20003f84070 */
[----:B------:R-:W-:Y:S01]  /*150a0*/  VIADD R14, R5, 0x6b ;  /* 0x0000006b050e7836 */ /* 0x000fe20000000000 */
[----:B------:R-:W-:Y:S01]  /*150b0*/  IABS R23, R8 ;  /* 0x0000000800177213 */ /* 0x000fe20000000000 */
[--C-:B------:R-:W-:Y:S01]  /*150c0*/  @!P5 IMAD.IADD R3, R3, 0x1, -R2.reuse ;  /* 0x000000010303d824 */ /* 0x100fe200078e0a02 */
[C---:B------:R-:W-:Y:S01]  /*150d0*/  ISETP.GT.U32.AND P5, PT, R2.reuse, R19, PT ;  /* 0x000000130200720c */ /* 0x040fe20003fa4070 */
[----:B------:R-:W-:Y:S01]  /*150e0*/  @!P0 IMAD.MOV R25, RZ, RZ, -R25 ;  /* 0x000000ffff198224 */ /* 0x000fe200078e0a19 */
[----:B------:R-:W-:Y:S01]  /*150f0*/  ISETP.GT.U32.AND P0, PT, R2, R15, PT ;  /* 0x0000000f0200720c */ /* 0x000fe20003f04070 */
[----:B------:R-:W-:Y:S01]  /*15100*/  @!P1 IMAD.IADD R12, R12, 0x1, -R2 ;  /* 0x000000010c0c9824 */ /* 0x000fe200078e0a02 */
[----:B------:R-:W-:Y:S01]  /*15110*/  IABS R0, R14 ;  /* 0x0000000e00007213 */ /* 0x000fe20000000000 */
[----:B------:R-:W-:Y:S01]  /*15120*/  IMAD.MOV.U32 R13, RZ, RZ, R23 ;  /* 0x000000ffff0d7224 */ /* 0x000fe200078e0017 */
[----:B------:R-:W-:Y:S01]  /*15130*/  ISETP.GT.U32.AND P1, PT, R2, R3, PT ;  /* 0x000000030200720c */ /* 0x000fe20003f24070 */
[C---:B0-----:R-:W-:Y:S01]  /*15140*/  IMAD.HI.U32 R24, R7.reuse, R9, RZ ;  /* 0x0000000907187227 */ /* 0x041fe200078e00ff */
[----:B------:R0:W-:Y:S03]  /*15150*/  STL [R1+0x2a8], R25 ;  /* 0x0002a81901007387 */ /* 0x0001e60000100800 */
[----:B------:R-:W-:-:S04]  /*15160*/  IMAD.HI.U32 R23, R7, R0, RZ ;  /* 0x0000000007177227 */ /* 0x000fc800078e00ff */
[--C-:B------:R-:W-:Y:S02]  /*15170*/  @!P4 IMAD.IADD R11, R11, 0x1, -R2.reuse ;  /* 0x000000010b0bc824 */ /* 0x100fe400078e0a02 */
[----:B------:R-:W-:Y:S02]  /*15180*/  IMAD.MOV R23, RZ, RZ, -R23 ;  /* 0x000000ffff177224 */ /* 0x000fe400078e0a17 */
[--C-:B------:R-:W-:Y:S01]  /*15190*/  @!P5 IMAD.IADD R19, R19, 0x1, -R2.reuse ;  /* 0x000000011313d824 */ /* 0x100fe200078e0a02 */
[C---:B------:R-:W-:Y:S01]  /*151a0*/  ISETP.GT.U32.AND P5, PT, R2.reuse, R11, PT ;  /* 0x0000000b0200720c */ /* 0x040fe20003fa4070 */
[----:B------:R-:W-:Y:S01]  /*151b0*/  @!P0 IMAD.IADD R15, R15, 0x1, -R2 ;  /* 0x000000010f0f8824 */ /* 0x000fe200078e0a02 */
[----:B------:R-:W-:Y:S01]  /*151c0*/  ISETP.GT.U32.AND P0, PT, R2, R12, PT ;  /* 0x0000000c0200720c */ /* 0x000fe20003f04070 */
[----:B------:R-:W-:-:S03]  /*151d0*/  IMAD.HI.U32 R22, R7, R13, RZ ;  /* 0x0000000d07167227 */ /* 0x000fc600078e00ff */
[C---:B------:R-:W-:Y:S01]  /*151e0*/  ISETP.GT.U32.AND P4, PT, R2.reuse, R15, PT ;  /* 0x0000000f0200720c */ /* 0x040fe20003f84070 */
[C---:B------:R-:W-:Y:S02]  /*151f0*/  IMAD R0, R2.reuse, R23, R0 ;  /* 0x0000001702007224 */ /* 0x040fe400078e0200 */
[----:B------:R-:W-:Y:S02]  /*15200*/  IMAD.MOV R22, RZ, RZ, -R22 ;  /* 0x000000ffff167224 */ /* 0x000fe400078e0a16 */
[----:B------:R-:W-:Y:S02]  /*15210*/  IMAD.MOV R24, RZ, RZ, -R24 ;  /* 0x000000ffff187224 */ /* 0x000fe400078e0a18 */
[----:B------:R-:W-:Y:S01]  /*15220*/  @!P1 IMAD.IADD R3, R3, 0x1, -R2 ;  /* 0x0000000103039824 */ /* 0x000fe200078e0a02 */
[C---:B------:R-:W-:Y:S01]  /*15230*/  ISETP.GT.U32.AND P1, PT, R2.reuse, R0, PT ;  /* 0x000000000200720c */ /* 0x040fe20003f24070 */
[----:B0-----:R-:W-:Y:S02]  /*15240*/  IMAD.MOV.U32 R25, RZ, RZ, R6 ;  /* 0x000000ffff197224 */ /* 0x001fe400078e0006 */
[----:B------:R-:W-:-:S02]  /*15250*/  IMAD R13, R2, R22, R13 ;  /* 0x00000016020d7224 */ /* 0x000fc400078e020d */
[C---:B------:R-:W-:Y:S02]  /*15260*/  IMAD R9, R2.reuse, R24, R9 ;  /* 0x0000001802097224 */ /* 0x040fe400078e0209 */
[----:B------:R-:W-:Y:S01]  /*15270*/  @!P6 IMAD.MOV R25, RZ, RZ, -R25 ;  /* 0x000000ffff19e224 */ /* 0x000fe200078e0a19 */
[C---:B------:R-:W-:Y:S01]  /*15280*/  ISETP.GT.U32.AND P6, PT, R2.reuse, R19, PT ;  /* 0x000000130200720c */ /* 0x040fe20003fc4070 */
[--C-:B------:R-:W-:Y:S01]  /*15290*/  @!P5 IMAD.IADD R11, R11, 0x1, -R2.reuse ;  /* 0x000000010b0bd824 */ /* 0x100fe200078e0a02 */
[----:B------:R-:W-:Y:S01]  /*152a0*/  ISETP.GT.U32.AND P5, PT, R2, R13, PT ;  /* 0x0000000d0200720c */ /* 0x000fe20003fa4070 */
[--C-:B------:R-:W-:Y:S01]  /*152b0*/  @!P0 IMAD.IADD R12, R12, 0x1, -R2.reuse ;  /* 0x000000010c0c8824 */ /* 0x100fe200078e0a02 */
[----:B------:R-:W-:Y:S01]  /*152c0*/  ISETP.GT.U32.AND P0, PT, R2, R9, PT ;  /* 0x000000090200720c */ /* 0x000fe20003f04070 */
[----:B------:R-:W-:Y:S01]  /*152d0*/  @!P1 IMAD.IADD R0, R0, 0x1, -R2 ;  /* 0x0000000100009824 */ /* 0x000fe200078e0a02 */
[----:B------:R-:W-:Y:S01]  /*152e0*/  ISETP.GE.AND P1, PT, R20, RZ, PT ;  /* 0x000000ff1400720c */ /* 0x000fe20003f26270 */
[----:B------:R-:W-:Y:S01]  /*152f0*/  IMAD.MOV.U32 R27, RZ, RZ, R3 ;  /* 0x000000ffff1b7224 */ /* 0x000fe200078e0003 */
[----:B------:R0:W-:Y:S01]  /*15300*/  STL [R1+0x2a4], R25 ;  /* 0x0002a41901007387 */ /* 0x0001e20000100800 */
[----:B------:R-:W-:-:S02]  /*15310*/  VIADD R23, R5, 0x68 ;  /* 0x0000006805177836 */ /* 0x000fc40000000000 */
[--C-:B------:R-:W-:Y:S01]  /*15320*/  @!P4 IMAD.IADD R15, R15, 0x1, -R2.reuse ;  /* 0x000000010f0fc824 */ /* 0x100fe200078e0a02 */
[----:B------:R-:W-:Y:S01]  /*15330*/  ISETP.GE.AND P4, PT, R21, RZ, PT ;  /* 0x000000ff1500720c */ /* 0x000fe20003f86270 */
[----:B------:R-:W-:Y:S01]  /*15340*/  @!P2 IMAD.MOV R27, RZ, RZ, -R27 ;  /* 0x000000ffff1ba224 */ /* 0x000fe200078e0a1b */
[----:B------:R-:W-:Y:S01]  /*15350*/  ISETP.GT.U32.AND P2, PT, R2, R0, PT ;  /* 0x000000000200720c */ /* 0x000fe20003f44070 */
[--C-:B------:R-:W-:Y:S01]  /*15360*/  @!P6 IMAD.IADD R19, R19, 0x1, -R2.reuse ;  /* 0x000000011313e824 */ /* 0x100fe200078e0a02 */
[----:B------:R-:W-:Y:S01]  /*15370*/  ISETP.GE.AND P6, PT, R17, RZ, PT ;  /* 0x000000ff1100720c */ /* 0x000fe20003fc6270 */
[--C-:B------:R-:W-:Y:S01]  /*15380*/  @!P5 IMAD.IADD R13, R13, 0x1, -R2.reuse ;  /* 0x000000010d0dd824 */ /* 0x100fe200078e0a02 */
[----:B------:R-:W-:Y:S01]  /*15390*/  IABS R6, R23 ;  /* 0x0000001700067213 */ /* 0x000fe20000000000 */
[----:B------:R-:W-:Y:S01]  /*153a0*/  @!P0 IMAD.IADD R9, R9, 0x1, -R2 ;  /* 0x0000000109098824 */ /* 0x000fe200078e0a02 */
[----:B------:R-:W-:Y:S01]  /*153b0*/  ISETP.GE.AND P0, PT, R10, RZ, PT ;  /* 0x000000ff0a00720c */ /* 0x000fe20003f06270 */
[----:B------:R-:W-:Y:S01]  /*153c0*/  VIADD R17, R5, 0x67 ;  /* 0x0000006705117836 */ /* 0x000fe20000000000 */
[----:B------:R-:W-:Y:S01]  /*153d0*/  ISETP.GT.U32.AND P5, PT, R2, R13, PT ;  /* 0x0000000d0200720c */ /* 0x000fe20003fa4070 */
[----:B------:R-:W-:Y:S01]  /*153e0*/  IMAD.HI.U32 R21, R7, R6, RZ ;  /* 0x0000000607157227 */ /* 0x000fe200078e00ff */
[----:B------:R-:W-:Y:S02]  /*153f0*/  STL [R1+0x29c], R27 ;  /* 0x00029c1b01007387 */ /* 0x000fe40000100800 */
[----:B------:R-:W-:Y:S01]  /*15400*/  IABS R20, R17 ;  /* 0x0000001100147213 */ /* 0x000fe20000000000 */
[----:B------:R-:W-:-:S02]  /*15410*/  IMAD.MOV.U32 R26, RZ, RZ, R12 ;  /* 0x000000ffff1a7224 */ /* 0x000fc400078e000c */
[----:B0-----:R-:W-:Y:S02]  /*15420*/  IMAD.MOV.U32 R25, RZ, RZ, R15 ;  /* 0x000000ffff197224 */ /* 0x001fe400078e000f */
[----:B------:R-:W-:Y:S02]  /*15430*/  IMAD.MOV R21, RZ, RZ, -R21 ;  /* 0x000000ffff157224 */ /* 0x000fe400078e0a15 */
[----:B------:R-:W-:Y:S02]  /*15440*/  IMAD.MOV.U32 R10, RZ, RZ, R19 ;  /* 0x000000ffff0a7224 */ /* 0x000fe400078e0013 */
[----:B------:R-:W-:Y:S01]  /*15450*/  @!P4 IMAD.MOV R26, RZ, RZ, -R26 ;  /* 0x000000ffff1ac224 */ /* 0x000fe200078e0a1a */
[----:B------:R-:W-:Y:S01]  /*15460*/  ISETP.GT.U32.AND P4, PT, R2, R9, PT ;  /* 0x000000090200720c */ /* 0x000fe20003f84070 */
[----:B------:R-:W-:Y:S01]  /*15470*/  @!P2 IMAD.IADD R0, R0, 0x1, -R2 ;  /* 0x000000010000a824 */ /* 0x000fe200078e0a02 */
[----:B------:R-:W-:Y:S01]  /*15480*/  ISETP.GE.AND P2, PT, R8, RZ, PT ;  /* 0x000000ff0800720c */ /* 0x000fe20003f46270 */
[----:B------:R-:W-:Y:S01]  /*15490*/  @!P6 IMAD.MOV R25, RZ, RZ, -R25 ;  /* 0x000000ffff19e224 */ /* 0x000fe200078e0a19 */
[----:B------:R-:W-:Y:S01]  /*154a0*/  STL [R1+0x298], R26 ;  /* 0x0002981a01007387 */ /* 0x000fe20000100800 */
[----:B------:R-:W-:Y:S01]  /*154b0*/  IMAD R6, R2, R21, R6 ;  /* 0x0000001502067224 */ /* 0x000fe200078e0206 */
[----:B------:R-:W-:Y:S01]  /*154c0*/  ISETP.GE.AND P6, PT, R14, RZ, PT ;  /* 0x000000ff0e00720c */ /* 0x000fe20003fc6270 */
[----:B------:R-:W-:Y:S01]  /*154d0*/  IMAD.HI.U32 R3, R7, R20, RZ ;  /* 0x0000001407037227 */ /* 0x000fe200078e00ff */
[----:B------:R-:W-:Y:S03]  /*154e0*/  STL [R1+0x294], R25 ;  /* 0x0002941901007387 */ /* 0x000fe60000100800 */
[----:B------:R-:W-:Y:S01]  /*154f0*/  @!P1 IMAD.MOV R11, RZ, RZ, -R11 ;  /* 0x000000ffff0b9224 */ /* 0x000fe200078e0a0b */
[----:B------:R-:W-:Y:S01]  /*15500*/  ISETP.GT.U32.AND P1, PT, R2, R6, PT ;  /* 0x000000060200720c */ /* 0x000fe20003f24070 */
[----:B------:R-:W-:Y:S01]  /*15510*/  @!P0 IMAD.MOV R10, RZ, RZ, -R10 ;  /* 0x000000ffff0a8224 */ /* 0x000fe200078e0a0a */
[----:B------:R-:W-:Y:S01]  /*15520*/  ISETP.GE.AND P0, PT, R18, RZ, PT ;  /* 0x000000ff1200720c */ /* 0x000fe20003f06270 */
[----:B------:R-:W-:Y:S01]  /*15530*/  IMAD.MOV R3, RZ, RZ, -R3 ;  /* 0x000000ffff037224 */ /* 0x000fe200078e0a03 */
[----:B------:R-:W-:Y:S01]  /*15540*/  STL [R1+0x290], R11 ;  /* 0x0002900b01007387 */ /* 0x000fe20000100800 */
[----:B------:R-:W-:Y:S01]  /*15550*/  @!P5 IMAD.IADD R13, R13, 0x1, -R2 ;  /* 0x000000010d0dd824 */ /* 0x000fe200078e0a02 */
[----:B------:R-:W-:Y:S01]  /*15560*/  ISETP.GE.AND P5, PT, R17, RZ, PT ;  /* 0x000000ff1100720c */ /* 0x000fe20003fa6270 */
[----:B------:R-:W-:Y:S01]  /*15570*/  IMAD R14, R2, R3, R20 ;  /* 0x00000003020e7224 */ /* 0x000fe200078e0214 */
[----:B------:R0:W-:Y:S01]  /*15580*/  STL [R1+0x28c], R10 ;  /* 0x00028c0a01007387 */ /* 0x0001e20000100800 */
[----:B------:R-:W-:Y:S01]  /*15590*/  @!P4 IMAD.IADD R9, R9, 0x1, -R2 ;  /* 0x000000010909c824 */ /* 0x000fe200078e0a02 */
[----:B------:R-:W-:Y:S01]  /*155a0*/  ISETP.GE.AND P4, PT, R23, RZ, PT ;  /* 0x000000ff1700720c */ /* 0x000fe20003f86270 */
[----:B------:R-:W-:-:S02]  /*155b0*/  VIADD R18, R5, 0x66 ;  /* 0x0000006605127836 */ /* 0x000fc40000000000 */
[----:B------:R-:W-:Y:S02]  /*155c0*/  @!P1 IMAD.IADD R6, R6, 0x1, -R2 ;  /* 0x0000000106069824 */ /* 0x000fe400078e0a02 */
[C---:B------:R-:W-:Y:S02]  /*155d0*/  VIADD R20, R5.reuse, 0x65 ;  /* 0x0000006505147836 */ /* 0x040fe40000000000 */
[----:B------:R-:W-:Y:S01]  /*155e0*/  IMAD.MOV.U32 R3, RZ, RZ, R9 ;  /* 0x000000ffff037224 */ /* 0x000fe200078e0009 */
[----:B------:R-:W-:Y:S01]  /*155f0*/  ISETP.GT.U32.AND P1, PT, R2, R6, PT ;  /* 0x000000060200720c */ /* 0x000fe20003f24070 */
[----:B0-----:R-:W-:Y:S02]  /*15600*/  IMAD.MOV.U32 R10, RZ, RZ, R0 ;  /* 0x000000ffff0a7224 */ /* 0x001fe400078e0000 */
[----:B------:R-:W-:Y:S02]  /*15610*/  IMAD.MOV.U32 R0, RZ, RZ, R13 ;  /* 0x000000ffff007224 */ /* 0x000fe400078e000d */
[----:B------:R-:W-:Y:S01]  /*15620*/  @!P6 IMAD.MOV R10, RZ, RZ, -R10 ;  /* 0x000000ffff0ae224 */ /* 0x000fe200078e0a0a */
[----:B------:R-:W-:Y:S01]  /*15630*/  ISETP.GE.AND P6, PT, R18, RZ, PT ;  /* 0x000000ff1200720c */ /* 0x000fe20003fc6270 */
[----:B------:R-:W-:Y:S01]  /*15640*/  @!P2 IMAD.MOV R0, RZ, RZ, -R0 ;  /* 0x000000ffff00a224 */ /* 0x000fe200078e0a00 */
[----:B------:R-:W-:Y:S01]  /*15650*/  ISETP.GT.U32.AND P2, PT, R2, R14, PT ;  /* 0x0000000e0200720c */ /* 0x000fe20003f44070 */
[----:B------:R-:W-:Y:S01]  /*15660*/  @!P0 IMAD.MOV R3, RZ, RZ, -R3 ;  /* 0x000000ffff038224 */ /* 0x000fe200078e0a03 */
[----:B------:R-:W-:Y:S01]  /*15670*/  ISETP.GE.AND P0, PT, R20, RZ, PT ;  /* 0x000000ff1400720c */ /* 0x000fe20003f06270 */
[----:B------:R-:W-:Y:S01]  /*15680*/  STL [R1+0x264], R10 ;  /* 0x0002640a01007387 */ /* 0x000fe20000100800 */
[----:B------:R-:W-:Y:S01]  /*15690*/  IABS R18, R18 ;  /* 0x0000001200127213 */ /* 0x000fe20000000000 */
[----:B------:R-:W-:Y:S01]  /*156a0*/  VIADD R15, R5, 0x64 ;  /* 0x00000064050f7836 */ /* 0x000fe20000000000 */
[----:B------:R-:W-:Y:S01]  /*156b0*/  IABS R20, R20 ;  /* 0x0000001400147213 */ /* 0x000fe20000000000 */
[----:B------:R0:W-:Y:S01]  /*156c0*/  STL [R1+0x240], R3 ;  /* 0x0002400301007387 */ /* 0x0001e20000100800 */
[----:B------:R-:W-:-:S02]  /*156d0*/  @!P1 IMAD.IADD R6, R6, 0x1, -R2 ;  /* 0x0000000106069824 */ /* 0x000fc400078e0a02 */
[----:B------:R-:W-:Y:S01]  /*156e0*/  ISETP.GE.AND P1, PT, R15, RZ, PT ;  /* 0x000000ff0f00720c */ /* 0x000fe20003f26270 */
[C---:B------:R-:W-:Y:S01]  /*156f0*/  IMAD.HI.U32 R9, R7.reuse, R20, RZ ;  /* 0x0000001407097227 */ /* 0x040fe200078e00ff */
[----:B------:R-:W-:Y:S01]  /*15700*/  IABS R15, R15 ;  /* 0x0000000f000f7213 */ /* 0x000fe20000000000 */
[----:B------:R1:W-:Y:S02]  /*15710*/  STL [R1+0x230], R0 ;  /* 0x0002300001007387 */ /* 0x0003e40000100800 */
[----:B------:R-:W-:Y:S02]  /*15720*/  @!P2 IMAD.IADD R14, R14, 0x1, -R2 ;  /* 0x000000010e0ea824 */ /* 0x000fe400078e0a02 */
[----:B0-----:R-:W-:-:S03]  /*15730*/  IMAD.HI.U32 R3, R7, R18, RZ ;  /* 0x0000001207037227 */ /* 0x001fc600078e00ff */
[C---:B------:R-:W-:Y:S01]  /*15740*/  ISETP.GT.U32.AND P2, PT, R2.reuse, R14, PT ;  /* 0x0000000e0200720c */ /* 0x040fe20003f44070 */
[----:B------:R-:W-:Y:S02]  /*15750*/  IMAD.MOV R3, RZ, RZ, -R3 ;  /* 0x000000ffff037224 */ /* 0x000fe400078e0a03 */
[----:B------:R-:W-:Y:S02]  /*15760*/  IMAD.MOV R9, RZ, RZ, -R9 ;  /* 0x000000ffff097224 */ /* 0x000fe400078e0a09 */
[C---:B------:R-:W-:Y:S02]  /*15770*/  IMAD R18, R2.reuse, R3, R18 ;  /* 0x0000000302127224 */ /* 0x040fe400078e0212 */
[----:B------:R-:W-:Y:S02]  /*15780*/  IMAD.MOV.U32 R13, RZ, RZ, R6 ;  /* 0x000000ffff0d7224 */ /* 0x000fe400078e0006 */
[C---:B------:R-:W-:Y:S02]  /*15790*/  IMAD R20, R2.reuse, R9, R20 ;  /* 0x0000000902147224 */ /* 0x040fe400078e0214 */
[----:B------:R-:W-:Y:S01]  /*157a0*/  @!P4 IMAD.MOV R13, RZ, RZ, -R13 ;  /* 0x000000ffff0dc224 */ /* 0x000fe200078e0a0d */
[----:B------:R-:W-:Y:S01]  /*157b0*/  ISETP.GT.U32.AND P4, PT, R2, R18, PT ;  /* 0x000000120200720c */ /* 0x000fe20003f84070 */
[----:B------:R-:W-:Y:S01]  /*157c0*/  @!P2 IMAD.IADD R14, R14, 0x1, -R2 ;  /* 0x000000010e0ea824 */ /* 0x000fe200078e0a02 */
[----:B------:R-:W-:Y:S01]  /*157d0*/  ISETP.GT.U32.AND P2, PT, R2, R20, PT ;  /* 0x000000140200720c */ /* 0x000fe20003f44070 */
[----:B------:R-:W-:Y:S01]  /*157e0*/  IMAD.HI.U32 R10, R7, R15, RZ ;  /* 0x0000000f070a7227 */ /* 0x000fe200078e00ff */
[----:B------:R0:W-:Y:S03]  /*157f0*/  STL [R1+0x1ec], R13 ;  /* 0x0001ec0d01007387 */ /* 0x0001e60000100800 */
[----:B------:R-:W-:-:S02]  /*15800*/  IMAD.MOV R10, RZ, RZ, -R10 ;  /* 0x000000ffff0a7224 */ /* 0x000fc400078e0a0a */
[C---:B------:R-:W-:Y:S02]  /*15810*/  VIADD R11, R5.reuse, 0x62 ;  /* 0x00000062050b7836 */ /* 0x040fe40000000000 */
[----:B------:R-:W-:Y:S02]  /*15820*/  IMAD R15, R2, R10, R15 ;  /* 0x0000000a020f7224 */ /* 0x000fe400078e020f */
[----:B------:R-:W-:Y:S01]  /*15830*/  VIADD R21, R5, 0x63 ;  /* 0x0000006305157836 */ /* 0x000fe20000000000 */
[----:B-1----:R-:W-:Y:S01]  /*15840*/  IABS R0, R11 ;  /* 0x0000000b00007213 */ /* 0x002fe20000000000 */
[--C-:B------:R-:W-:Y:S01]  /*15850*/  @!P4 IMAD.IADD R18, R18, 0x1, -R2.reuse ;  /* 0x000000011212c824 */ /* 0x100fe200078e0a02 */
[----:B------:R-:W-:Y:S01]  /*15860*/  ISETP.GT.U32.AND P4, PT, R2, R15, PT ;  /* 0x0000000f0200720c */ /* 0x000fe20003f84070 */
[----:B------:R-:W-:Y:S01]  /*15870*/  @!P2 IMAD.IADD R20, R20, 0x1, -R2 ;  /* 0x000000011414a824 */ /* 0x000fe200078e0a02 */
[----:B------:R-:W-:Y:S01]  /*15880*/  IABS R8, R21 ;  /* 0x0000001500087213 */ /* 0x000fe20000000000 */
[----:B------:R-:W-:-:S02]  /*15890*/  IMAD.MOV.U32 R22, RZ, RZ, R14 ;  /* 0x000000ffff167224 */ /* 0x000fc400078e000e */
[----:B------:R-:W-:Y:S01]  /*158a0*/  IMAD.HI.U32 R12, R7, R0, RZ ;  /* 0x00000000070c7227 */ /* 0x000fe200078e00ff */
[----:B------:R-:W-:-:S03]  /*158b0*/  ISETP.GT.U32.AND P2, PT, R2, R20, PT ;  /* 0x000000140200720c */ /* 0x000fc60003f44070 */
[----:B------:R-:W-:Y:S01]  /*158c0*/  @!P5 IMAD.MOV R22, RZ, RZ, -R22 ;  /* 0x000000ffff16d224 */ /* 0x000fe200078e0a16 */
[----:B------:R-:W-:Y:S01]  /*158d0*/  ISETP.GT.U32.AND P5, PT, R2, R18, PT ;  /* 0x000000120200720c */ /* 0x000fe20003fa4070 */
[----:B------:R-:W-:-:S03]  /*158e0*/  IMAD.HI.U32 R3, R7, R8, RZ ;  /* 0x0000000807037227 */ /* 0x000fc600078e00ff */
[----:B------:R1:W-:Y:S01]  /*158f0*/  STL [R1+0x1e0], R22 ;  /* 0x0001e01601007387 */ /* 0x0003e20000100800 */
[----:B------:R-:W-:Y:S02]  /*15900*/  IMAD.MOV R6, RZ, RZ, -R12 ;  /* 0x000000ffff067224 */ /* 0x000fe400078e0a0c */
[C---:B------:R-:W-:Y:S02]  /*15910*/  VIADD R17, R5.reuse, 0x61 ;  /* 0x0000006105117836 */ /* 0x040fe40000000000 */
[----:B------:R-:W-:Y:S02]  /*15920*/  VIADD R10, R5, 0x60 ;  /* 0x00000060050a7836 */ /* 0x000fe40000000000 */
[----:B------:R-:W-:Y:S01]  /*15930*/  IMAD.MOV R3, RZ, RZ, -R3 ;  /* 0x000000ffff037224 */ /* 0x000fe200078e0a03 */
[----:B0-----:R-:W-:Y:S01]  /*15940*/  IABS R13, R17 ;  /* 0x00000011000d7213 */ /* 0x001fe20000000000 */
[----:B------:R-:W-:Y:S01]  /*15950*/  IMAD R6, R2, R6, R0 ;  /* 0x0000000602067224 */ /* 0x000fe200078e0200 */
[----:B------:R-:W-:Y:S01]  /*15960*/  IABS R9, R10 ;  /* 0x0000000a00097213 */ /* 0x000fe20000000000 */
[----:B------:R-:W-:-:S02]  /*15970*/  @!P4 IMAD.IADD R15, R15, 0x1, -R2 ;  /* 0x000000010f0fc824 */ /* 0x000fc400078e0a02 */
[----:B------:R-:W-:Y:S02]  /*15980*/  IMAD R8, R2, R3, R8 ;  /* 0x0000000302087224 */ /* 0x000fe400078e0208 */
[----:B------:R-:W-:Y:S01]  /*15990*/  @!P2 IMAD.IADD R20, R20, 0x1, -R2 ;  /* 0x000000011414a824 */ /* 0x000fe200078e0a02 */
[C---:B------:R-:W-:Y:S01]  /*159a0*/  ISETP.GT.U32.AND P4, PT, R2.reuse, R15, PT ;  /* 0x0000000f0200720c */ /* 0x040fe20003f84070 */
[----:B------:R-:W-:Y:S01]  /*159b0*/  IMAD.MOV.U32 R14, RZ, RZ, R9 ;  /* 0x000000ffff0e7224 */ /* 0x000fe200078e0009 */
[----:B------:R-:W-:Y:S01]  /*159c0*/  ISETP.GT.U32.AND P2, PT, R2, R6, PT ;  /* 0x000000060200720c */ /* 0x000fe20003f44070 */
[----:B------:R-:W-:-:S04]  /*159d0*/  IMAD.HI.U32 R24, R7, R13, RZ ;  /* 0x0000000d07187227 */ /* 0x000fc800078e00ff */
[----:B------:R-:W-:Y:S01]  /*159e0*/  @!P5 IMAD.IADD R18, R18, 0x1, -R2 ;  /* 0x000000011212d824 */ /* 0x000fe200078e0a02 */
[----:B------:R-:W-:Y:S01]  /*159f0*/  ISETP.GT.U32.AND P5, PT, R2, R8, PT ;  /* 0x000000080200720c */ /* 0x000fe20003fa4070 */
[----:B-1----:R-:W-:-:S04]  /*15a00*/  IMAD.HI.U32 R22, R7, R14, RZ ;  /* 0x0000000e07167227 */ /* 0x002fc800078e00ff */
        /* <DEDUP_REMOVED lines=11> */
[----:B------:R-:W-:Y:S02]  /*15ac0*/  IMAD.MOV.U32 R21, RZ, RZ, R20 ;  /* 0x000000ffff157224 */ /* 0x000fe400078e0014 */
[----:B------:R-:W-:-:S04]  /*15ad0*/  IMAD.HI.U32 R22, R7, R23, RZ ;  /* 0x0000001707167227 */ /* 0x000fc800078e00ff */
[----:B------:R-:W-:Y:S01]  /*15ae0*/  @!P5 IMAD.IADD R8, R8, 0x1, -R2 ;  /* 0x000000010808d824 */ /* 0x000fe200078e0a02 */
[C---:B------:R-:W-:Y:S01]  /*15af0*/  ISETP.GT.U32.AND P5, PT, R2.reuse, R14, PT ;  /* 0x0000000e0200720c */ /* 0x040fe20003fa4070 */
[----:B------:R-:W-:Y:S01]  /*15b00*/  @!P6 IMAD.MOV R26, RZ, RZ, -R26 ;  /* 0x000000ffff1ae224 */ /* 0x000fe200078e0a1a */
[C---:B------:R-:W-:Y:S01]  /*15b10*/  ISETP.GT.U32.AND P6, PT, R2.reuse, R6, PT ;  /* 0x000000060200720c */ /* 0x040fe20003fc4070 */
[C---:B------:R-:W-:Y:S02]  /*15b20*/  VIADD R0, R5.reuse, 0x5e ;  /* 0x0000005e05007836 */ /* 0x040fe40000000000 */
[----:B------:R-:W-:Y:S01]  /*15b30*/  @!P0 IMAD.MOV R21, RZ, RZ, -R21 ;  /* 0x000000ffff158224 */ /* 0x000fe200078e0a15 */
[----:B------:R-:W-:Y:S01]  /*15b40*/  STL [R1+0x1d4], R26 ;  /* 0x0001d41a01007387 */ /* 0x000fe20000100800 */
[----:B------:R-:W-:Y:S01]  /*15b50*/  IMAD.MOV R22, RZ, RZ, -R22 ;  /* 0x000000ffff167224 */ /* 0x000fe200078e0a16 */
[----:B------:R-:W-:Y:S01]  /*15b60*/  IABS R19, R0 ;  /* 0x0000000000137213 */ /* 0x000fe20000000000 */
[----:B------:R-:W-:Y:S01]  /*15b70*/  VIADD R3, R5, 0x5d ;  /* 0x0000005d05037836 */ /* 0x000fe20000000000 */
[----:B------:R0:W-:Y:S01]  /*15b80*/  STL [R1+0x1cc], R21 ;  /* 0x0001cc1501007387 */ /* 0x0001e20000100800 */
[----:B------:R-:W-:-:S02]  /*15b90*/  IMAD R22, R2, R22, R23 ;  /* 0x0000001602167224 */ /* 0x000fc400078e0217 */
[--C-:B------:R-:W-:Y:S01]  /*15ba0*/  @!P4 IMAD.IADD R13, R13, 0x1, -R2.reuse ;  /* 0x000000010d0dc824 */ /* 0x100fe200078e0a02 */
[----:B------:R-:W-:Y:S01]  /*15bb0*/  IABS R9, R3 ;  /* 0x0000000300097213 */ /* 0x000fe20000000000 */
[C---:B------:R-:W-:Y:S01]  /*15bc0*/  IMAD.HI.U32 R25, R7.reuse, R19, RZ ;  /* 0x0000001307197227 */ /* 0x040fe200078e00ff */
[C---:B------:R-:W-:Y:S02]  /*15bd0*/  ISETP.GT.U32.AND P4, PT, R2.reuse, R8, PT ;  /* 0x000000080200720c */ /* 0x040fe40003f84070 */
[----:B------:R-:W-:Y:S01]  /*15be0*/  ISETP.GT.U32.AND P0, PT, R2, R13, PT ;  /* 0x0000000d0200720c */ /* 0x000fe20003f04070 */
[----:B------:R-:W-:Y:S02]  /*15bf0*/  @!P5 IMAD.IADD R14, R14, 0x1, -R2 ;  /* 0x000000010e0ed824 */ /* 0x000fe400078e0a02 */
[----:B0-----:R-:W-:Y:S02]  /*15c00*/  IMAD.MOV.U32 R21, RZ, RZ, R15 ;  /* 0x000000ffff157224 */ /* 0x001fe400078e000f */
[----:B------:R-:W-:Y:S01]  /*15c10*/  IMAD.HI.U32 R24, R7, R9, RZ ;  /* 0x0000000907187227 */ /* 0x000fe200078e00ff */
[----:B------:R-:W-:-:S03]  /*15c20*/  ISETP.GT.U32.AND P5, PT, R2, R14, PT ;  /* 0x0000000e0200720c */ /* 0x000fc60003fa4070 */
[----:B------:R-:W-:Y:S01]  /*15c30*/  @!P1 IMAD.MOV R21, RZ, RZ, -R21 ;  /* 0x000000ffff159224 */ /* 0x000fe200078e0a15 */
[C---:B------:R-:W-:Y:S01]  /*15c40*/  ISETP.GT.U32.AND P1, PT, R2.reuse, R22, PT ;  /* 0x000000160200720c */ /* 0x040fe20003f24070 */
[----:B------:R-:W-:Y:S02]  /*15c50*/  IMAD.MOV R25, RZ, RZ, -R25 ;  /* 0x000000ffff197224 */ /* 0x000fe400078e0a19 */
[----:B------:R-:W-:Y:S01]  /*15c60*/  VIADD R18, R5, 0x5c ;  /* 0x0000005c05127836 */ /* 0x000fe20000000000 */
[----:B------:R0:W-:Y:S01]  /*15c70*/  STL [R1+0x1c8], R21 ;  /* 0x0001c81501007387 */ /* 0x0001e20000100800 */
[----:B------:R-:W-:Y:S02]  /*15c80*/  IMAD.MOV R24, RZ, RZ, -R24 ;  /* 0x000000ffff187224 */ /* 0x000fe400078e0a18 */
[C---:B------:R-:W-:Y:S01]  /*15c90*/  IMAD R19, R2.reuse, R25, R19 ;  /* 0x0000001902137224 */ /* 0x040fe200078e0213 */
[----:B------:R-:W-:Y:S01]  /*15ca0*/  IABS R20, R18 ;  /* 0x0000001200147213 */ /* 0x000fe20000000000 */
[----:B------:R-:W-:-:S02]  /*15cb0*/  IMAD R9, R2, R24, R9 ;  /* 0x0000001802097224 */ /* 0x000fc400078e0209 */
[--C-:B------:R-:W-:Y:S01]  /*15cc0*/  @!P4 IMAD.IADD R8, R8, 0x1, -R2.reuse ;  /* 0x000000010808c824 */ /* 0x100fe200078e0a02 */
[----:B------:R-:W-:Y:S01]  /*15cd0*/  ISETP.GT.U32.AND P4, PT, R2, R19, PT ;  /* 0x000000130200720c */ /* 0x000fe20003f84070 */
[--C-:B------:R-:W-:Y:S01]  /*15ce0*/  @!P1 IMAD.IADD R22, R22, 0x1, -R2.reuse ;  /* 0x0000000116169824 */ /* 0x100fe200078e0a02 */
[----:B------:R-:W-:Y:S01]  /*15cf0*/  ISETP.GE.AND P1, PT, R10, RZ, PT ;  /* 0x000000ff0a00720c */ /* 0x000fe20003f26270 */
[----:B------:R-:W-:Y:S01]  /*15d00*/  @!P6 IMAD.IADD R6, R6, 0x1, -R2 ;  /* 0x000000010606e824 */ /* 0x000fe200078e0a02 */
[----:B------:R-:W-:Y:S01]  /*15d10*/  ISETP.GE.AND P6, PT, R11, RZ, PT ;  /* 0x000000ff0b00720c */ /* 0x000fe20003fc6270 */
[----:B0-----:R-:W-:-:S04]  /*15d20*/  IMAD.HI.U32 R21, R7, R20, RZ ;  /* 0x0000001407157227 */ /* 0x001fc800078e00ff */
[--C-:B------:R-:W-:Y:S01]  /*15d30*/  @!P0 IMAD.IADD R13, R13, 0x1, -R2.reuse ;  /* 0x000000010d0d8824 */ /* 0x100fe200078e0a02 */
[----:B------:R-:W-:Y:S01]  /*15d40*/  ISETP.GT.U32.AND P0, PT, R2, R9, PT ;  /* 0x000000090200720c */ /* 0x000fe20003f04070 */
[----:B------:R-:W-:Y:S01]  /*15d50*/  @!P5 IMAD.IADD R14, R14, 0x1, -R2 ;  /* 0x000000010e0ed824 */ /* 0x000fe200078e0a02 */
[----:B------:R-:W-:Y:S01]  /*15d60*/  ISETP.GE.AND P5, PT, R17, RZ, PT ;  /* 0x000000ff1100720c */ /* 0x000fe20003fa6270 */
[----:B------:R-:W-:Y:S02]  /*15d70*/  IMAD.MOV R21, RZ, RZ, -R21 ;  /* 0x000000ffff157224 */ /* 0x000fe400078e0a15 */
[----:B------:R-:W-:Y:S02]  /*15d80*/  VIADD R15, R5, 0x5b ;  /* 0x0000005b050f7836 */ /* 0x000fe40000000000 */
[----:B------:R-:W-:Y:S02]  /*15d90*/  IMAD.MOV.U32 R23, RZ, RZ, R6 ;  /* 0x000000ffff177224 */ /* 0x000fe400078e0006 */
[----:B------:R-:W-:Y:S01]  /*15da0*/  IMAD R10, R2, R21, R20 ;  /* 0x00000015020a7224 */ /* 0x000fe200078e0214 */
[----:B------:R-:W-:Y:S01]  /*15db0*/  IABS R11, R15 ;  /* 0x0000000f000b7213 */ /* 0x000fe20000000000 */
[----:B------:R-:W-:-:S02]  /*15dc0*/  IMAD.MOV.U32 R6, RZ, RZ, R14 ;  /* 0x000000ffff067224 */ /* 0x000fc400078e000e */
[----:B------:R-:W-:Y:S01]  /*15dd0*/  @!P4 IMAD.IADD R19, R19, 0x1, -R2 ;  /* 0x000000011313c824 */ /* 0x000fe200078e0a02 */
[----:B------:R-:W-:Y:S01]  /*15de0*/  ISETP.GE.AND P4, PT, R12, RZ, PT ;  /* 0x000000ff0c00720c */ /* 0x000fe20003f86270 */
[----:B------:R-:W-:Y:S01]  /*15df0*/  @!P1 IMAD.MOV R6, RZ, RZ, -R6 ;  /* 0x000000ffff069224 */ /* 0x000fe200078e0a06 */
[C---:B------:R-:W-:Y:S01]  /*15e00*/  ISETP.GT.U32.AND P1, PT, R2.reuse, R10, PT ;  /* 0x0000000a0200720c */ /* 0x040fe20003f24070 */
[----:B------:R-:W-:Y:S02]  /*15e10*/  IMAD.MOV.U32 R24, RZ, RZ, R8 ;  /* 0x000000ffff187224 */ /* 0x000fe400078e0008 */
[----:B------:R-:W-:Y:S01]  /*15e20*/  @!P0 IMAD.IADD R9, R9, 0x1, -R2 ;  /* 0x0000000109098824 */ /* 0x000fe200078e0a02 */
[C---:B------:R-:W-:Y:S01]  /*15e30*/  ISETP.GT.U32.AND P0, PT, R2.reuse, R22, PT ;  /* 0x000000160200720c */ /* 0x040fe20003f04070 */
[----:B------:R-:W-:Y:S01]  /*15e40*/  @!P6 IMAD.MOV R23, RZ, RZ, -R23 ;  /* 0x000000ffff17e224 */ /* 0x000fe200078e0a17 */
[----:B------:R-:W-:Y:S01]  /*15e50*/  ISETP.GT.U32.AND P6, PT, R2, R19, PT ;  /* 0x000000130200720c */ /* 0x000fe20003fc4070 */
[----:B------:R-:W-:-:S04]  /*15e60*/  IMAD.HI.U32 R17, R7, R11, RZ ;  /* 0x0000000b07117227 */ /* 0x000fc800078e00ff */
[----:B------:R-:W-:Y:S02]  /*15e70*/  IMAD.MOV.U32 R12, RZ, RZ, R13 ;  /* 0x000000ffff0c7224 */ /* 0x000fe400078e000d */
[----:B------:R-:W-:Y:S01]  /*15e80*/  @!P2 IMAD.MOV R24, RZ, RZ, -R24 ;  /* 0x000000ffff18a224 */ /* 0x000fe200078e0a18 */
[----:B------:R-:W-:Y:S01]  /*15e90*/  ISETP.GT.U32.AND P2, PT, R2, R9, PT ;  /* 0x000000090200720c */ /* 0x000fe20003f44070 */
[----:B------:R-:W-:Y:S02]  /*15ea0*/  IMAD.MOV R8, RZ, RZ, -R17 ;  /* 0x000000ffff087224 */ /* 0x000fe400078e0a11 */
[----:B------:R-:W-:Y:S01]  /*15eb0*/  @!P5 IMAD.MOV R12, RZ, RZ, -R12 ;  /* 0x000000ffff0cd224 */ /* 0x000fe200078e0a0c */
[----:B------:R-:W-:Y:S01]  /*15ec0*/  ISETP.GE.AND P5, PT, R0, RZ, PT ;  /* 0x000000ff0000720c */ /* 0x000fe20003fa6270 */
[----:B------:R-:W-:Y:S01]  /*15ed0*/  VIADD R0, R5, 0x5a ;  /* 0x0000005a05007836 */ /* 0x000fe20000000000 */
[----:B------:R-:W-:Y:S01]  /*15ee0*/  STL [R1+0x1c4], R24 ;  /* 0x0001c41801007387 */ /* 0x000fe20000100800 */
[----:B------:R-:W-:-:S02]  /*15ef0*/  IMAD R11, R2, R8, R11 ;  /* 0x00000008020b7224 */ /* 0x000fc400078e020b */
[--C-:B------:R-:W-:Y:S01]  /*15f00*/  @!P1 IMAD.IADD R10, R10, 0x1, -R2.reuse ;  /* 0x000000010a0a9824 */ /* 0x100fe200078e0a02 */
[----:B------:R-:W-:Y:S01]  /*15f10*/  STL [R1+0x1c0], R23 ;  /* 0x0001c01701007387 */ /* 0x000fe20000100800 */
[--C-:B------:R-:W-:Y:S01]  /*15f20*/  @!P0 IMAD.IADD R22, R22, 0x1, -R2.reuse ;  /* 0x0000000116168824 */ /* 0x100fe200078e0a02 */
[----:B------:R-:W-:Y:S01]  /*15f30*/  ISETP.GE.AND P0, PT, R3, RZ, PT ;  /* 0x000000ff0300720c */ /* 0x000fe20003f06270 */
[----:B------:R-:W-:Y:S01]  /*15f40*/  @!P6 IMAD.IADD R19, R19, 0x1, -R2 ;  /* 0x000000011313e824 */ /* 0x000fe200078e0a02 */
[----:B------:R-:W-:Y:S01]  /*15f50*/  STL [R1+0x1ac], R12 ;  /* 0x0001ac0c01007387 */ /* 0x000fe20000100800 */
[C---:B------:R-:W-:Y:S01]  /*15f60*/  ISETP.GT.U32.AND P6, PT, R2.reuse, R11, PT ;  /* 0x0000000b0200720c */ /* 0x040fe20003fc4070 */
[----:B------:R-:W-:Y:S01]  /*15f70*/  IMAD.MOV.U32 R13, RZ, RZ, R22 ;  /* 0x000000ffff0d7224 */ /* 0x000fe200078e0016 */
[----:B------:R-:W-:Y:S01]  /*15f80*/  ISETP.GT.U32.AND P1, PT, R2, R10, PT ;  /* 0x0000000a0200720c */ /* 0x000fe20003f24070 */
[----:B------:R0:W-:Y:S01]  /*15f90*/  STL [R1+0x68], R6 ;  /* 0x0000680601007387 */ /* 0x0001e20000100800 */
[----:B------:R-:W-:-:S02]  /*15fa0*/  VIADD R3, R5, 0x59 ;  /* 0x0000005905037836 */ /* 0x000fc40000000000 */
[----:B------:R-:W-:Y:S01]  /*15fb0*/  @!P4 IMAD.MOV R13, RZ, RZ, -R13 ;  /* 0x000000ffff0dc224 */ /* 0x000fe200078e0a0d */
[----:B------:R-:W-:Y:S01]  /*15fc0*/  ISETP.GE.AND P4, PT, R15, RZ, PT ;  /* 0x000000ff0f00720c */ /* 0x000fe20003f86270 */
[--C-:B------:R-:W-:Y:S01]  /*15fd0*/  @!P2 IMAD.IADD R9, R9, 0x1, -R2.reuse ;  /* 0x000000010909a824 */ /* 0x100fe200078e0a02 */
[----:B------:R-:W-:Y:S01]  /*15fe0*/  IABS R8, R3 ;  /* 0x0000000300087213 */ /* 0x000fe20000000000 */
[----:B------:R-:W-:Y:S01]  /*15ff0*/  VIADD R27, R5, 0x7 ;  /* 0x00000007051b7836 */ /* 0x000fe20000000000 */
[----:B------:R1:W-:Y:S01]  /*16000*/  STL [R1+0x64], R13 ;  /* 0x0000640d01007387 */ /* 0x0003e20000100800 */
[----:B------:R-:W-:Y:S01]  /*16010*/  ISETP.GE.AND P2, PT, R18, RZ, PT ;  /* 0x000000ff1200720c */ /* 0x000fe20003f46270 */
[--C-:B------:R-:W-:Y:S01]  /*16020*/  @!P6 IMAD.IADD R11, R11, 0x1, -R2.reuse ;  /* 0x000000010b0be824 */ /* 0x100fe200078e0a02 */
[----:B0-----:R-:W-:Y:S01]  /*16030*/  IABS R6, R0 ;  /* 0x0000000000067213 */ /* 0x001fe20000000000 */
[----:B------:R-:W-:Y:S02]  /*16040*/  @!P1 IMAD.IADD R10, R10, 0x1, -R2 ;  /* 0x000000010a0a9824 */ /* 0x000fe400078e0a02 */
[----:B------:R-:W-:Y:S01]  /*16050*/  @!P0 IMAD.MOV R9, RZ, RZ, -R9 ;  /* 0x000000ffff098224 */ /* 0x000fe200078e0a09 */
[----:B------:R-:W-:Y:S01]  /*16060*/  ISETP.GT.U32.AND P6, PT, R2, R11, PT ;  /* 0x0000000b0200720c */ /* 0x000fe20003fc4070 */
[----:B------:R-:W-:Y:S01]  /*16070*/  IMAD.HI.U32 R12, R7, R6, RZ ;  /* 0x00000006070c7227 */ /* 0x000fe200078e00ff */
[----:B------:R-:W-:-:S03]  /*16080*/  ISETP.GE.AND P0, PT, R3, RZ, PT ;  /* 0x000000ff0300720c */ /* 0x000fc60003f06270 */
[----:B------:R-:W-:Y:S02]  /*16090*/  IMAD.MOV R12, RZ, RZ, -R12 ;  /* 0x000000ffff0c7224 */ /* 0x000fe400078e0a0c */
[----:B-1----:R-:W-:Y:S02]  /*160a0*/  IMAD.MOV.U32 R13, RZ, RZ, R19 ;  /* 0x000000ffff0d7224 */ /* 0x002fe400078e0013 */
[----:B------:R-:W-:Y:S02]  /*160b0*/  IMAD R15, R2, R12, R6 ;  /* 0x0000000c020f7224 */ /* 0x000fe400078e0206 */
[----:B------:R-:W-:Y:S01]  /*160c0*/  @!P5 IMAD.MOV R13, RZ, RZ, -R13 ;  /* 0x000000ffff0dd224 */ /* 0x000fe200078e0a0d */
[----:B------:R-:W-:Y:S01]  /*160d0*/  ISETP.GE.AND P5, PT, R0, RZ, PT ;  /* 0x000000ff0000720c */ /* 0x000fe20003fa6270 */
[----:B------:R-:W-:Y:S01]  /*160e0*/  IMAD.HI.U32 R0, R7, R8, RZ ;  /* 0x0000000807007227 */ /* 0x000fe200078e00ff */
[----:B------:R-:W-:Y:S02]  /*160f0*/  ISETP.GT.U32.AND P1, PT, R2, R15, PT ;  /* 0x0000000f0200720c */ /* 0x000fe40003f24070 */
[----:B------:R-:W-:Y:S01]  /*16100*/  STL [R1+0x60], R13 ;  /* 0x0000600d01007387 */ /* 0x000fe20000100800 */
[----:B------:R-:W-:-:S02]  /*16110*/  IMAD.MOV R0, RZ, RZ, -R0 ;  /* 0x000000ffff007224 */ /* 0x000fc400078e0a00 */
[----:B------:R-:W-:Y:S01]  /*16120*/  VIADD R6, R5, 0x58 ;  /* 0x0000005805067836 */ /* 0x000fe20000000000 */
[----:B------:R0:W-:Y:S01]  /*16130*/  STL [R1+0x5c], R9 ;  /* 0x00005c0901007387 */ /* 0x0001e20000100800 */
[C---:B------:R-:W-:Y:S02]  /*16140*/  IMAD R19, R2.reuse, R0, R8 ;  /* 0x0000000002137224 */ /* 0x040fe400078e0208 */
[--C-:B------:R-:W-:Y:S01]  /*16150*/  @!P6 IMAD.IADD R11, R11, 0x1, -R2.reuse ;  /* 0x000000010b0be824 */ /* 0x100fe200078e0a02 */
[----:B------:R-:W-:Y:S01]  /*16160*/  IABS R17, R6 ;  /* 0x0000000600117213 */ /* 0x000fe20000000000 */
[----:B------:R-:W-:Y:S01]  /*16170*/  VIADD R0, R5, 0x56 ;  /* 0x0000005605007836 */ /* 0x000fe20000000000 */
[----:B------:R-:W-:Y:S01]  /*16180*/  ISETP.GT.U32.AND P6, PT, R2, R19, PT ;  /* 0x000000130200720c */ /* 0x000fe20003fc4070 */
[----:B------:R-:W-:Y:S01]  /*16190*/  @!P1 IMAD.IADD R15, R15, 0x1, -R2 ;  /* 0x000000010f0f9824 */ /* 0x000fe200078e0a02 */
[----:B------:R-:W-:Y:S01]  /*161a0*/  ISETP.GE.AND P1, PT, R6, RZ, PT ;  /* 0x000000ff0600720c */ /* 0x000fe20003f26270 */
[----:B------:R-:W-:Y:S01]  /*161b0*/  VIADD R3, R5, 0x57 ;  /* 0x0000005705037836 */ /* 0x000fe20000000000 */
[----:B------:R-:W-:Y:S01]  /*161c0*/  IABS R8, R0 ;  /* 0x0000000000087213 */ /* 0x000fe20000000000 */
[----:B0-----:R-:W-:-:S02]  /*161d0*/  IMAD.MOV.U32 R9, RZ, RZ, R10 ;  /* 0x000000ffff097224 */ /* 0x001fc400078e000a */
[----:B------:R-:W-:Y:S01]  /*161e0*/  VIADD R12, R5, 0x55 ;  /* 0x00000055050c7836 */ /* 0x000fe20000000000 */
[----:B------:R-:W-:Y:S01]  /*161f0*/  IABS R13, R3 ;  /* 0x00000003000d7213 */ /* 0x000fe20000000000 */
[----:B------:R-:W-:Y:S01]  /*16200*/  @!P2 IMAD.MOV R9, RZ, RZ, -R9 ;  /* 0x000000ffff09a224 */ /* 0x000fe200078e0a09 */
[----:B------:R-:W-:Y:S01]  /*16210*/  ISETP.GT.U32.AND P2, PT, R2, R15, PT ;  /* 0x0000000f0200720c */ /* 0x000fe20003f44070 */
[----:B------:R-:W-:Y:S02]  /*16220*/  IMAD.MOV.U32 R10, RZ, RZ, R8 ;  /* 0x000000ffff0a7224 */ /* 0x000fe400078e0008 */
[----:B------:R-:W-:Y:S01]  /*16230*/  @!P6 IMAD.IADD R19, R19, 0x1, -R2 ;  /* 0x000000011313e824 */ /* 0x000fe200078e0a02 */
[----:B------:R0:W-:Y:S01]  /*16240*/  STL [R1+0x114], R9 ;  /* 0x0001140901007387 */ /* 0x0001e20000100800 */
[----:B------:R-:W-:-:S03]  /*16250*/  IMAD.HI.U32 R8, R7, R13, RZ ;  /* 0x0000000d07087227 */ /* 0x000fc600078e00ff */
[----:B------:R-:W-:Y:S01]  /*16260*/  ISETP.GT.U32.AND P6, PT, R2, R19, PT ;  /* 0x000000130200720c */ /* 0x000fe20003fc4070 */
[----:B------:R-:W-:-:S04]  /*16270*/  IMAD.HI.U32 R6, R7, R10, RZ ;  /* 0x0000000a07067227 */ /* 0x000fc800078e00ff */
[----:B------:R-:W-:Y:S02]  /*16280*/  @!P2 IMAD.IADD R15, R15, 0x1, -R2 ;  /* 0x000000010f0fa824 */ /* 0x000fe400078e0a02 */
[----:B0-----:R-:W-:-:S04]  /*16290*/  IMAD.HI.U32 R9, R7, R17, RZ ;  /* 0x0000001107097227 */ /* 0x001fc800078e00ff */
[----:B------:R-:W-:Y:S02]  /*162a0*/  IMAD.MOV R9, RZ, RZ, -R9 ;  /* 0x000000ffff097224 */ /* 0x000fe400078e0a09 */
[----:B------:R-:W-:Y:S02]  /*162b0*/  IMAD.MOV R8, RZ, RZ, -R8 ;  /* 0x000000ffff087224 */ /* 0x000fe400078e0a08 */
[C---:B------:R-:W-:Y:S02]  /*162c0*/  IMAD R17, R2.reuse, R9, R17 ;  /* 0x0000000902117224 */ /* 0x040fe400078e0211 */
[----:B------:R-:W-:Y:S02]  /*162d0*/  IMAD.MOV R6, RZ, RZ, -R6 ;  /* 0x000000ffff067224 */ /* 0x000fe400078e0a06 */
[C---:B------:R-:W-:Y:S01]  /*162e0*/  IMAD R13, R2.reuse, R8, R13 ;  /* 0x00000008020d7224 */ /* 0x040fe200078e020d */
[C---:B------:R-:W-:Y:S01]  /*162f0*/  ISETP.GT.U32.AND P2, PT, R2.reuse, R17, PT ;  /* 0x000000110200720c */ /* 0x040fe20003f44070 */
[C---:B------:R-:W-:Y:S01]  /*16300*/  IMAD R10, R2.reuse, R6, R10 ;  /* 0x00000006020a7224 */ /* 0x040fe200078e020a */
[----:B------:R-:W-:Y:S01]  /*16310*/  IABS R6, R12 ;  /* 0x0000000c00067213 */ /* 0x000fe20000000000 */
[----:B------:R-:W-:Y:S01]  /*16320*/  @!P6 IMAD.IADD R19, R19, 0x1, -R2 ;  /* 0x000000011313e824 */ /* 0x000fe200078e0a02 */
[----:B------:R-:W-:Y:S01]  /*16330*/  ISETP.GT.U32.AND P6, PT, R2, R13, PT ;  /* 0x0000000d0200720c */ /* 0x000fe20003fc4070 */
[----:B------:R-:W-:-:S02]  /*16340*/  IMAD.MOV.U32 R20, RZ, RZ, R15 ;  /* 0x000000ffff147224 */ /* 0x000fc400078e000f */
[----:B------:R-:W-:-:S04]  /*16350*/  IMAD.HI.U32 R15, R7, R6, RZ ;  /* 0x00000006070f7227 */ /* 0x000fc800078e00ff */
[----:B------:R-:W-:Y:S01]  /*16360*/  @!P5 IMAD.MOV R20, RZ, RZ, -R20 ;  /* 0x000000ffff14d224 */ /* 0x000fe200078e0a14 */
[C---:B------:R-:W-:Y:S01]  /*16370*/  ISETP.GT.U32.AND P5, PT, R2.reuse, R10, PT ;  /* 0x0000000a0200720c */ /* 0x040fe20003fa4070 */
[----:B------:R-:W-:Y:S02]  /*16380*/  @!P2 IMAD.IADD R17, R17, 0x1, -R2 ;  /* 0x000000011111a824 */ /* 0x000fe400078e0a02 */
[----:B------:R-:W-:Y:S02]  /*16390*/  IMAD.MOV R15, RZ, RZ, -R15 ;  /* 0x000000ffff0f7224 */ /* 0x000fe400078e0a0f */
[----:B------:R-:W-:Y:S01]  /*163a0*/  @!P0 IMAD.MOV R19, RZ, RZ, -R19 ;  /* 0x000000ffff138224 */ /* 0x000fe200078e0a13 */
[----:B------:R-:W-:Y:S01]  /*163b0*/  ISETP.GT.U32.AND P2, PT, R2, R17, PT ;  /* 0x000000110200720c */ /* 0x000fe20003f44070 */
[----:B------:R-:W-:Y:S01]  /*163c0*/  @!P4 IMAD.MOV R11, RZ, RZ, -R11 ;  /* 0x000000ffff0bc224 */ /* 0x000fe200078e0a0b */
[----:B------:R-:W-:Y:S01]  /*163d0*/  ISETP.GE.AND P0, PT, R0, RZ, PT ;  /* 0x000000ff0000720c */ /* 0x000fe20003f06270 */
[----:B------:R-:W-:Y:S01]  /*163e0*/  IMAD R0, R2, R15, R6 ;  /* 0x0000000f02007224 */ /* 0x000fe200078e0206 */
[----:B------:R-:W-:Y:S01]  /*163f0*/  ISETP.GE.AND P4, PT, R3, RZ, PT ;  /* 0x000000ff0300720c */ /* 0x000fe20003f86270 */
[----:B------:R-:W-:Y:S01]  /*16400*/  @!P6 IMAD.IADD R13, R13, 0x1, -R2 ;  /* 0x000000010d0de824 */ /* 0x000fe200078e0a02 */
[----:B------:R0:W-:Y:S01]  /*16410*/  STL [R1+0x1b8], R11 ;  /* 0x0001b80b01007387 */ /* 0x0001e20000100800 */
[----:B------:R-:W-:-:S02]  /*16420*/  VIADD R3, R5, 0x54 ;  /* 0x0000005405037836 */ /* 0x000fc40000000000 */
[----:B------:R-:W-:Y:S01]  /*16430*/  VIADD R8, R5, 0x53 ;  /* 0x0000005305087836 */ /* 0x000fe20000000000 */
[----:B------:R-:W-:Y:S01]  /*16440*/  ISETP.GT.U32.AND P6, PT, R2, R13, PT ;  /* 0x0000000d0200720c */ /* 0x000fe20003fc4070 */
[--C-:B------:R-:W-:Y:S01]  /*16450*/  @!P5 IMAD.IADD R10, R10, 0x1, -R2.reuse ;  /* 0x000000010a0ad824 */ /* 0x100fe200078e0a02 */
[----:B------:R-:W-:Y:S01]  /*16460*/  IABS R18, R3 ;  /* 0x0000000300127213 */ /* 0x000fe20000000000 */
[----:B------:R-:W-:Y:S01]  /*16470*/  @!P2 IMAD.IADD R17, R17, 0x1, -R2 ;  /* 0x000000011111a824 */ /* 0x000fe200078e0a02 */
[C---:B------:R-:W-:Y:S01]  /*16480*/  ISETP.GT.U32.AND P2, PT, R2.reuse, R0, PT ;  /* 0x000000000200720c */ /* 0x040fe20003f44070 */
[----:B------:R-:W-:Y:S01]  /*16490*/  STL [R1+0x1b0], R20 ;  /* 0x0001b01401007387 */ /* 0x000fe20000100800 */
[----:B------:R-:W-:Y:S01]  /*164a0*/  IABS R14, R8 ;  /* 0x00000008000e7213 */ /* 0x000fe20000000000 */
[----:B------:R-:W-:Y:S01]  /*164b0*/  VIADD R9, R5, 0x52 ;  /* 0x0000005205097836 */ /* 0x000fe20000000000 */
[----:B------:R-:W-:Y:S01]  /*164c0*/  ISETP.GT.U32.AND P5, PT, R2, R10, PT ;  /* 0x0000000a0200720c */ /* 0x000fe20003fa4070 */
[----:B------:R1:W-:Y:S02]  /*164d0*/  STL [R1+0x19c], R19 ;  /* 0x00019c1301007387 */ /* 0x0003e40000100800 */
[----:B------:R-:W-:Y:S01]  /*164e0*/  IMAD.HI.U32 R6, R7, R14, RZ ;  /* 0x0000000e07067227 */ /* 0x000fe200078e00ff */
[----:B0-----:R-:W-:-:S03]  /*164f0*/  IABS R11, R9 ;  /* 0x00000009000b7213 */ /* 0x001fc60000000000 */
[----:B------:R-:W-:Y:S02]  /*16500*/  IMAD.MOV R6, RZ, RZ, -R6 ;  /* 0x000000ffff067224 */ /* 0x000fe400078e0a06 */
[----:B------:R-:W-:Y:S02]  /*16510*/  @!P2 IMAD.IADD R0, R0, 0x1, -R2 ;  /* 0x000000010000a824 */ /* 0x000fe400078e0a02 */
[----:B-1----:R-:W-:-:S03]  /*16520*/  IMAD.HI.U32 R19, R7, R18, RZ ;  /* 0x0000001207137227 */ /* 0x002fc600078e00ff */
[----:B------:R-:W-:Y:S01]  /*16530*/  ISETP.GT.U32.AND P2, PT, R2, R0, PT ;  /* 0x000000000200720c */ /* 0x000fe20003f44070 */
[----:B------:R-:W-:Y:S02]  /*16540*/  IMAD.MOV R19, RZ, RZ, -R19 ;  /* 0x000000ffff137224 */ /* 0x000fe400078e0a13 */
[----:B------:R-:W-:Y:S01]  /*16550*/  @!P6 IMAD.IADD R13, R13, 0x1, -R2 ;  /* 0x000000010d0de824 */ /* 0x000fe200078e0a02 */
[----:B------:R-:W-:Y:S01]  /*16560*/  ISETP.GE.AND P6, PT, R12, RZ, PT ;  /* 0x000000ff0c00720c */ /* 0x000fe20003fc6270 */
[C---:B------:R-:W-:Y:S02]  /*16570*/  IMAD R12, R2.reuse, R19, R18 ;  /* 0x00000013020c7224 */ /* 0x040fe400078e0212 */
[----:B------:R-:W-:Y:S02]  /*16580*/  IMAD.MOV.U32 R20, RZ, RZ, R17 ;  /* 0x000000ffff147224 */ /* 0x000fe400078e0011 */
[----:B------:R-:W-:Y:S02]  /*16590*/  IMAD R14, R2, R6, R14 ;  /* 0x00000006020e7224 */ /* 0x000fe400078e020e */
[----:B------:R-:W-:-:S04]  /*165a0*/  IMAD.HI.U32 R15, R7, R11, RZ ;  /* 0x0000000b070f7227 */ /* 0x000fc800078e00ff */
[----:B------:R-:W-:Y:S01]  /*165b0*/  @!P1 IMAD.MOV R20, RZ, RZ, -R20 ;  /* 0x000000ffff149224 */ /* 0x000fe200078e0a14 */
[----:B------:R-:W-:Y:S01]  /*165c0*/  ISETP.GT.U32.AND P1, PT, R2, R12, PT ;  /* 0x0000000c0200720c */ /* 0x000fe20003f24070 */
[--C-:B------:R-:W-:Y:S01]  /*165d0*/  @!P5 IMAD.IADD R10, R10, 0x1, -R2.reuse ;  /* 0x000000010a0ad824 */ /* 0x100fe200078e0a02 */
[C---:B------:R-:W-:Y:S01]  /*165e0*/  ISETP.GT.U32.AND P5, PT, R2.reuse, R14, PT ;  /* 0x0000000e0200720c */ /* 0x040fe20003fa4070 */
[----:B------:R-:W-:Y:S01]  /*165f0*/  IMAD.MOV R15, RZ, RZ, -R15 ;  /* 0x000000ffff0f7224 */ /* 0x000fe200078e0a0f */
[----:B------:R-:W-:Y:S01]  /*16600*/  STL [R1+0x154], R20 ;  /* 0x0001541401007387 */ /* 0x000fe20000100800 */
[----:B------:R-:W-:Y:S02]  /*16610*/  VIADD R6, R5, 0x51 ;  /* 0x0000005105067836 */ /* 0x000fe40000000000 */
[----:B------:R-:W-:Y:S01]  /*16620*/  @!P4 IMAD.MOV R13, RZ, RZ, -R13 ;  /* 0x000000ffff0dc224 */ /* 0x000fe200078e0a0d */
[----:B------:R-:W-:Y:S01]  /*16630*/  ISETP.GE.AND P4, PT, R3, RZ, PT ;  /* 0x000000ff0300720c */ /* 0x000fe20003f86270 */
[----:B------:R-:W-:Y:S01]  /*16640*/  IMAD R11, R2, R15, R11 ;  /* 0x0000000f020b7224 */ /* 0x000fe200078e020b */
[----:B------:R-:W-:Y:S01]  /*16650*/  IABS R15, R6 ;  /* 0x00000006000f7213 */ /* 0x000fe20000000000 */
[----:B------:R-:W-:Y:S01]  /*16660*/  VIADD R3, R5, 0x50 ;  /* 0x0000005005037836 */ /* 0x000fe20000000000 */
[----:B------:R0:W-:Y:S01]  /*16670*/  STL [R1+0x168], R13 ;  /* 0x0001680d01007387 */ /* 0x0001e20000100800 */
[----:B------:R-:W-:Y:S01]  /*16680*/  @!P2 IMAD.IADD R0, R0, 0x1, -R2 ;  /* 0x000000010000a824 */ /* 0x000fe200078e0a02 */
[----:B------:R-:W-:Y:S01]  /*16690*/  ISETP.GE.AND P2, PT, R8, RZ, PT ;  /* 0x000000ff0800720c */ /* 0x000fe20003f46270 */
[----:B------:R-:W-:Y:S01]  /*166a0*/  IMAD.MOV.U32 R17, RZ, RZ, R10 ;  /* 0x000000ffff117224 */ /* 0x000fe200078e000a */
[----:B------:R-:W-:Y:S01]  /*166b0*/  IABS R8, R3 ;  /* 0x0000000300087213 */ /* 0x000fe20000000000 */
[----:B------:R-:W-:-:S04]  /*166c0*/  IMAD.HI.U32 R10, R7, R15, RZ ;  /* 0x0000000f070a7227 */ /* 0x000fc800078e00ff */
[--C-:B------:R-:W-:Y:S01]  /*166d0*/  @!P1 IMAD.IADD R12, R12, 0x1, -R2.reuse ;  /* 0x000000010c0c9824 */ /* 0x100fe200078e0a02 */
[----:B------:R-:W-:Y:S01]  /*166e0*/  ISETP.GE.AND P1, PT, R9, RZ, PT ;  /* 0x000000ff0900720c */ /* 0x000fe20003f26270 */
[----:B------:R-:W-:Y:S01]  /*166f0*/  @!P0 IMAD.MOV R17, RZ, RZ, -R17 ;  /* 0x000000ffff118224 */ /* 0x000fe200078e0a11 */
[----:B------:R-:W-:Y:S01]  /*16700*/  ISETP.GT.U32.AND P0, PT, R2, R11, PT ;  /* 0x0000000b0200720c */ /* 0x000fe20003f04070 */
[----:B------:R-:W-:Y:S01]  /*16710*/  @!P5 IMAD.IADD R14, R14, 0x1, -R2 ;  /* 0x000000010e0ed824 */ /* 0x000fe200078e0a02 */
[----:B------:R-:W-:Y:S01]  /*16720*/  ISETP.GT.U32.AND P5, PT, R2, R12, PT ;  /* 0x0000000c0200720c */ /* 0x000fe20003fa4070 */
[----:B0-----:R-:W-:Y:S01]  /*16730*/  IMAD.MOV.U32 R13, RZ, RZ, R0 ;  /* 0x000000ffff0d7224 */ /* 0x001fe200078e0000 */
[----:B------:R-:W-:Y:S01]  /*16740*/  STL [R1+0x170], R17 ;  /* 0x0001701101007387 */ /* 0x000fe20000100800 */
[----:B------:R-:W-:Y:S02]  /*16750*/  IMAD.MOV R9, RZ, RZ, -R10 ;  /* 0x000000ffff097224 */ /* 0x000fe400078e0a0a */
[----:B------:R-:W-:-:S02]  /*16760*/  IMAD.MOV.U32 R10, RZ, RZ, R8 ;  /* 0x000000ffff0a7224 */ /* 0x000fc400078e0008 */
[----:B------:R-:W-:Y:S01]  /*16770*/  @!P6 IMAD.MOV R13, RZ, RZ, -R13 ;  /* 0x000000ffff0de224 */ /* 0x000fe200078e0a0d */
[----:B------:R-:W-:Y:S01]  /*16780*/  ISETP.GT.U32.AND P6, PT, R2, R14, PT ;  /* 0x0000000e0200720c */ /* 0x000fe20003fc4070 */
[----:B------:R-:W-:-:S03]  /*16790*/  IMAD.HI.U32 R8, R7, R10, RZ ;  /* 0x0000000a07087227 */ /* 0x000fc600078e00ff */
[----:B------:R0:W-:Y:S01]  /*167a0*/  STL [R1+0x188], R13 ;  /* 0x0001880d01007387 */ /* 0x0001e20000100800 */
[----:B------:R-:W-:Y:S02]  /*167b0*/  IMAD.MOV R8, RZ, RZ, -R8 ;  /* 0x000000ffff087224 */ /* 0x000fe400078e0a08 */
[----:B------:R-:W-:Y:S02]  /*167c0*/  @!P0 IMAD.IADD R11, R11, 0x1, -R2 ;  /* 0x000000010b0b8824 */ /* 0x000fe400078e0a02 */
[C---:B------:R-:W-:Y:S02]  /*167d0*/  IMAD R10, R2.reuse, R8, R10 ;  /* 0x00000008020a7224 */ /* 0x040fe400078e020a */
[C---:B------:R-:W-:Y:S01]  /*167e0*/  IMAD R15, R2.reuse, R9, R15 ;  /* 0x00000009020f7224 */ /* 0x040fe200078e020f */
[----:B------:R-:W-:Y:S01]  /*167f0*/  ISETP.GT.U32.AND P0, PT, R2, R11, PT ;  /* 0x0000000b0200720c */ /* 0x000fe20003f04070 */
[--C-:B------:R-:W-:Y:S01]  /*16800*/  @!P6 IMAD.IADD R14, R14, 0x1, -R2.reuse ;  /* 0x000000010e0ee824 */ /* 0x100fe200078e0a02 */
[----:B------:R-:W-:Y:S01]  /*16810*/  ISETP.GT.U32.AND P6, PT, R2, R10, PT ;  /* 0x0000000a0200720c */ /* 0x000fe20003fc4070 */
[----:B------:R-:W-:Y:S01]  /*16820*/  @!P5 IMAD.IADD R12, R12, 0x1, -R2 ;  /* 0x000000010c0cd824 */ /* 0x000fe200078e0a02 */
[----:B------:R-:W-:Y:S01]  /*16830*/  ISETP.GT.U32.AND P5, PT, R2, R15, PT ;  /* 0x0000000f0200720c */ /* 0x000fe20003fa4070 */
[----:B0-----:R-:W-:-:S02]  /*16840*/  VIADD R13, R5, 0x4e ;  /* 0x0000004e050d7836 */ /* 0x001fc40000000000 */
[C---:B------:R-:W-:Y:S02]  /*16850*/  VIADD R19, R5.reuse, 0x4d ;  /* 0x0000004d05137836 */ /* 0x040fe40000000000 */
[----:B------:R-:W-:Y:S01]  /*16860*/  VIADD R0, R5, 0x4f ;  /* 0x0000004f05007836 */ /* 0x000fe20000000000 */
[----:B------:R-:W-:Y:S01]  /*16870*/  IABS R8, R13 ;  /* 0x0000000d00087213 */ /* 0x000fe20000000000 */
[----:B------:R-:W-:Y:S01]  /*16880*/  IMAD.MOV.U32 R20, RZ, RZ, R12 ;  /* 0x000000ffff147224 */ /* 0x000fe200078e000c */
[----:B------:R-:W-:Y:S01]  /*16890*/  IABS R17, R19 ;  /* 0x0000001300117213 */ /* 0x000fe20000000000 */
[--C-:B------:R-:W-:Y:S01]  /*168a0*/  @!P0 IMAD.IADD R11, R11, 0x1, -R2.reuse ;  /* 0x000000010b0b8824 */ /* 0x100fe200078e0a02 */
[----:B------:R-:W-:Y:S01]  /*168b0*/  ISETP.GE.AND P0, PT, R6, RZ, PT ;  /* 0x000000ff0600720c */ /* 0x000fe20003f06270 */
[----:B------:R-:W-:Y:S01]  /*168c0*/  @!P6 IMAD.IADD R10, R10, 0x1, -R2 ;  /* 0x000000010a0ae824 */ /* 0x000fe200078e0a02 */
[----:B------:R-:W-:Y:S01]  /*168d0*/  IABS R9, R0 ;  /* 0x0000000000097213 */ /* 0x000fe20000000000 */
[----:B------:R-:W-:-:S02]  /*168e0*/  IMAD.MOV.U32 R6, RZ, RZ, R17 ;  /* 0x000000ffff067224 */ /* 0x000fc400078e0011 */
[----:B------:R-:W-:-:S04]  /*168f0*/  IMAD.HI.U32 R18, R7, R8, RZ ;  /* 0x0000000807127227 */ /* 0x000fc800078e00ff */
[----:B------:R-:W-:Y:S01]  /*16900*/  @!P5 IMAD.IADD R15, R15, 0x1, -R2 ;  /* 0x000000010f0fd824 */ /* 0x000fe200078e0a02 */
[----:B------:R-:W-:Y:S01]  /*16910*/  ISETP.GE.AND P5, PT, R3, RZ, PT ;  /* 0x000000ff0300720c */ /* 0x000fe20003fa6270 */
[----:B------:R-:W-:Y:S01]  /*16920*/  @!P4 IMAD.MOV R20, RZ, RZ, -R20 ;  /* 0x000000ffff14c224 */ /* 0x000fe200078e0a14 */
[C---:B------:R-:W-:Y:S01]  /*16930*/  ISETP.GT.U32.AND P4, PT, R2.reuse, R10, PT ;  /* 0x0000000a0200720c */ /* 0x040fe20003f84070 */
[C---:B------:R-:W-:Y:S01]  /*16940*/  IMAD.HI.U32 R3, R7.reuse, R6, RZ ;  /* 0x0000000607037227 */ /* 0x040fe200078e00ff */
[----:B------:R-:W-:Y:S02]  /*16950*/  ISETP.GT.U32.AND P6, PT, R2, R15, PT ;  /* 0x0000000f0200720c */ /* 0x000fe40003fc4070 */
[----:B------:R-:W-:Y:S01]  /*16960*/  STL [R1+0x16c], R20 ;  /* 0x00016c1401007387 */ /* 0x000fe20000100800 */
[----:B------:R-:W-:Y:S02]  /*16970*/  IMAD.MOV R12, RZ, RZ, -R18 ;  /* 0x000000ffff0c7224 */ /* 0x000fe400078e0a12 */
[----:B------:R-:W-:-:S04]  /*16980*/  IMAD.HI.U32 R17, R7, R9, RZ ;  /* 0x0000000907117227 */ /* 0x000fc800078e00ff */
[----:B------:R-:W-:Y:S02]  /*16990*/  IMAD.MOV R3, RZ, RZ, -R3 ;  /* 0x000000ffff037224 */ /* 0x000fe400078e0a03 */
[C---:B------:R-:W-:Y:S02]  /*169a0*/  IMAD R8, R2.reuse, R12, R8 ;  /* 0x0000000c02087224 */ /* 0x040fe400078e0208 */
[----:B------:R-:W-:Y:S02]  /*169b0*/  IMAD.MOV.U32 R18, RZ, RZ, R11 ;  /* 0x000000ffff127224 */ /* 0x000fe400078e000b */
[----:B------:R-:W-:Y:S02]  /*169c0*/  IMAD.MOV R17, RZ, RZ, -R17 ;  /* 0x000000ffff117224 */ /* 0x000fe400078e0a11 */
[C---:B------:R-:W-:Y:S02]  /*169d0*/  IMAD R6, R2.reuse, R3, R6 ;  /* 0x0000000302067224 */ /* 0x040fe400078e0206 */
[----:B------:R-:W-:Y:S01]  /*169e0*/  @!P1 IMAD.MOV R18, RZ, RZ, -R18 ;  /* 0x000000ffff129224 */ /* 0x000fe200078e0a12 */
[C---:B------:R-:W-:Y:S01]  /*169f0*/  ISETP.GT.U32.AND P1, PT, R2.reuse, R8, PT ;  /* 0x000000080200720c */ /* 0x040fe20003f24070 */
[----:B------:R-:W-:-:S02]  /*16a00*/  IMAD R9, R2, R17, R9 ;  /* 0x0000001102097224 */ /* 0x000fc400078e0209 */
[----:B------:R-:W-:Y:S01]  /*16a10*/  @!P4 IMAD.IADD R10, R10, 0x1, -R2 ;  /* 0x000000010a0ac824 */ /* 0x000fe200078e0a02 */
[C---:B------:R-:W-:Y:S01]  /*16a20*/  ISETP.GT.U32.AND P4, PT, R2.reuse, R6, PT ;  /* 0x000000060200720c */ /* 0x040fe20003f84070 */
[----:B------:R-:W-:Y:S01]  /*16a30*/  @!P2 IMAD.MOV R14, RZ, RZ, -R14 ;  /* 0x000000ffff0ea224 */ /* 0x000fe200078e0a0e */
[----:B------:R-:W-:Y:S01]  /*16a40*/  ISETP.GT.U32.AND P2, PT, R2, R9, PT ;  /* 0x000000090200720c */ /* 0x000fe20003f44070 */
[----:B------:R-:W-:Y:S02]  /*16a50*/  VIADD R12, R5, 0x4b ;  /* 0x0000004b050c7836 */ /* 0x000fe40000000000 */
[--C-:B------:R-:W-:Y:S01]  /*16a60*/  @!P6 IMAD.IADD R15, R15, 0x1, -R2.reuse ;  /* 0x000000010f0fe824 */ /* 0x100fe200078e0a02 */
[----:B------:R-:W-:Y:S01]  /*16a70*/  ISETP.GE.AND P6, PT, R0, RZ, PT ;  /* 0x000000ff0000720c */ /* 0x000fe20003fc6270 */
[----:B------:R-:W-:Y:S01]  /*16a80*/  VIADD R11, R5, 0x4c ;  /* 0x0000004c050b7836 */ /* 0x000fe20000000000 */
[----:B------:R-:W-:Y:S01]  /*16a90*/  IABS R0, R12 ;  /* 0x0000000c00007213 */ /* 0x000fe20000000000 */
[----:B------:R-:W-:Y:S01]  /*16aa0*/  @!P1 IMAD.IADD R8, R8, 0x1, -R2 ;  /* 0x0000000108089824 */ /* 0x000fe200078e0a02 */
[----:B------:R0:W-:Y:S01]  /*16ab0*/  STL [R1+0x15c], R14 ;  /* 0x00015c0e01007387 */ /* 0x0001e20000100800 */
[----:B------:R-:W-:Y:S01]  /*16ac0*/  @!P5 IMAD.MOV R10, RZ, RZ, -R10 ;  /* 0x000000ffff0ad224 */ /* 0x000fe200078e0a0a */
[----:B------:R-:W-:Y:S01]  /*16ad0*/  IABS R3, R11 ;  /* 0x0000000b00037213 */ /* 0x000fe20000000000 */
[--C-:B------:R-:W-:Y:S01]  /*16ae0*/  @!P4 IMAD.IADD R6, R6, 0x1, -R2.reuse ;  /* 0x000000010606c824 */ /* 0x100fe200078e0a02 */
[----:B------:R-:W-:Y:S01]  /*16af0*/  ISETP.GT.U32.AND P4, PT, R2, R8, PT ;  /* 0x000000080200720c */ /* 0x000fe20003f84070 */
[----:B------:R-:W-:Y:S01]  /*16b00*/  IMAD.HI.U32 R17, R7, R0, RZ ;  /* 0x0000000007117227 */ /* 0x000fe200078e00ff */
[----:B------:R1:W-:Y:S03]  /*16b10*/  STL [R1+0x160], R18 ;  /* 0x0001601201007387 */ /* 0x0003e60000100800 */
[----:B------:R-:W-:Y:S01]  /*16b20*/  @!P2 IMAD.IADD R9, R9, 0x1, -R2 ;  /* 0x000000010909a824 */ /* 0x000fe200078e0a02 */
[----:B------:R-:W-:Y:S01]  /*16b30*/  ISETP.GE.AND P2, PT, R13, RZ, PT ;  /* 0x000000ff0d00720c */ /* 0x000fe20003f46270 */
[----:B------:R-:W-:-:S02]  /*16b40*/  IMAD.MOV R17, RZ, RZ, -R17 ;  /* 0x000000ffff117224 */ /* 0x000fc400078e0a11 */
[----:B0-----:R-:W-:Y:S01]  /*16b50*/  IMAD.HI.U32 R14, R7, R3, RZ ;  /* 0x00000003070e7227 */ /* 0x001fe200078e00ff */
[----:B------:R-:W-:-:S03]  /*16b60*/  ISETP.GT.U32.AND P1, PT, R2, R9, PT ;  /* 0x000000090200720c */ /* 0x000fc60003f24070 */
[----:B-1----:R-:W-:Y:S02]  /*16b70*/  IMAD.MOV.U32 R18, RZ, RZ, R15 ;  /* 0x000000ffff127224 */ /* 0x002fe400078e000f */
[C---:B------:R-:W-:Y:S02]  /*16b80*/  IMAD R0, R2.reuse, R17, R0 ;  /* 0x0000001102007224 */ /* 0x040fe400078e0200 */
[----:B------:R-:W-:Y:S01]  /*16b90*/  @!P0 IMAD.MOV R18, RZ, RZ, -R18 ;  /* 0x000000ffff128224 */ /* 0x000fe200078e0a12 */
[----:B------:R-:W-:Y:S01]  /*16ba0*/  ISETP.GT.U32.AND P0, PT, R2, R6, PT ;  /* 0x000000060200720c */ /* 0x000fe20003f04070 */
[----:B------:R-:W-:Y:S02]  /*16bb0*/  VIADD R13, R5, 0x4a ;  /* 0x0000004a050d7836 */ /* 0x000fe40000000000 */
[----:B------:R-:W-:Y:S01]  /*16bc0*/  IMAD.MOV R14, RZ, RZ, -R14 ;  /* 0x000000ffff0e7224 */ /* 0x000fe200078e0a0e */
[----:B------:R0:W-:Y:S01]  /*16bd0*/  STL [R1+0x164], R18 ;  /* 0x0001641201007387 */ /* 0x0001e20000100800 */
[--C-:B------:R-:W-:Y:S01]  /*16be0*/  @!P4 IMAD.IADD R8, R8, 0x1, -R2.reuse ;  /* 0x000000010808c824 */ /* 0x100fe200078e0a02 */
[C---:B------:R-:W-:Y:S01]  /*16bf0*/  ISETP.GT.U32.AND P4, PT, R2.reuse, R0, PT ;  /* 0x000000000200720c */ /* 0x040fe20003f84070 */
[C---:B------:R-:W-:Y:S01]  /*16c00*/  IMAD R3, R2.reuse, R14, R3 ;  /* 0x0000000e02037224 */ /* 0x040fe200078e0203 */
[----:B------:R-:W-:Y:S01]  /*16c10*/  IABS R15, R13 ;  /* 0x0000000d000f7213 */ /* 0x000fe20000000000 */
[----:B------:R-:W-:Y:S01]  /*16c20*/  @!P1 IMAD.IADD R9, R9, 0x1, -R2 ;  /* 0x0000000109099824 */ /* 0x000fe200078e0a02 */
[----:B------:R1:W-:Y:S01]  /*16c30*/  STL [R1+0x158], R10 ;  /* 0x0001580a01007387 */ /* 0x0003e20000100800 */
[----:B------:R-:W-:Y:S01]  /*16c40*/  VIADD R14, R5, 0x49 ;  /* 0x00000049050e7836 */ /* 0x000fe20000000000 */
[----:B------:R-:W-:Y:S01]  /*16c50*/  ISETP.GT.U32.AND P1, PT, R2, R3, PT ;  /* 0x000000030200720c */ /* 0x000fe20003f24070 */
[----:B------:R-:W-:-:S03]  /*16c60*/  IMAD.HI.U32 R20, R7, R15, RZ ;  /* 0x0000000f07147227 */ /* 0x000fc600078e00ff */
[----:B0-----:R-:W-:Y:S01]  /*16c70*/  IABS R18, R14 ;  /* 0x0000000e00127213 */ /* 0x001fe20000000000 */
[----:B------:R-:W-:Y:S01]  /*16c80*/  @!P0 IMAD.IADD R6, R6, 0x1, -R2 ;  /* 0x0000000106068824 */ /* 0x000fe200078e0a02 */
[----:B------:R-:W-:Y:S01]  /*16c90*/  ISETP.GE.AND P0, PT, R19, RZ, PT ;  /* 0x000000ff1300720c */ /* 0x000fe20003f06270 */
[----:B------:R-:W-:Y:S02]  /*16ca0*/  IMAD.MOV R19, RZ, RZ, -R20 ;  /* 0x000000ffff137224 */ /* 0x000fe400078e0a14 */
[----:B------:R-:W-:Y:S02]  /*16cb0*/  @!P4 IMAD.IADD R0, R0, 0x1, -R2 ;  /* 0x000000010000c824 */ /* 0x000fe400078e0a02 */
[C---:B------:R-:W-:Y:S02]  /*16cc0*/  IMAD R15, R2.reuse, R19, R15 ;  /* 0x00000013020f7224 */ /* 0x040fe400078e020f */
[----:B------:R-:W-:Y:S01]  /*16cd0*/  IMAD.HI.U32 R21, R7, R18, RZ ;  /* 0x0000001207157227 */ /* 0x000fe200078e00ff */
[----:B------:R-:W-:-:S03]  /*16ce0*/  ISETP.GT.U32.AND P4, PT, R2, R0, PT ;  /* 0x000000000200720c */ /* 0x000fc60003f84070 */
[----:B------:R-:W-:Y:S01]  /*16cf0*/  @!P1 IMAD.IADD R3, R3, 0x1, -R2 ;  /* 0x0000000103039824 */ /* 0x000fe200078e0a02 */
[----:B------:R-:W-:Y:S01]  /*16d00*/  ISETP.GE.AND P1, PT, R11, RZ, PT ;  /* 0x000000ff0b00720c */ /* 0x000fe20003f26270 */
[----:B------:R-:W-:Y:S01]  /*16d10*/  @!P6 IMAD.MOV R9, RZ, RZ, -R9 ;  /* 0x000000ffff09e224 */ /* 0x000fe200078e0a09 */
[C---:B------:R-:W-:Y:S01]  /*16d20*/  ISETP.GT.U32.AND P6, PT, R2.reuse, R15, PT ;  /* 0x0000000f0200720c */ /* 0x040fe20003fc4070 */
[----:B------:R-:W-:Y:S01]  /*16d30*/  IMAD.MOV R21, RZ, RZ, -R21 ;  /* 0x000000ffff157224 */ /* 0x000fe200078e0a15 */
[C---:B------:R-:W-:Y:S01]  /*16d40*/  ISETP.GT.U32.AND P5, PT, R2.reuse, R3, PT ;  /* 0x000000030200720c */ /* 0x040fe20003fa4070 */
[----:B------:R-:W-:Y:S01]  /*16d50*/  VIADD R17, R5, 0x48 ;  /* 0x0000004805117836 */ /* 0x000fe20000000000 */
[----:B------:R-:W-:Y:S01]  /*16d60*/  STL [R1+0x150], R9 ;  /* 0x0001500901007387 */ /* 0x000fe20000100800 */
[----:B------:R-:W-:Y:S02]  /*16d70*/  IMAD R18, R2, R21, R18 ;  /* 0x0000001502127224 */ /* 0x000fe400078e0212 */
[----:B------:R-:W-:Y:S01]  /*16d80*/  @!P4 IMAD.IADD R0, R0, 0x1, -R2 ;  /* 0x000000010000c824 */ /* 0x000fe200078e0a02 */
[----:B------:R-:W-:Y:S01]  /*16d90*/  IABS R20, R17 ;  /* 0x0000001100147213 */ /* 0x000fe20000000000 */
[----:B------:R-:W-:Y:S01]  /*16da0*/  @!P2 IMAD.MOV R8, RZ, RZ, -R8 ;  /* 0x000000ffff08a224 */ /* 0x000fe200078e0a08 */
[----:B------:R-:W-:Y:S01]  /*16db0*/  ISETP.GT.U32.AND P4, PT, R2, R18, PT ;  /* 0x000000120200720c */ /* 0x000fe20003f84070 */
[----:B------:R-:W-:Y:S01]  /*16dc0*/  @!P0 IMAD.MOV R6, RZ, RZ, -R6 ;  /* 0x000000ffff068224 */ /* 0x000fe200078e0a06 */
[----:B------:R-:W-:Y:S01]  /*16dd0*/  ISETP.GE.AND P2, PT, R12, RZ, PT ;  /* 0x000000ff0c00720c */ /* 0x000fe20003f46270 */
[--C-:B------:R-:W-:Y:S01]  /*16de0*/  @!P6 IMAD.IADD R15, R15, 0x1, -R2.reuse ;  /* 0x000000010f0fe824 */ /* 0x100fe200078e0a02 */
[----:B------:R0:W-:Y:S01]  /*16df0*/  STL [R1+0x14c], R8 ;  /* 0x00014c0801007387 */ /* 0x0001e20000100800 */
[----:B------:R-:W-:Y:S01]  /*16e00*/  @!P5 IMAD.IADD R3, R3, 0x1, -R2 ;  /* 0x000000010303d824 */ /* 0x000fe200078e0a02 */
[----:B------:R-:W-:Y:S01]  /*16e10*/  ISETP.GE.AND P0, PT, R13, RZ, PT ;  /* 0x000000ff0d00720c */ /* 0x000fe20003f06270 */
[----:B------:R-:W-:Y:S01]  /*16e20*/  IMAD.MOV.U32 R11, RZ, RZ, R0 ;  /* 0x000000ffff0b7224 */ /* 0x000fe200078e0000 */
[----:B------:R2:W-:Y:S01]  /*16e30*/  STL [R1+0x148], R6 ;  /* 0x0001480601007387 */ /* 0x0005e20000100800 */
[----:B------:R-:W-:Y:S01]  /*16e40*/  ISETP.GT.U32.AND P6, PT, R2, R15, PT ;  /* 0x0000000f0200720c */ /* 0x000fe20003fc4070 */
[----:B-1----:R-:W-:Y:S01]  /*16e50*/  IMAD.MOV.U32 R10, RZ, RZ, R3 ;  /* 0x000000ffff0a7224 */ /* 0x002fe200078e0003 */
[----:B------:R-:W-:Y:S01]  /*16e60*/  ISETP.GE.AND P5, PT, R14, RZ, PT ;  /* 0x000000ff0e00720c */ /* 0x000fe20003fa6270 */
[----:B------:R-:W-:-:S02]  /*16e70*/  VIADD R0, R5, 0x46 ;  /* 0x0000004605007836 */ /* 0x000fc40000000000 */
[----:B0-----:R-:W-:Y:S02]  /*16e80*/  VIADD R8, R5, 0x47 ;  /* 0x0000004705087836 */ /* 0x001fe40000000000 */
[----:B------:R-:W-:Y:S02]  /*16e90*/  @!P4 IMAD.IADD R18, R18, 0x1, -R2 ;  /* 0x000000011212c824 */ /* 0x000fe400078e0a02 */
[----:B--2---:R-:W-:Y:S01]  /*16ea0*/  IMAD.HI.U32 R6, R7, R20, RZ ;  /* 0x0000001407067227 */ /* 0x004fe200078e00ff */
[----:B------:R-:W-:Y:S02]  /*16eb0*/  IABS R9, R8 ;  /* 0x0000000800097213 */ /* 0x000fe40000000000 */
[C---:B------:R-:W-:Y:S01]  /*16ec0*/  ISETP.GT.U32.AND P4, PT, R2.reuse, R18, PT ;  /* 0x000000120200720c */ /* 0x040fe20003f84070 */
[----:B------:R-:W-:Y:S02]  /*16ed0*/  IMAD.MOV R6, RZ, RZ, -R6 ;  /* 0x000000ffff067224 */ /* 0x000fe400078e0a06 */
[----:B------:R-:W-:Y:S01]  /*16ee0*/  @!P1 IMAD.MOV R10, RZ, RZ, -R10 ;  /* 0x000000ffff0a9224 */ /* 0x000fe200078e0a0a */
[----:B------:R-:W-:Y:S01]  /*16ef0*/  ISETP.GE.AND P1, PT, R17, RZ, PT ;  /* 0x000000ff1100720c */ /* 0x000fe20003f26270 */
[----:B------:R-:W-:-:S02]  /*16f00*/  IMAD R6, R2, R6, R20 ;  /* 0x0000000602067224 */ /* 0x000fc400078e0214 */
[----:B------:R-:W-:Y:S01]  /*16f10*/  @!P2 IMAD.MOV R11, RZ, RZ, -R11 ;  /* 0x000000ffff0ba224 */ /* 0x000fe200078e0a0b */
[----:B------:R0:W-:Y:S01]  /*16f20*/  STL [R1+0x140], R10 ;  /* 0x0001400a01007387 */ /* 0x0001e20000100800 */
[--C-:B------:R-:W-:Y:S01]  /*16f30*/  @!P6 IMAD.IADD R15, R15, 0x1, -R2.reuse ;  /* 0x000000010f0fe824 */ /* 0x100fe200078e0a02 */
[----:B------:R-:W-:Y:S01]  /*16f40*/  ISETP.GT.U32.AND P2, PT, R2, R6, PT ;  /* 0x000000060200720c */ /* 0x000fe20003f44070 */
[----:B------:R-:W-:Y:S01]  /*16f50*/  VIADD R3, R5, 0x45 ;  /* 0x0000004505037836 */ /* 0x000fe20000000000 */
[----:B------:R1:W-:Y:S01]  /*16f60*/  STL [R1+0x138], R11 ;  /* 0x0001380b01007387 */ /* 0x0003e20000100800 */
[----:B------:R-:W-:Y:S01]  /*16f70*/  IMAD.MOV.U32 R13, RZ, RZ, R15 ;  /* 0x000000ffff0d7224 */ /* 0x000fe200078e000f */
[----:B------:R-:W-:Y:S01]  /*16f80*/  ISETP.GE.AND P6, PT, R8, RZ, PT ;  /* 0x000000ff0800720c */ /* 0x000fe20003fc6270 */
[----:B------:R-:W-:Y:S01]  /*16f90*/  @!P4 IMAD.IADD R18, R18, 0x1, -R2 ;  /* 0x000000011212c824 */ /* 0x000fe200078e0a02 */
[----:B------:R-:W-:Y:S01]  /*16fa0*/  IABS R17, R3 ;  /* 0x0000000300117213 */ /* 0x000fe20000000000 */
[----:B------:R-:W-:Y:S01]  /*16fb0*/  @!P0 IMAD.MOV R13, RZ, RZ, -R13 ;  /* 0x000000ffff0d8224 */ /* 0x000fe200078e0a0d */
[----:B------:R-:W-:Y:S01]  /*16fc0*/  ISETP.GE.AND P4, PT, R0, RZ, PT ;  /* 0x000000ff0000720c */ /* 0x000fe20003f86270 */
[----:B0-----:R-:W-:Y:S01]  /*16fd0*/  IMAD.HI.U32 R10, R7, R9, RZ ;  /* 0x00000009070a7227 */ /* 0x001fe200078e00ff */
[----:B-1----:R-:W-:-:S03]  /*16fe0*/  IABS R11, R0 ;  /* 0x00000000000b7213 */ /* 0x002fc60000000000 */
[----:B------:R-:W-:Y:S01]  /*16ff0*/  IMAD.MOV R10, RZ, RZ, -R10 ;  /* 0x000000ffff0a7224 */ /* 0x000fe200078e0a0a */
[----:B------:R0:W-:Y:S01]  /*17000*/  STL [R1+0x11c], R13 ;  /* 0x00011c0d01007387 */ /* 0x0001e20000100800 */
[----:B------:R-:W-:Y:S02]  /*17010*/  @!P2 IMAD.IADD R6, R6, 0x1, -R2 ;  /* 0x000000010606a824 */ /* 0x000fe400078e0a02 */
[----:B------:R-:W-:-:S03]  /*17020*/  IMAD.HI.U32 R12, R7, R11, RZ ;  /* 0x0000000b070c7227 */ /* 0x000fc600078e00ff */
[C---:B------:R-:W-:Y:S01]  /*17030*/  ISETP.GT.U32.AND P2, PT, R2.reuse, R6, PT ;  /* 0x000000060200720c */ /* 0x040fe20003f44070 */
[C---:B------:R-:W-:Y:S02]  /*17040*/  IMAD R9, R2.reuse, R10, R9 ;  /* 0x0000000a02097224 */ /* 0x040fe400078e0209 */
[----:B------:R-:W-:Y:S02]  /*17050*/  IMAD.MOV R12, RZ, RZ, -R12 ;  /* 0x000000ffff0c7224 */ /* 0x000fe400078e0a0c */
[----:B0-----:R-:W-:Y:S01]  /*17060*/  IMAD.MOV.U32 R13, RZ, RZ, R18 ;  /* 0x000000ffff0d7224 */ /* 0x001fe200078e0012 */
[C---:B------:R-:W-:Y:S01]  /*17070*/  ISETP.GT.U32.AND P0, PT, R2.reuse, R9, PT ;  /* 0x000000090200720c */ /* 0x040fe20003f04070 */
[C---:B------:R-:W-:Y:S02]  /*17080*/  IMAD R11, R2.reuse, R12, R11 ;  /* 0x0000000c020b7224 */ /* 0x040fe400078e020b */
[----:B------:R-:W-:Y:S02]  /*17090*/  @!P5 IMAD.MOV R13, RZ, RZ, -R13 ;  /* 0x000000ffff0dd224 */ /* 0x000fe400078e0a0d */
[C---:B------:R-:W-:Y:S01]  /*170a0*/  VIADD R8, R5.reuse, 0x44 ;  /* 0x0000004405087836 */ /* 0x040fe20000000000 */
[----:B------:R-:W-:Y:S01]  /*170b0*/  ISETP.GT.U32.AND P5, PT, R2, R11, PT ;  /* 0x0000000b0200720c */ /* 0x000fe20003fa4070 */
[----:B------:R-:W-:Y:S01]  /*170c0*/  VIADD R0, R5, 0x43 ;  /* 0x0000004305007836 */ /* 0x000fe20000000000 */
[----:B------:R0:W-:Y:S01]  /*170d0*/  STL [R1+0x134], R13 ;  /* 0x0001340d01007387 */ /* 0x0001e20000100800 */
[----:B------:R-:W-:Y:S01]  /*170e0*/  IMAD.HI.U32 R10, R7, R17, RZ ;  /* 0x00000011070a7227 */ /* 0x000fe200078e00ff */
[----:B------:R-:W-:-:S02]  /*170f0*/  IABS R15, R8 ;  /* 0x00000008000f7213 */ /* 0x000fc40000000000 */
[----:B------:R-:W-:Y:S01]  /*17100*/  IABS R14, R0 ;  /* 0x00000000000e7213 */ /* 0x000fe20000000000 */
[--C-:B------:R-:W-:Y:S02]  /*17110*/  @!P0 IMAD.IADD R9, R9, 0x1, -R2.reuse ;  /* 0x0000000109098824 */ /* 0x100fe400078e0a02 */
[----:B------:R-:W-:Y:S01]  /*17120*/  @!P2 IMAD.IADD R6, R6, 0x1, -R2 ;  /* 0x000000010606a824 */ /* 0x000fe200078e0a02 */
[----:B------:R-:W-:Y:S01]  /*17130*/  ISETP.GE.AND P2, PT, R3, RZ, PT ;  /* 0x000000ff0300720c */ /* 0x000fe20003f46270 */
[----:B------:R-:W-:Y:S01]  /*17140*/  IMAD.MOV R10, RZ, RZ, -R10 ;  /* 0x000000ffff0a7224 */ /* 0x000fe200078e0a0a */
[----:B------:R-:W-:Y:S01]  /*17150*/  ISETP.GT.U32.AND P0, PT, R2, R9, PT ;  /* 0x000000090200720c */ /* 0x000fe20003f04070 */
[----:B------:R-:W-:Y:S02]  /*17160*/  @!P5 IMAD.IADD R11, R11, 0x1, -R2 ;  /* 0x000000010b0bd824 */ /* 0x000fe400078e0a02 */
[----:B------:R-:W-:-:S03]  /*17170*/  IMAD.HI.U32 R3, R7, R15, RZ ;  /* 0x0000000f07037227 */ /* 0x000fc600078e00ff */
[C---:B------:R-:W-:Y:S01]  /*17180*/  ISETP.GT.U32.AND P5, PT, R2.reuse, R11, PT ;  /* 0x0000000b0200720c */ /* 0x040fe20003fa4070 */
[----:B------:R-:W-:Y:S02]  /*17190*/  IMAD R17, R2, R10, R17 ;  /* 0x0000000a02117224 */ /* 0x000fe400078e0211 */
[----:B------:R-:W-:Y:S02]  /*171a0*/  IMAD.MOV.U32 R12, RZ, RZ, R6 ;  /* 0x000000ffff0c7224 */ /* 0x000fe400078e0006 */
[----:B------:R-:W-:Y:S02]  /*171b0*/  IMAD.MOV R3, RZ, RZ, -R3 ;  /* 0x000000ffff037224 */ /* 0x000fe400078e0a03 */
[----:B0-----:R-:W-:-:S04]  /*171c0*/  IMAD.HI.U32 R13, R7, R14, RZ ;  /* 0x0000000e070d7227 */ /* 0x001fc800078e00ff */
[----:B------:R-:W-:Y:S01]  /*171d0*/  @!P1 IMAD.MOV R12, RZ, RZ, -R12 ;  /* 0x000000ffff0c9224 */ /* 0x000fe200078e0a0c */
[C---:B------:R-:W-:Y:S01]  /*171e0*/  ISETP.GT.U32.AND P1, PT, R2.reuse, R17, PT ;  /* 0x000000110200720c */ /* 0x040fe20003f24070 */
[C---:B------:R-:W-:Y:S02]  /*171f0*/  IMAD R15, R2.reuse, R3, R15 ;  /* 0x00000003020f7224 */ /* 0x040fe400078e020f */
[----:B------:R-:W-:Y:S01]  /*17200*/  IMAD.MOV R13, RZ, RZ, -R13 ;  /* 0x000000ffff0d7224 */ /* 0x000fe200078e0a0d */
[----:B------:R0:W-:Y:S01]  /*17210*/  STL [R1+0x144], R12 ;  /* 0x0001440c01007387 */ /* 0x0001e20000100800 */
[----:B------:R-:W-:Y:S01]  /*17220*/  @!P0 IMAD.IADD R9, R9, 0x1, -R2 ;  /* 0x0000000109098824 */ /* 0x000fe200078e0a02 */
[C---:B------:R-:W-:Y:S01]  /*17230*/  ISETP.GT.U32.AND P0, PT, R2.reuse, R15, PT ;  /* 0x0000000f0200720c */ /* 0x040fe20003f04070 */
[----:B------:R-:W-:Y:S02]  /*17240*/  IMAD R14, R2, R13, R14 ;  /* 0x0000000d020e7224 */ /* 0x000fe400078e020e */
[----:B------:R-:W-:-:S02]  /*17250*/  VIADD R3, R5, 0x41 ;  /* 0x0000004105037836 */ /* 0x000fc40000000000 */
[--C-:B------:R-:W-:Y:S01]  /*17260*/  @!P5 IMAD.IADD R11, R11, 0x1, -R2.reuse ;  /* 0x000000010b0bd824 */ /* 0x100fe200078e0a02 */
[C---:B------:R-:W-:Y:S01]  /*17270*/  ISETP.GT.U32.AND P5, PT, R2.reuse, R14, PT ;  /* 0x0000000e0200720c */ /* 0x040fe20003fa4070 */
[----:B------:R-:W-:Y:S01]  /*17280*/  IMAD.MOV.U32 R20, RZ, RZ, R9 ;  /* 0x000000ffff147224 */ /* 0x000fe200078e0009 */
[----:B------:R-:W-:Y:S01]  /*17290*/  IABS R18, R3 ;  /* 0x0000000300127213 */ /* 0x000fe20000000000 */
[----:B0-----:R-:W-:Y:S02]  /*172a0*/  VIADD R12, R5, 0x40 ;  /* 0x00000040050c7836 */ /* 0x001fe40000000000 */
[----:B------:R-:W-:Y:S02]  /*172b0*/  @!P1 IMAD.IADD R17, R17, 0x1, -R2 ;  /* 0x0000000111119824 */ /* 0x000fe400078e0a02 */
[----:B------:R-:W-:Y:S01]  /*172c0*/  @!P6 IMAD.MOV R20, RZ, RZ, -R20 ;  /* 0x000000ffff14e224 */ /* 0x000fe200078e0a14 */
[----:B------:R-:W-:Y:S01]  /*172d0*/  IABS R13, R12 ;  /* 0x0000000c000d7213 */ /* 0x000fe20000000000 */
[----:B------:R-:W-:Y:S01]  /*172e0*/  @!P0 IMAD.IADD R15, R15, 0x1, -R2 ;  /* 0x000000010f0f8824 */ /* 0x000fe200078e0a02 */
[----:B------:R-:W-:Y:S01]  /*172f0*/  ISETP.GT.U32.AND P1, PT, R2, R17, PT ;  /* 0x000000110200720c */ /* 0x000fe20003f24070 */
[----:B------:R-:W-:Y:S01]  /*17300*/  @!P4 IMAD.MOV R11, RZ, RZ, -R11 ;  /* 0x000000ffff0bc224 */ /* 0x000fe200078e0a0b */
[----:B------:R-:W-:Y:S01]  /*17310*/  ISETP.GE.AND P0, PT, R8, RZ, PT ;  /* 0x000000ff0800720c */ /* 0x000fe20003f06270 */
[----:B------:R-:W-:Y:S01]  /*17320*/  VIADD R6, R5, 0x42 ;  /* 0x0000004205067836 */ /* 0x000fe20000000000 */
[----:B------:R-:W-:Y:S01]  /*17330*/  STL [R1+0x13c], R20 ;  /* 0x00013c1401007387 */ /* 0x000fe20000100800 */
[----:B------:R-:W-:Y:S01]  /*17340*/  IMAD.MOV.U32 R9, RZ, RZ, R18 ;  /* 0x000000ffff097224 */ /* 0x000fe200078e0012 */
[----:B------:R-:W-:Y:S01]  /*17350*/  ISETP.GT.U32.AND P6, PT, R2, R15, PT ;  /* 0x0000000f0200720c */ /* 0x000fe20003fc4070 */
[----:B------:R-:W-:Y:S01]  /*17360*/  IMAD.MOV.U32 R8, RZ, RZ, R13 ;  /* 0x000000ffff087224 */ /* 0x000fe200078e000d */
[----:B------:R0:W-:Y:S01]  /*17370*/  STL [R1+0x124], R11 ;  /* 0x0001240b01007387 */ /* 0x0001e20000100800 */
[----:B------:R-:W-:Y:S01]  /*17380*/  IMAD.HI.U32 R13, R7, R9, RZ ;  /* 0x00000009070d7227 */ /* 0x000fe200078e00ff */
[----:B------:R-:W-:-:S02]  /*17390*/  IABS R10, R6 ;  /* 0x00000006000a7213 */ /* 0x000fc40000000000 */
[----:B------:R-:W-:Y:S01]  /*173a0*/  ISETP.GE.AND P4, PT, R0, RZ, PT ;  /* 0x000000ff0000720c */ /* 0x000fe20003f86270 */
[----:B------:R-:W-:Y:S02]  /*173b0*/  @!P5 IMAD.IADD R14, R14, 0x1, -R2 ;  /* 0x000000010e0ed824 */ /* 0x000fe400078e0a02 */
[----:B------:R-:W-:Y:S02]  /*173c0*/  IMAD.MOV R18, RZ, RZ, -R13 ;  /* 0x000000ffff127224 */ /* 0x000fe400078e0a0d */
[----:B------:R-:W-:Y:S01]  /*173d0*/  IMAD.HI.U32 R19, R7, R10, RZ ;  /* 0x0000000a07137227 */ /* 0x000fe200078e00ff */
[----:B------:R-:W-:-:S03]  /*173e0*/  ISETP.GT.U32.AND P5, PT, R2, R14, PT ;  /* 0x0000000e0200720c */ /* 0x000fc60003fa4070 */
[----:B0-----:R-:W-:-:S04]  /*173f0*/  IMAD.HI.U32 R11, R7, R8, RZ ;  /* 0x00000008070b7227 */ /* 0x001fc800078e00ff */
[----:B------:R-:W-:Y:S02]  /*17400*/  IMAD.MOV R13, RZ, RZ, -R11 ;  /* 0x000000ffff0d7224 */ /* 0x000fe400078e0a0b */
[----:B------:R-:W-:Y:S02]  /*17410*/  @!P1 IMAD.IADD R17, R17, 0x1, -R2 ;  /* 0x0000000111119824 */ /* 0x000fe400078e0a02 */
[C---:B------:R-:W-:Y:S02]  /*17420*/  IMAD R8, R2.reuse, R13, R8 ;  /* 0x0000000d02087224 */ /* 0x040fe400078e0208 */
[----:B------:R-:W-:Y:S02]  /*17430*/  IMAD.MOV R19, RZ, RZ, -R19 ;  /* 0x000000ffff137224 */ /* 0x000fe400078e0a13 */
[----:B------:R-:W-:Y:S01]  /*17440*/  @!P2 IMAD.MOV R17, RZ, RZ, -R17 ;  /* 0x000000ffff11a224 */ /* 0x000fe200078e0a11 */
[C---:B------:R-:W-:Y:S01]  /*17450*/  ISETP.GT.U32.AND P2, PT, R2.reuse, R8, PT ;  /* 0x000000080200720c */ /* 0x040fe20003f44070 */
[----:B------:R-:W-:-:S02]  /*17460*/  IMAD R10, R2, R19, R10 ;  /* 0x00000013020a7224 */ /* 0x000fc400078e020a */
[----:B------:R-:W-:Y:S01]  /*17470*/  IMAD R9, R2, R18, R9 ;  /* 0x0000001202097224 */ /* 0x000fe200078e0209 */
[----:B------:R-:W-:Y:S01]  /*17480*/  STL [R1+0x128], R17 ;  /* 0x0001281101007387 */ /* 0x000fe20000100800 */
[--C-:B------:R-:W-:Y:S01]  /*17490*/  @!P5 IMAD.IADD R14, R14, 0x1, -R2.reuse ;  /* 0x000000010e0ed824 */ /* 0x100fe200078e0a02 */
[C---:B------:R-:W-:Y:S01]  /*174a0*/  ISETP.GT.U32.AND P1, PT, R2.reuse, R10, PT ;  /* 0x0000000a0200720c */ /* 0x040fe20003f24070 */
[--C-:B------:R-:W-:Y:S01]  /*174b0*/  @!P6 IMAD.IADD R15, R15, 0x1, -R2.reuse ;  /* 0x000000010f0fe824 */ /* 0x100fe200078e0a02 */
[----:B------:R-:W-:Y:S01]  /*174c0*/  ISETP.GT.U32.AND P5, PT, R2, R9, PT ;  /* 0x000000090200720c */ /* 0x000fe20003fa4070 */
[----:B------:R-:W-:Y:S01]  /*174d0*/  VIADD R11, R5, 0x3e ;  /* 0x0000003e050b7836 */ /* 0x000fe20000000000 */
[----:B------:R-:W-:Y:S01]  /*174e0*/  ISETP.GE.AND P6, PT, R6, RZ, PT ;  /* 0x000000ff0600720c */ /* 0x000fe20003fc6270 */
[----:B------:R-:W-:Y:S02]  /*174f0*/  IMAD.MOV.U32 R20, RZ, RZ, R15 ;  /* 0x000000ffff147224 */ /* 0x000fe400078e000f */
[----:B------:R-:W-:Y:S01]  /*17500*/  @!P2 IMAD.IADD R8, R8, 0x1, -R2 ;  /* 0x000000010808a824 */ /* 0x000fe200078e0a02 */
[----:B------:R-:W-:Y:S01]  /*17510*/  IABS R13, R11 ;  /* 0x0000000b000d7213 */ /* 0x000fe20000000000 */
[----:B------:R-:W-:Y:S01]  /*17520*/  @!P0 IMAD.MOV R20, RZ, RZ, -R20 ;  /* 0x000000ffff148224 */ /* 0x000fe200078e0a14 */
[----:B------:R-:W-:Y:S01]  /*17530*/  ISETP.GE.AND P0, PT, R3, RZ, PT ;  /* 0x000000ff0300720c */ /* 0x000fe20003f06270 */
[----:B------:R-:W-:Y:S01]  /*17540*/  VIADD R0, R5, 0x3f ;  /* 0x0000003f05007836 */ /* 0x000fe20000000000 */
[----:B------:R-:W-:Y:S01]  /*17550*/  ISETP.GT.U32.AND P2, PT, R2, R8, PT ;  /* 0x000000080200720c */ /* 0x000fe20003f44070 */
[----:B------:R-:W-:Y:S01]  /*17560*/  IMAD.MOV.U32 R3, RZ, RZ, R13 ;  /* 0x000000ffff037224 */ /* 0x000fe200078e000d */
[----:B------:R0:W-:Y:S01]  /*17570*/  STL [R1+0x12c], R20 ;  /* 0x00012c1401007387 */ /* 0x0001e20000100800 */
[----:B------:R-:W-:Y:S01]  /*17580*/  @!P1 IMAD.IADD R10, R10, 0x1, -R2 ;  /* 0x000000010a0a9824 */ /* 0x000fe200078e0a02 */
[----:B------:R-:W-:Y:S01]  /*17590*/  IABS R6, R0 ;  /* 0x0000000000067213 */ /* 0x000fe20000000000 */
[----:B------:R-:W-:-:S02]  /*175a0*/  IMAD.MOV.U32 R19, RZ, RZ, R14 ;  /* 0x000000ffff137224 */ /* 0x000fc400078e000e */
[----:B------:R-:W-:Y:S01]  /*175b0*/  @!P5 IMAD.IADD R9, R9, 0x1, -R2 ;  /* 0x000000010909d824 */ /* 0x000fe200078e0a02 */
[----:B------:R-:W-:Y:S01]  /*175c0*/  ISETP.GT.U32.AND P1, PT, R2, R10, PT ;  /* 0x0000000a0200720c */ /* 0x000fe20003f24070 */
[----:B------:R-:W-:-:S03]  /*175d0*/  IMAD.HI.U32 R14, R7, R3, RZ ;  /* 0x00000003070e7227 */ /* 0x000fc600078e00ff */
[----:B------:R-:W-:Y:S01]  /*175e0*/  ISETP.GT.U32.AND P5, PT, R2, R9, PT ;  /* 0x000000090200720c */ /* 0x000fe20003fa4070 */
[----:B------:R-:W-:Y:S02]  /*175f0*/  IMAD.MOV R14, RZ, RZ, -R14 ;  /* 0x000000ffff0e7224 */ /* 0x000fe400078e0a0e */
[----:B------:R-:W-:-:S04]  /*17600*/  IMAD.HI.U32 R13, R7, R6, RZ ;  /* 0x00000006070d7227 */ /* 0x000fc800078e00ff */
[----:B------:R-:W-:Y:S02]  /*17610*/  IMAD R3, R2, R14, R3 ;  /* 0x0000000e02037224 */ /* 0x000fe400078e0203 */
[----:B------:R-:W-:Y:S02]  /*17620*/  IMAD.MOV R13, RZ, RZ, -R13 ;  /* 0x000000ffff0d7224 */ /* 0x000fe400078e0a0d */
[----:B------:R-:W-:Y:S01]  /*17630*/  @!P4 IMAD.MOV R19, RZ, RZ, -R19 ;  /* 0x000000ffff13c224 */ /* 0x000fe200078e0a13 */
[----:B------:R-:W-:Y:S01]  /*17640*/  ISETP.GE.AND P4, PT, R12, RZ, PT ;  /* 0x000000ff0c00720c */ /* 0x000fe20003f86270 */
[----:B------:R-:W-:Y:S01]  /*17650*/  @!P2 IMAD.IADD R8, R8, 0x1, -R2 ;  /* 0x000000010808a824 */ /* 0x000fe200078e0a02 */
[C---:B------:R-:W-:Y:S01]  /*17660*/  ISETP.GT.U32.AND P2, PT, R2.reuse, R3, PT ;  /* 0x000000030200720c */ /* 0x040fe20003f44070 */
[----:B------:R-:W-:Y:S01]  /*17670*/  IMAD R6, R2, R13, R6 ;  /* 0x0000000d02067224 */ /* 0x000fe200078e0206 */
[----:B------:R1:W-:Y:S01]  /*17680*/  STL [R1+0x130], R19 ;  /* 0x0001301301007387 */ /* 0x0003e20000100800 */
[----:B------:R-:W-:-:S02]  /*17690*/  VIADD R12, R5, 0x3d ;  /* 0x0000003d050c7836 */ /* 0x000fc40000000000 */
[--C-:B------:R-:W-:Y:S01]  /*176a0*/  @!P1 IMAD.IADD R10, R10, 0x1, -R2.reuse ;  /* 0x000000010a0a9824 */ /* 0x100fe200078e0a02 */
[----:B------:R-:W-:Y:S01]  /*176b0*/  ISETP.GE.AND P1, PT, R0, RZ, PT ;  /* 0x000000ff0000720c */ /* 0x000fe20003f26270 */
[----:B------:R-:W-:Y:S01]  /*176c0*/  @!P5 IMAD.IADD R9, R9, 0x1, -R2 ;  /* 0x000000010909d824 */ /* 0x000fe200078e0a02 */
[----:B------:R-:W-:Y:S01]  /*176d0*/  ISETP.GT.U32.AND P5, PT, R2, R6, PT ;  /* 0x000000060200720c */ /* 0x000fe20003fa4070 */
[----:B------:R-:W-:Y:S01]  /*176e0*/  VIADD R15, R5, 0x3a ;  /* 0x0000003a050f7836 */ /* 0x000fe20000000000 */
[----:B------:R-:W-:Y:S01]  /*176f0*/  IABS R0, R12 ;  /* 0x0000000c00007213 */ /* 0x000fe20000000000 */
[----:B------:R-:W-:Y:S02]  /*17700*/  IMAD.MOV.U32 R23, RZ, RZ, R10 ;  /* 0x000000ffff177224 */ /* 0x000fe400078e000a */
[----:B------:R-:W-:Y:S01]  /*17710*/  @!P2 IMAD.IADD R3, R3, 0x1, -R2 ;  /* 0x000000010303a824 */ /* 0x000fe200078e0a02 */
[----:B0-----:R-:W-:Y:S01]  /*17720*/  IABS R20, R15 ;  /* 0x0000000f00147213 */ /* 0x001fe20000000000 */
[----:B-1----:R-:W-:-:S04]  /*17730*/  IMAD.HI.U32 R19, R7, R0, RZ ;  /* 0x0000000007137227 */ /* 0x002fc800078e00ff */
[----:B------:R-:W-:Y:S02]  /*17740*/  IMAD.MOV R19, RZ, RZ, -R19 ;  /* 0x000000ffff137224 */ /* 0x000fe400078e0a13 */
[----:B------:R-:W-:Y:S01]  /*17750*/  @!P6 IMAD.MOV R23, RZ, RZ, -R23 ;  /* 0x000000ffff17e224 */ /* 0x000fe200078e0a17 */
[----:B------:R-:W-:Y:S01]  /*17760*/  ISETP.GE.AND P6, PT, R11, RZ, PT ;  /* 0x000000ff0b00720c */ /* 0x000fe20003fc6270 */
[----:B------:R-:W-:Y:S01]  /*17770*/  @!P0 IMAD.MOV R9, RZ, RZ, -R9 ;  /* 0x000000ffff098224 */ /* 0x000fe200078e0a09 */
[----:B------:R-:W-:Y:S01]  /*17780*/  ISETP.GT.U32.AND P0, PT, R2, R3, PT ;  /* 0x000000030200720c */ /* 0x000fe20003f04070 */
[----:B------:R-:W-:Y:S01]  /*17790*/  @!P5 IMAD.IADD R6, R6, 0x1, -R2 ;  /* 0x000000010606d824 */ /* 0x000fe200078e0a02 */
[----:B------:R-:W-:Y:S01]  /*177a0*/  STL [R1+0x120], R23 ;  /* 0x0001201701007387 */ /* 0x000fe20000100800 */
[----:B------:R-:W-:Y:S02]  /*177b0*/  VIADD R14, R5, 0x3b ;  /* 0x0000003b050e7836 */ /* 0x000fe40000000000 */
[C---:B------:R-:W-:Y:S01]  /*177c0*/  IMAD R0, R2.reuse, R19, R0 ;  /* 0x0000001302007224 */ /* 0x040fe200078e0200 */
[C---:B------:R-:W-:Y:S01]  /*177d0*/  ISETP.GT.U32.AND P2, PT, R2.reuse, R6, PT ;  /* 0x000000060200720c */ /* 0x040fe20003f44070 */
[----:B------:R-:W-:Y:S01]  /*177e0*/  IMAD.HI.U32 R11, R7, R20, RZ ;  /* 0x00000014070b7227 */ /* 0x000fe200078e00ff */
[----:B------:R-:W-:Y:S01]  /*177f0*/  IABS R18, R14 ;  /* 0x0000000e00127213 */ /* 0x000fe20000000000 */
[----:B------:R0:W-:Y:S01]  /*17800*/  STL [R1+0x118], R9 ;  /* 0x0001180901007387 */ /* 0x0001e20000100800 */
[----:B------:R-:W-:Y:S01]  /*17810*/  ISETP.GT.U32.AND P5, PT, R2, R0, PT ;  /* 0x000000000200720c */ /* 0x000fe20003fa4070 */
[----:B------:R-:W-:-:S02]  /*17820*/  VIADD R13, R5, 0x3c ;  /* 0x0000003c050d7836 */ /* 0x000fc40000000000 */
[----:B------:R-:W-:Y:S02]  /*17830*/  IMAD.MOV R11, RZ, RZ, -R11 ;  /* 0x000000ffff0b7224 */ /* 0x000fe400078e0a0b */
[----:B------:R-:W-:Y:S01]  /*17840*/  IMAD.HI.U32 R22, R7, R18, RZ ;  /* 0x0000001207167227 */ /* 0x000fe200078e00ff */
[----:B------:R-:W-:-:S03]  /*17850*/  IABS R17, R13 ;  /* 0x0000000d00117213 */ /* 0x000fc60000000000 */
[----:B------:R-:W-:Y:S02]  /*17860*/  IMAD R20, R2, R11, R20 ;  /* 0x0000000b02147224 */ /* 0x000fe400078e0214 */
[----:B------:R-:W-:-:S04]  /*17870*/  IMAD.HI.U32 R21, R7, R17, RZ ;  /* 0x0000001107157227 */ /* 0x000fc800078e00ff */
[----:B------:R-:W-:Y:S01]  /*17880*/  @!P0 IMAD.IADD R3, R3, 0x1, -R2 ;  /* 0x0000000103038824 */ /* 0x000fe200078e0a02 */
[----:B------:R-:W-:Y:S01]  /*17890*/  ISETP.GT.U32.AND P0, PT, R2, R20, PT ;  /* 0x000000140200720c */ /* 0x000fe20003f04070 */
[----:B------:R-:W-:Y:S02]  /*178a0*/  VIADD R19, R5, 0x39 ;  /* 0x0000003905137836 */ /* 0x000fe40000000000 */
[----:B------:R-:W-:Y:S02]  /*178b0*/  IMAD.MOV R22, RZ, RZ, -R22 ;  /* 0x000000ffff167224 */ /* 0x000fe400078e0a16 */
[----:B------:R-:W-:Y:S01]  /*178c0*/  IMAD.MOV R21, RZ, RZ, -R21 ;  /* 0x000000ffff157224 */ /* 0x000fe200078e0a15 */
[----:B------:R-:W-:Y:S01]  /*178d0*/  IABS R10, R19 ;  /* 0x00000013000a7213 */ /* 0x000fe20000000000 */
[----:B------:R-:W-:Y:S02]  /*178e0*/  @!P4 IMAD.MOV R8, RZ, RZ, -R8 ;  /* 0x000000ffff08c224 */ /* 0x000fe400078e0a08 */
[----:B------:R-:W-:-:S02]  /*178f0*/  @!P2 IMAD.IADD R6, R6, 0x1, -R2 ;  /* 0x000000010606a824 */ /* 0x000fc400078e0a02 */
[----:B------:R-:W-:Y:S01]  /*17900*/  IMAD R18, R2, R22, R18 ;  /* 0x0000001602127224 */ /* 0x000fe200078e0212 */
[----:B------:R1:W-:Y:S01]  /*17910*/  STL [R1+0x110], R8 ;  /* 0x0001100801007387 */ /* 0x0003e20000100800 */
[----:B------:R-:W-:Y:S02]  /*17920*/  @!P5 IMAD.IADD R0, R0, 0x1, -R2 ;  /* 0x000000010000d824 */ /* 0x000fe400078e0a02 */
[C---:B------:R-:W-:Y:S01]  /*17930*/  IMAD R17, R2.reuse, R21, R17 ;  /* 0x0000001502117224 */ /* 0x040fe200078e0211 */
[C---:B------:R-:W-:Y:S01]  /*17940*/  ISETP.GT.U32.AND P4, PT, R2.reuse, R18, PT ;  /* 0x000000120200720c */ /* 0x040fe20003f84070 */
[----:B0-----:R-:W-:Y:S01]  /*17950*/  IMAD.MOV.U32 R9, RZ, RZ, R6 ;  /* 0x000000ffff097224 */ /* 0x001fe200078e0006 */
[C---:B------:R-:W-:Y:S01]  /*17960*/  ISETP.GT.U32.AND P5, PT, R2.reuse, R0, PT ;  /* 0x000000000200720c */ /* 0x040fe20003fa4070 */
[----:B------:R-:W-:Y:S01]  /*17970*/  IMAD.HI.U32 R6, R7, R10, RZ ;  /* 0x0000000a07067227 */ /* 0x000fe200078e00ff */
[----:B------:R-:W-:-:S03]  /*17980*/  ISETP.GT.U32.AND P2, PT, R2, R17, PT ;  /* 0x000000110200720c */ /* 0x000fc60003f44070 */
[----:B-1----:R-:W-:Y:S02]  /*17990*/  VIADD R8, R5, 0x38 ;  /* 0x0000003805087836 */ /* 0x002fe40000000000 */
[----:B------:R-:W-:Y:S01]  /*179a0*/  @!P1 IMAD.MOV R9, RZ, RZ, -R9 ;  /* 0x000000ffff099224 */ /* 0x000fe200078e0a09 */
[----:B------:R-:W-:Y:S01]  /*179b0*/  ISETP.GE.AND P1, PT, R12, RZ, PT ;  /* 0x000000ff0c00720c */ /* 0x000fe20003f26270 */
[----:B------:R-:W-:Y:S01]  /*179c0*/  @!P0 IMAD.IADD R20, R20, 0x1, -R2 ;  /* 0x0000000114148824 */ /* 0x000fe200078e0a02 */
[----:B------:R-:W-:Y:S01]  /*179d0*/  IABS R12, R8 ;  /* 0x00000008000c7213 */ /* 0x000fe20000000000 */
[----:B------:R-:W-:Y:S01]  /*179e0*/  IMAD.MOV R6, RZ, RZ, -R6 ;  /* 0x000000ffff067224 */ /* 0x000fe200078e0a06 */
[----:B------:R0:W-:Y:S01]  /*179f0*/  STL [R1+0x10c], R9 ;  /* 0x00010c0901007387 */ /* 0x0001e20000100800 */
[----:B------:R-:W-:Y:S01]  /*17a00*/  @!P5 IMAD.IADD R0, R0, 0x1, -R2 ;  /* 0x000000010000d824 */ /* 0x000fe200078e0a02 */
[C---:B------:R-:W-:Y:S01]  /*17a10*/  ISETP.GT.U32.AND P0, PT, R2.reuse, R20, PT ;  /* 0x000000140200720c */ /* 0x040fe20003f04070 */
[----:B------:R-:W-:Y:S01]  /*17a20*/  IMAD R6, R2, R6, R10 ;  /* 0x0000000602067224 */ /* 0x000fe200078e020a */
[----:B------:R-:W-:Y:S01]  /*17a30*/  ISETP.GE.AND P5, PT, R13, RZ, PT ;  /* 0x000000ff0d00720c */ /* 0x000fe20003fa6270 */
[----:B------:R-:W-:-:S04]  /*17a40*/  IMAD.HI.U32 R10, R7, R12, RZ ;  /* 0x0000000c070a7227 */ /* 0x000fc800078e00ff */
[----:B------:R-:W-:Y:S02]  /*17a50*/  @!P4 IMAD.IADD R18, R18, 0x1, -R2 ;  /* 0x000000011212c824 */ /* 0x000fe400078e0a02 */
[----:B------:R-:W-:Y:S02]  /*17a60*/  IMAD.MOV.U32 R11, RZ, RZ, R3 ;  /* 0x000000ffff0b7224 */ /* 0x000fe400078e0003 */
[----:B------:R-:W-:Y:S02]  /*17a70*/  IMAD.MOV R10, RZ, RZ, -R10 ;  /* 0x000000ffff0a7224 */ /* 0x000fe400078e0a0a */
[----:B------:R-:W-:Y:S01]  /*17a80*/  @!P2 IMAD.IADD R17, R17, 0x1, -R2 ;  /* 0x000000011111a824 */ /* 0x000fe200078e0a02 */
[----:B------:R-:W-:Y:S01]  /*17a90*/  ISETP.GE.AND P2, PT, R14, RZ, PT ;  /* 0x000000ff0e00720c */ /* 0x000fe20003f46270 */
[----:B0-----:R-:W-:Y:S02]  /*17aa0*/  VIADD R9, R5, 0x37 ;  /* 0x0000003705097836 */ /* 0x001fe40000000000 */
[----:B------:R-:W-:Y:S01]  /*17ab0*/  @!P6 IMAD.MOV R11, RZ, RZ, -R11 ;  /* 0x000000ffff0be224 */ /* 0x000fe200078e0a0b */
[C---:B------:R-:W-:Y:S01]  /*17ac0*/  ISETP.GT.U32.AND P6, PT, R2.reuse, R18, PT ;  /* 0x000000120200720c */ /* 0x040fe20003fc4070 */
[----:B------:R-:W-:Y:S01]  /*17ad0*/  @!P1 IMAD.MOV R0, RZ, RZ, -R0 ;  /* 0x000000ffff009224 */ /* 0x000fe200078e0a00 */
[C---:B------:R-:W-:Y:S01]  /*17ae0*/  ISETP.GT.U32.AND P1, PT, R2.reuse, R6, PT ;  /* 0x000000060200720c */ /* 0x040fe20003f24070 */
[C---:B------:R-:W-:Y:S01]  /*17af0*/  IMAD R12, R2.reuse, R10, R12 ;  /* 0x0000000a020c7224 */ /* 0x040fe200078e020c */
[----:B------:R-:W-:Y:S01]  /*17b00*/  ISETP.GT.U32.AND P4, PT, R2, R17, PT ;  /* 0x000000110200720c */ /* 0x000fe20003f84070 */
[----:B------:R-:W-:Y:S01]  /*17b10*/  @!P0 IMAD.IADD R20, R20, 0x1, -R2 ;  /* 0x0000000114148824 */ /* 0x000fe200078e0a02 */
[----:B------:R-:W-:Y:S01]  /*17b20*/  IABS R3, R9 ;  /* 0x0000000900037213 */ /* 0x000fe20000000000 */
[----:B------:R0:W-:Y:S01]  /*17b30*/  STL [R1+0x108], R11 ;  /* 0x0001080b01007387 */ /* 0x0001e20000100800 */
[----:B------:R-:W-:-:S03]  /*17b40*/  ISETP.GT.U32.AND P0, PT, R2, R12, PT ;  /* 0x0000000c0200720c */ /* 0x000fc60003f04070 */
[----:B------:R1:W-:Y:S02]  /*17b50*/  STL [R1+0x104], R0 ;  /* 0x0001040001007387 */ /* 0x0003e40000100800 */
[--C-:B------:R-:W-:Y:S01]  /*17b60*/  @!P6 IMAD.IADD R18, R18, 0x1, -R2.reuse ;  /* 0x000000011212e824 */ /* 0x100fe200078e0a02 */
[----:B------:R-:W-:Y:S01]  /*17b70*/  ISETP.GE.AND P6, PT, R19, RZ, PT ;  /* 0x000000ff1300720c */ /* 0x000fe20003fc6270 */
[----:B------:R-:W-:Y:S01]  /*17b80*/  @!P1 IMAD.IADD R6, R6, 0x1, -R2 ;  /* 0x0000000106069824 */ /* 0x000fe200078e0a02 */
[----:B------:R-:W-:Y:S01]  /*17b90*/  ISETP.GE.AND P1, PT, R8, RZ, PT ;  /* 0x000000ff0800720c */ /* 0x000fe20003f26270 */
[----:B0-----:R-:W-:-:S04]  /*17ba0*/  IMAD.HI.U32 R11, R7, R3, RZ ;  /* 0x00000003070b7227 */ /* 0x001fc800078e00ff */
[----:B-1----:R-:W-:Y:S02]  /*17bb0*/  VIADD R0, R5, 0x36 ;  /* 0x0000003605007836 */ /* 0x002fe40000000000 */
[----:B------:R-:W-:Y:S02]  /*17bc0*/  IMAD.MOV R11, RZ, RZ, -R11 ;  /* 0x000000ffff0b7224 */ /* 0x000fe400078e0a0b */
[--C-:B------:R-:W-:Y:S01]  /*17bd0*/  @!P4 IMAD.IADD R17, R17, 0x1, -R2.reuse ;  /* 0x000000011111c824 */ /* 0x100fe200078e0a02 */
[----:B------:R-:W-:Y:S01]  /*17be0*/  IABS R10, R0 ;  /* 0x00000000000a7213 */ /* 0x000fe20000000000 */
[----:B------:R-:W-:Y:S01]  /*17bf0*/  @!P0 IMAD.IADD R12, R12, 0x1, -R2 ;  /* 0x000000010c0c8824 */ /* 0x000fe200078e0a02 */
[----:B------:R-:W-:Y:S01]  /*17c00*/  ISETP.GE.AND P4, PT, R15, RZ, PT ;  /* 0x000000ff0f00720c */ /* 0x000fe20003f86270 */
[C---:B------:R-:W-:Y:S01]  /*17c10*/  IMAD R15, R2.reuse, R11, R3 ;  /* 0x0000000b020f7224 */ /* 0x040fe200078e0203 */
[----:B------:R-:W-:Y:S01]  /*17c20*/  ISETP.GT.U32.AND P0, PT, R2, R6, PT ;  /* 0x000000060200720c */ /* 0x000fe20003f04070 */
[----:B------:R-:W-:-:S02]  /*17c30*/  IMAD.MOV.U32 R22, RZ, RZ, R18 ;  /* 0x000000ffff167224 */ /* 0x000fc400078e0012 */
[----:B------:R-:W-:-:S04]  /*17c40*/  IMAD.HI.U32 R21, R7, R10, RZ ;  /* 0x0000000a07157227 */ /* 0x000fc800078e00ff */
[----:B------:R-:W-:Y:S01]  /*17c50*/  @!P2 IMAD.MOV R22, RZ, RZ, -R22 ;  /* 0x000000ffff16a224 */ /* 0x000fe200078e0a16 */
[C---:B------:R-:W-:Y:S01]  /*17c60*/  ISETP.GT.U32.AND P2, PT, R2.reuse, R15, PT ;  /* 0x0000000f0200720c */ /* 0x040fe20003f44070 */
[----:B------:R-:W-:Y:S02]  /*17c70*/  IMAD.MOV.U32 R23, RZ, RZ, R17 ;  /* 0x000000ffff177224 */ /* 0x000fe400078e0011 */
[----:B------:R-:W-:Y:S02]  /*17c80*/  IMAD.MOV R17, RZ, RZ, -R21 ;  /* 0x000000ffff117224 */ /* 0x000fe400078e0a15 */
[C---:B------:R-:W-:Y:S02]  /*17c90*/  VIADD R3, R5.reuse, 0x34 ;  /* 0x0000003405037836 */ /* 0x040fe40000000000 */
[----:B------:R-:W-:Y:S02]  /*17ca0*/  IMAD R10, R2, R17, R10 ;  /* 0x00000011020a7224 */ /* 0x000fe400078e020a */
[--C-:B------:R-:W-:Y:S01]  /*17cb0*/  @!P0 IMAD.IADD R6, R6, 0x1, -R2.reuse ;  /* 0x0000000106068824 */ /* 0x100fe200078e0a02 */
[----:B------:R-:W-:Y:S01]  /*17cc0*/  IABS R14, R3 ;  /* 0x00000003000e7213 */ /* 0x000fe20000000000 */
[----:B------:R-:W-:Y:S01]  /*17cd0*/  VIADD R11, R5, 0x35 ;  /* 0x00000035050b7836 */ /* 0x000fe20000000000 */
[C---:B------:R-:W-:Y:S01]  /*17ce0*/  ISETP.GT.U32.AND P0, PT, R2.reuse, R10, PT ;  /* 0x0000000a0200720c */ /* 0x040fe20003f04070 */
[----:B------:R-:W-:Y:S01]  /*17cf0*/  @!P5 IMAD.MOV R23, RZ, RZ, -R23 ;  /* 0x000000ffff17d224 */ /* 0x000fe200078e0a17 */
[C---:B------:R-:W-:Y:S01]  /*17d00*/  ISETP.GT.U32.AND P5, PT, R2.reuse, R12, PT ;  /* 0x0000000c0200720c */ /* 0x040fe20003fa4070 */
[----:B------:R-:W-:Y:S01]  /*17d10*/  @!P2 IMAD.IADD R15, R15, 0x1, -R2 ;  /* 0x000000010f0fa824 */ /* 0x000fe200078e0a02 */
[----:B------:R-:W-:Y:S01]  /*17d20*/  IABS R19, R11 ;  /* 0x0000000b00137213 */ /* 0x000fe20000000000 */
[----:B------:R-:W-:Y:S01]  /*17d30*/  VIADD R8, R5, 0x33 ;  /* 0x0000003305087836 */ /* 0x000fe20000000000 */
[----:B------:R-:W-:Y:S01]  /*17d40*/  STL [R1+0x100], R23 ;  /* 0x0001001701007387 */ /* 0x000fe20000100800 */
[----:B------:R-:W-:Y:S01]  /*17d50*/  IMAD.MOV.U32 R18, RZ, RZ, R14 ;  /* 0x000000ffff127224 */ /* 0x000fe200078e000e */
[----:B------:R-:W-:Y:S01]  /*17d60*/  ISETP.GT.U32.AND P2, PT, R2, R15, PT ;  /* 0x0000000f0200720c */ /* 0x000fe20003f44070 */
[----:B------:R-:W-:Y:S01]  /*17d70*/  @!P4 IMAD.MOV R20, RZ, RZ, -R20 ;  /* 0x000000ffff14c224 */ /* 0x000fe200078e0a14 */
[----:B------:R-:W-:Y:S01]  /*17d80*/  ISETP.GE.AND P4, PT, R9, RZ, PT ;  /* 0x000000ff0900720c */ /* 0x000fe20003f86270 */
[C---:B------:R-:W-:Y:S01]  /*17d90*/  IMAD.HI.U32 R9, R7.reuse, R18, RZ ;  /* 0x0000001207097227 */ /* 0x040fe200078e00ff */
[----:B------:R-:W-:Y:S01]  /*17da0*/  IABS R13, R8 ;  /* 0x00000008000d7213 */ /* 0x000fe20000000000 */
[----:B------:R-:W-:Y:S02]  /*17db0*/  STL [R1+0xfc], R22 ;  /* 0x0000fc1601007387 */ /* 0x000fe40000100800 */
[----:B------:R-:W-:-:S02]  /*17dc0*/  IMAD.HI.U32 R14, R7, R19, RZ ;  /* 0x00000013070e7227 */ /* 0x000fc400078e00ff */
[----:B------:R0:W-:Y:S02]  /*17dd0*/  STL [R1+0xf8], R20 ;  /* 0x0000f81401007387 */ /* 0x0001e40000100800 */
[----:B------:R-:W-:Y:S02]  /*17de0*/  IMAD.MOV R9, RZ, RZ, -R9 ;  /* 0x000000ffff097224 */ /* 0x000fe400078e0a09 */
[----:B------:R-:W-:Y:S02]  /*17df0*/  @!P0 IMAD.IADD R10, R10, 0x1, -R2 ;  /* 0x000000010a0a8824 */ /* 0x000fe400078e0a02 */
[----:B------:R-:W-:Y:S02]  /*17e00*/  IMAD.MOV R14, RZ, RZ, -R14 ;  /* 0x000000ffff0e7224 */ /* 0x000fe400078e0a0e */
[----:B------:R-:W-:Y:S02]  /*17e10*/  IMAD.MOV.U32 R17, RZ, RZ, R13 ;  /* 0x000000ffff117224 */ /* 0x000fe400078e000d */
[----:B0-----:R-:W-:-:S02]  /*17e20*/  IMAD.MOV.U32 R20, RZ, RZ, R6 ;  /* 0x000000ffff147224 */ /* 0x001fc400078e0006 */
[----:B------:R-:W-:Y:S01]  /*17e30*/  @!P5 IMAD.IADD R12, R12, 0x1, -R2 ;  /* 0x000000010c0cd824 */ /* 0x000fe200078e0a02 */
[----:B------:R-:W-:Y:S01]  /*17e40*/  ISETP.GE.AND P5, PT, R0, RZ, PT ;  /* 0x000000ff0000720c */ /* 0x000fe20003fa6270 */
[C---:B------:R-:W-:Y:S02]  /*17e50*/  IMAD R9, R2.reuse, R9, R18 ;  /* 0x0000000902097224 */ /* 0x040fe400078e0212 */
[----:B------:R-:W-:Y:S01]  /*17e60*/  @!P6 IMAD.MOV R20, RZ, RZ, -R20 ;  /* 0x000000ffff14e224 */ /* 0x000fe200078e0a14 */
[C---:B------:R-:W-:Y:S01]  /*17e70*/  ISETP.GT.U32.AND P6, PT, R2.reuse, R10, PT ;  /* 0x0000000a0200720c */ /* 0x040fe20003fc4070 */
[----:B------:R-:W-:Y:S02]  /*17e80*/  VIADD R13, R5, 0x32 ;  /* 0x00000032050d7836 */ /* 0x000fe40000000000 */
[----:B------:R-:W-:Y:S01]  /*17e90*/  IMAD R14, R2, R14, R19 ;  /* 0x0000000e020e7224 */ /* 0x000fe200078e0213 */
[----:B------:R-:W-:Y:S01]  /*17ea0*/  STL [R1+0x9c], R20 ;  /* 0x00009c1401007387 */ /* 0x000fe20000100800 */
[----:B------:R-:W-:Y:S01]  /*17eb0*/  IMAD.HI.U32 R0, R7, R17, RZ ;  /* 0x0000001107007227 */ /* 0x000fe200078e00ff */
[----:B------:R-:W-:-:S02]  /*17ec0*/  IABS R18, R13 ;  /* 0x0000000d00127213 */ /* 0x000fc40000000000 */
[C---:B------:R-:W-:Y:S01]  /*17ed0*/  ISETP.GT.U32.AND P0, PT, R2.reuse, R14, PT ;  /* 0x0000000e0200720c */ /* 0x040fe20003f04070 */
[----:B------:R-:W-:Y:S01]  /*17ee0*/  @!P2 IMAD.IADD R15, R15, 0x1, -R2 ;  /* 0x000000010f0fa824 */ /* 0x000fe200078e0a02 */
[C---:B------:R-:W-:Y:S01]  /*17ef0*/  ISETP.GT.U32.AND P2, PT, R2.reuse, R9, PT ;  /* 0x000000090200720c */ /* 0x040fe20003f44070 */
[----:B------:R-:W-:Y:S02]  /*17f00*/  IMAD.MOV.U32 R6, RZ, RZ, R12 ;  /* 0x000000ffff067224 */ /* 0x000fe400078e000c */
[----:B------:R-:W-:Y:S02]  /*17f10*/  IMAD.MOV R0, RZ, RZ, -R0 ;  /* 0x000000ffff007224 */ /* 0x000fe400078e0a00 */
[----:B------:R-:W-:Y:S01]  /*17f20*/  @!P1 IMAD.MOV R6, RZ, RZ, -R6 ;  /* 0x000000ffff069224 */ /* 0x000fe200078e0a06 */
[----:B------:R-:W-:Y:S01]  /*17f30*/  ISETP.GE.AND P1, PT, R11, RZ, PT ;  /* 0x000000ff0b00720c */ /* 0x000fe20003f26270 */
[----:B------:R-:W-:Y:S02]  /*17f40*/  IMAD R0, R2, R0, R17 ;  /* 0x0000000002007224 */ /* 0x000fe400078e0211 */
[----:B------:R-:W-:Y:S01]  /*17f50*/  IMAD.MOV.U32 R17, RZ, RZ, R18 ;  /* 0x000000ffff117224 */ /* 0x000fe200078e0012 */
[----:B------:R0:W-:Y:S01]  /*17f60*/  STL [R1+0xc0], R6 ;  /* 0x0000c00601007387 */ /* 0x0001e20000100800 */
[----:B------:R-:W-:Y:S01]  /*17f70*/  @!P6 IMAD.IADD R10, R10, 0x1, -R2 ;  /* 0x000000010a0ae824 */ /* 0x000fe200078e0a02 */
[----:B------:R-:W-:Y:S01]  /*17f80*/  ISETP.GE.AND P6, PT, R3, RZ, PT ;  /* 0x000000ff0300720c */ /* 0x000fe20003fc6270 */
[----:B------:R-:W-:-:S04]  /*17f90*/  IMAD.HI.U32 R12, R7, R17, RZ ;  /* 0x00000011070c7227 */ /* 0x000fc800078e00ff */
[----:B------:R-:W-:Y:S02]  /*17fa0*/  IMAD.MOV.U32 R18, RZ, RZ, R15 ;  /* 0x000000ffff127224 */ /* 0x000fe400078e000f */
[----:B------:R-:W-:Y:S02]  /*17fb0*/  @!P2 IMAD.IADD R9, R9, 0x1, -R2 ;  /* 0x000000010909a824 */ /* 0x000fe400078e0a02 */
[----:B0-----:R-:W-:Y:S02]  /*17fc0*/  VIADD R6, R5, 0x31 ;  /* 0x0000003105067836 */ /* 0x001fe40000000000 */
[----:B------:R-:W-:Y:S02]  /*17fd0*/  IMAD.MOV.U32 R15, RZ, RZ, R10 ;  /* 0x000000ffff0f7224 */ /* 0x000fe400078e000a */
[----:B------:R-:W-:Y:S01]  /*17fe0*/  IMAD.MOV R12, RZ, RZ, -R12 ;  /* 0x000000ffff0c7224 */ /* 0x000fe200078e0a0c */
[----:B------:R-:W-:Y:S01]  /*17ff0*/  IABS R11, R6 ;  /* 0x00000006000b7213 */ /* 0x000fe20000000000 */
[----:B------:R-:W-:Y:S01]  /*18000*/  @!P0 IMAD.IADD R14, R14, 0x1, -R2 ;  /* 0x000000010e0e8824 */ /* 0x000fe200078e0a02 */
[----:B------:R-:W-:Y:S01]  /*18010*/  ISETP.GE.AND P0, PT, R8, RZ, PT ;  /* 0x000000ff0800720c */ /* 0x000fe20003f06270 */
[----:B------:R-:W-:Y:S01]  /*18020*/  @!P5 IMAD.MOV R15, RZ, RZ, -R15 ;  /* 0x000000ffff0fd224 */ /* 0x000fe200078e0a0f */
[C---:B------:R-:W-:Y:S01]  /*18030*/  ISETP.GT.U32.AND P5, PT, R2.reuse, R9, PT ;  /* 0x000000090200720c */ /* 0x040fe20003fa4070 */
[C---:B------:R-:W-:Y:S01]  /*18040*/  IMAD R3, R2.reuse, R12, R17 ;  /* 0x0000000c02037224 */ /* 0x040fe200078e0211 */
[----:B------:R-:W-:Y:S01]  /*18050*/  ISETP.GT.U32.AND P2, PT, R2, R14, PT ;  /* 0x0000000e0200720c */ /* 0x000fe20003f44070 */
[----:B------:R-:W-:-:S04]  /*18060*/  IMAD.HI.U32 R17, R7, R11, RZ ;  /* 0x0000000b07117227 */ /* 0x000fc800078e00ff */
[----:B------:R-:W-:Y:S02]  /*18070*/  IMAD.MOV R17, RZ, RZ, -R17 ;  /* 0x000000ffff117224 */ /* 0x000fe400078e0a11 */
[----:B------:R-:W-:Y:S01]  /*18080*/  @!P4 IMAD.MOV R18, RZ, RZ, -R18 ;  /* 0x000000ffff12c224 */ /* 0x000fe200078e0a12 */
[C---:B------:R-:W-:Y:S01]  /*18090*/  ISETP.GT.U32.AND P4, PT, R2.reuse, R0, PT ;  /* 0x000000000200720c */ /* 0x040fe20003f84070 */
[C---:B------:R-:W-:Y:S02]  /*180a0*/  IMAD R11, R2.reuse, R17, R11 ;  /* 0x00000011020b7224 */ /* 0x040fe400078e020b */
[--C-:B------:R-:W-:Y:S01]  /*180b0*/  @!P5 IMAD.IADD R9, R9, 0x1, -R2.reuse ;  /* 0x000000010909d824 */ /* 0x100fe200078e0a02 */
[----:B------:R-:W-:Y:S01]  /*180c0*/  STL [R1+0xf0], R18 ;  /* 0x0000f01201007387 */ /* 0x000fe20000100800 */
[C---:B------:R-:W-:Y:S01]  /*180d0*/  VIADD R12, R5.reuse, 0x30 ;  /* 0x00000030050c7836 */ /* 0x040fe20000000000 */
[----:B------:R-:W-:Y:S01]  /*180e0*/  ISETP.GT.U32.AND P5, PT, R2, R11, PT ;  /* 0x0000000b0200720c */ /* 0x000fe20003fa4070 */
[----:B------:R-:W-:Y:S01]  /*180f0*/  @!P2 IMAD.IADD R14, R14, 0x1, -R2 ;  /* 0x000000010e0ea824 */ /* 0x000fe200078e0a02 */
[----:B------:R-:W-:Y:S01]  /*18100*/  ISETP.GT.U32.AND P2, PT, R2, R3, PT ;  /* 0x000000030200720c */ /* 0x000fe20003f44070 */
[----:B------:R0:W-:Y:S01]  /*18110*/  STL [R1+0xf4], R15 ;  /* 0x0000f40f01007387 */ /* 0x0001e20000100800 */
[----:B------:R-:W-:-:S02]  /*18120*/  VIADD R8, R5, 0x2e ;  /* 0x0000002e05087836 */ /* 0x000fc40000000000 */
[----:B------:R-:W-:Y:S02]  /*18130*/  IMAD.MOV.U32 R21, RZ, RZ, R14 ;  /* 0x000000ffff157224 */ /* 0x000fe400078e000e */
[--C-:B------:R-:W-:Y:S01]  /*18140*/  @!P4 IMAD.IADD R0, R0, 0x1, -R2.reuse ;  /* 0x000000010000c824 */ /* 0x100fe200078e0a02 */
[----:B------:R-:W-:Y:S01]  /*18150*/  IABS R17, R8 ;  /* 0x0000000800117213 */ /* 0x000fe20000000000 */
[----:B------:R-:W-:Y:S02]  /*18160*/  VIADD R10, R5, 0x2f ;  /* 0x0000002f050a7836 */ /* 0x000fe40000000000 */
[----:B------:R-:W-:Y:S01]  /*18170*/  IMAD.MOV.U32 R20, RZ, RZ, R9 ;  /* 0x000000ffff147224 */ /* 0x000fe200078e0009 */
[----:B0-----:R-:W-:Y:S01]  /*18180*/  IABS R15, R12 ;  /* 0x0000000c000f7213 */ /* 0x001fe20000000000 */
[--C-:B------:R-:W-:Y:S01]  /*18190*/  @!P5 IMAD.IADD R11, R11, 0x1, -R2.reuse ;  /* 0x000000010b0bd824 */ /* 0x100fe200078e0a02 */
[----:B------:R-:W-:Y:S01]  /*181a0*/  ISETP.GT.U32.AND P4, PT, R2, R0, PT ;  /* 0x000000000200720c */ /* 0x000fe20003f84070 */
[----:B------:R-:W-:Y:S01]  /*181b0*/  @!P2 IMAD.IADD R3, R3, 0x1, -R2 ;  /* 0x000000010303a824 */ /* 0x000fe200078e0a02 */
[----:B------:R-:W-:Y:S01]  /*181c0*/  ISETP.GE.AND P2, PT, R6, RZ, PT ;  /* 0x000000ff0600720c */ /* 0x000fe20003f46270 */
[----:B------:R-:W-:Y:S01]  /*181d0*/  IMAD.HI.U32 R19, R7, R15, RZ ;  /* 0x0000000f07137227 */ /* 0x000fe200078e00ff */
[----:B------:R-:W-:-:S02]  /*181e0*/  ISETP.GT.U32.AND P5, PT, R2, R11, PT ;  /* 0x0000000b0200720c */ /* 0x000fc40003fa4070 */
[----:B------:R-:W-:Y:S01]  /*181f0*/  IABS R18, R10 ;  /* 0x0000000a00127213 */ /* 0x000fe20000000000 */
[----:B------:R-:W-:Y:S02]  /*18200*/  IMAD.MOV R19, RZ, RZ, -R19 ;  /* 0x000000ffff137224 */ /* 0x000fe400078e0a13 */
[----:B------:R-:W-:Y:S01]  /*18210*/  @!P1 IMAD.MOV R21, RZ, RZ, -R21 ;  /* 0x000000ffff159224 */ /* 0x000fe200078e0a15 */
[C---:B------:R-:W-:Y:S01]  /*18220*/  ISETP.GT.U32.AND P1, PT, R2.reuse, R3, PT ;  /* 0x000000030200720c */ /* 0x040fe20003f24070 */
[C---:B------:R-:W-:Y:S02]  /*18230*/  IMAD R15, R2.reuse, R19, R15 ;  /* 0x00000013020f7224 */ /* 0x040fe400078e020f */
[----:B------:R-:W-:Y:S01]  /*18240*/  IMAD.HI.U32 R6, R7, R17, RZ ;  /* 0x0000001107067227 */ /* 0x000fe200078e00ff */
[----:B------:R-:W-:Y:S03]  /*18250*/  STL [R1+0xdc], R21 ;  /* 0x0000dc1501007387 */ /* 0x000fe60000100800 */
[----:B------:R-:W-:Y:S01]  /*18260*/  @!P6 IMAD.MOV R20, RZ, RZ, -R20 ;  /* 0x000000ffff14e224 */ /* 0x000fe200078e0a14 */
[----:B------:R-:W-:Y:S01]  /*18270*/  ISETP.GT.U32.AND P6, PT, R2, R15, PT ;  /* 0x0000000f0200720c */ /* 0x000fe20003fc4070 */
[----:B------:R-:W-:-:S02]  /*18280*/  IMAD.MOV R9, RZ, RZ, -R6 ;  /* 0x000000ffff097224 */ /* 0x000fc400078e0a06 */
[--C-:B------:R-:W-:Y:S01]  /*18290*/  @!P4 IMAD.IADD R0, R0, 0x1, -R2.reuse ;  /* 0x000000010000c824 */ /* 0x100fe200078e0a02 */
[----:B------:R-:W-:Y:S01]  /*182a0*/  ISETP.GE.AND P4, PT, R13, RZ, PT ;  /* 0x000000ff0d00720c */ /* 0x000fe20003f86270 */
[----:B------:R-:W-:Y:S01]  /*182b0*/  IMAD.HI.U32 R13, R7, R18, RZ ;  /* 0x00000012070d7227 */ /* 0x000fe200078e00ff */
[----:B------:R-:W-:Y:S03]  /*182c0*/  STL [R1+0xe0], R20 ;  /* 0x0000e01401007387 */ /* 0x000fe60000100800 */
[C---:B------:R-:W-:Y:S02]  /*182d0*/  IMAD R17, R2.reuse, R9, R17 ;  /* 0x0000000902117224 */ /* 0x040fe400078e0211 */
[----:B------:R-:W-:Y:S02]  /*182e0*/  IMAD.MOV R13, RZ, RZ, -R13 ;  /* 0x000000ffff0d7224 */ /* 0x000fe400078e0a0d */
[----:B------:R-:W-:Y:S01]  /*182f0*/  @!P5 IMAD.IADD R11, R11, 0x1, -R2 ;  /* 0x000000010b0bd824 */ /* 0x000fe200078e0a02 */
[----:B------:R-:W-:Y:S01]  /*18300*/  ISETP.GT.U32.AND P5, PT, R2, R17, PT ;  /* 0x000000110200720c */ /* 0x000fe20003fa4070 */
[----:B------:R-:W-:-:S02]  /*18310*/  VIADD R6, R5, 0x2d ;  /* 0x0000002d05067836 */ /* 0x000fc40000000000 */
[----:B------:R-:W-:Y:S01]  /*18320*/  @!P1 IMAD.IADD R3, R3, 0x1, -R2 ;  /* 0x0000000103039824 */ /* 0x000fe200078e0a02 */
[----:B------:R-:W-:Y:S01]  /*18330*/  ISETP.GE.AND P1, PT, R12, RZ, PT ;  /* 0x000000ff0c00720c */ /* 0x000fe20003f26270 */
[----:B------:R-:W-:Y:S02]  /*18340*/  IMAD R18, R2, R13, R18 ;  /* 0x0000000d02127224 */ /* 0x000fe400078e0212 */
[----:B------:R-:W-:Y:S01]  /*18350*/  IMAD.MOV.U32 R13, RZ, RZ, R0 ;  /* 0x000000ffff0d7224 */ /* 0x000fe200078e0000 */
[----:B------:R-:W-:Y:S01]  /*18360*/  IABS R0, R6 ;  /* 0x0000000600007213 */ /* 0x000fe20000000000 */
[----:B------:R-:W-:Y:S01]  /*18370*/  @!P6 IMAD.IADD R15, R15, 0x1, -R2 ;  /* 0x000000010f0fe824 */ /* 0x000fe200078e0a02 */
[----:B------:R-:W-:Y:S01]  /*18380*/  ISETP.GE.AND P6, PT, R10, RZ, PT ;  /* 0x000000ff0a00720c */ /* 0x000fe20003fc6270 */
[----:B------:R-:W-:Y:S02]  /*18390*/  IMAD.MOV.U32 R14, RZ, RZ, R3 ;  /* 0x000000ffff0e7224 */ /* 0x000fe400078e0003 */
[----:B------:R-:W-:Y:S01]  /*183a0*/  @!P0 IMAD.MOV R13, RZ, RZ, -R13 ;  /* 0x000000ffff0d8224 */ /* 0x000fe200078e0a0d */
[C---:B------:R-:W-:Y:S01]  /*183b0*/  ISETP.GT.U32.AND P0, PT, R2.reuse, R18, PT ;  /* 0x000000120200720c */ /* 0x040fe20003f04070 */
[----:B------:R-:W-:Y:S01]  /*183c0*/  @!P4 IMAD.MOV R14, RZ, RZ, -R14 ;  /* 0x000000ffff0ec224 */ /* 0x000fe200078e0a0e */
[----:B------:R-:W-:Y:S01]  /*183d0*/  ISETP.GT.U32.AND P4, PT, R2, R15, PT ;  /* 0x0000000f0200720c */ /* 0x000fe20003f84070 */
[----:B------:R-:W-:Y:S01]  /*183e0*/  VIADD R9, R5, 0x2c ;  /* 0x0000002c05097836 */ /* 0x000fe20000000000 */
[----:B------:R0:W-:Y:S01]  /*183f0*/  STL [R1+0xe4], R13 ;  /* 0x0000e40d01007387 */ /* 0x0001e20000100800 */
[----:B------:R-:W-:-:S03]  /*18400*/  IMAD.HI.U32 R3, R7, R0, RZ ;  /* 0x0000000007037227 */ /* 0x000fc600078e00ff */
[----:B------:R-:W-:Y:S01]  /*18410*/  STL [R1+0xec], R14 ;  /* 0x0000ec0e01007387 */ /* 0x000fe20000100800 */
[----:B------:R-:W-:Y:S02]  /*18420*/  @!P5 IMAD.IADD R17, R17, 0x1, -R2 ;  /* 0x000000011111d824 */ /* 0x000fe400078e0a02 */
[----:B------:R-:W-:Y:S02]  /*18430*/  IMAD.MOV R3, RZ, RZ, -R3 ;  /* 0x000000ffff037224 */ /* 0x000fe400078e0a03 */
[----:B------:R-:W-:Y:S01]  /*18440*/  @!P2 IMAD.MOV R11, RZ, RZ, -R11 ;  /* 0x000000ffff0ba224 */ /* 0x000fe200078e0a0b */
[----:B0-----:R-:W-:Y:S01]  /*18450*/  IABS R13, R9 ;  /* 0x00000009000d7213 */ /* 0x001fe20000000000 */
[----:B------:R-:W-:Y:S01]  /*18460*/  IMAD R0, R2, R3, R0 ;  /* 0x0000000302007224 */ /* 0x000fe200078e0200 */
[----:B------:R-:W-:Y:S01]  /*18470*/  ISETP.GE.AND P2, PT, R8, RZ, PT ;  /* 0x000000ff0800720c */ /* 0x000fe20003f46270 */
[----:B------:R-:W-:Y:S01]  /*18480*/  @!P4 IMAD.IADD R15, R15, 0x1, -R2 ;  /* 0x000000010f0fc824 */ /* 0x000fe200078e0a02 */
[C---:B------:R-:W-:Y:S01]  /*18490*/  ISETP.GT.U32.AND P5, PT, R2.reuse, R17, PT ;  /* 0x000000110200720c */ /* 0x040fe20003fa4070 */
[----:B------:R-:W-:Y:S01]  /*184a0*/  IMAD.HI.U32 R8, R7, R13, RZ ;  /* 0x0000000d07087227 */ /* 0x000fe200078e00ff */
[----:B------:R-:W-:Y:S01]  /*184b0*/  ISETP.GT.U32.AND P4, PT, R2, R0, PT ;  /* 0x000000000200720c */ /* 0x000fe20003f84070 */
[----:B------:R0:W-:Y:S02]  /*184c0*/  STL [R1+0xe8], R11 ;  /* 0x0000e80b01007387 */ /* 0x0001e40000100800 */
[----:B------:R-:W-:-:S02]  /*184d0*/  VIADD R10, R5, 0x2b ;  /* 0x0000002b050a7836 */ /* 0x000fc40000000000 */
[----:B------:R-:W-:Y:S02]  /*184e0*/  IMAD.MOV R8, RZ, RZ, -R8 ;  /* 0x000000ffff087224 */ /* 0x000fe400078e0a08 */
[----:B------:R-:W-:Y:S01]  /*184f0*/  VIADD R3, R5, 0x2a ;  /* 0x0000002a05037836 */ /* 0x000fe20000000000 */
[----:B------:R-:W-:Y:S01]  /*18500*/  IABS R12, R10 ;  /* 0x0000000a000c7213 */ /* 0x000fe20000000000 */
[C---:B------:R-:W-:Y:S02]  /*18510*/  IMAD R13, R2.reuse, R8, R13 ;  /* 0x00000008020d7224 */ /* 0x040fe400078e020d */
[----:B------:R-:W-:Y:S01]  /*18520*/  @!P5 IMAD.IADD R17, R17, 0x1, -R2 ;  /* 0x000000011111d824 */ /* 0x000fe200078e0a02 */
[----:B0-----:R-:W-:Y:S01]  /*18530*/  IABS R11, R3 ;  /* 0x00000003000b7213 */ /* 0x001fe20000000000 */
[----:B------:R-:W-:Y:S01]  /*18540*/  IMAD.HI.U32 R8, R7, R12, RZ ;  /* 0x0000000c07087227 */ /* 0x000fe200078e00ff */
[----:B------:R-:W-:-:S03]  /*18550*/  ISETP.GT.U32.AND P5, PT, R2, R13, PT ;  /* 0x0000000d0200720c */ /* 0x000fc60003fa4070 */
[--C-:B------:R-:W-:Y:S02]  /*18560*/  @!P0 IMAD.IADD R18, R18, 0x1, -R2.reuse ;  /* 0x0000000112128824 */ /* 0x100fe400078e0a02 */
[----:B------:R-:W-:Y:S01]  /*18570*/  @!P4 IMAD.IADD R0, R0, 0x1, -R2 ;  /* 0x000000010000c824 */ /* 0x000fe200078e0a02 */
[----:B------:R-:W-:Y:S01]  /*18580*/  ISETP.GE.AND P4, PT, R9, RZ, PT ;  /* 0x000000ff0900720c */ /* 0x000fe20003f86270 */
[----:B------:R-:W-:Y:S01]  /*18590*/  IMAD.MOV.U32 R21, RZ, RZ, R15 ;  /* 0x000000ffff157224 */ /* 0x000fe200078e000f */
[C---:B------:R-:W-:Y:S01]  /*185a0*/  ISETP.GT.U32.AND P0, PT, R2.reuse, R18, PT ;  /* 0x000000120200720c */ /* 0x040fe20003f04070 */
[----:B------:R-:W-:Y:S02]  /*185b0*/  VIADD R20, R5, 0x29 ;  /* 0x0000002905147836 */ /* 0x000fe40000000000 */
[----:B------:R-:W-:Y:S02]  /*185c0*/  IMAD.MOV R8, RZ, RZ, -R8 ;  /* 0x000000ffff087224 */ /* 0x000fe400078e0a08 */
[----:B------:R-:W-:Y:S01]  /*185d0*/  @!P1 IMAD.MOV R21, RZ, RZ, -R21 ;  /* 0x000000ffff159224 */ /* 0x000fe200078e0a15 */
[C---:B------:R-:W-:Y:S01]  /*185e0*/  ISETP.GT.U32.AND P1, PT, R2.reuse, R0, PT ;  /* 0x000000000200720c */ /* 0x040fe20003f24070 */
[C---:B------:R-:W-:Y:S01]  /*185f0*/  IMAD R12, R2.reuse, R8, R12 ;  /* 0x00000008020c7224 */ /* 0x040fe200078e020c */
[----:B------:R-:W-:Y:S01]  /*18600*/  IABS R14, R20 ;  /* 0x00000014000e7213 */ /* 0x000fe20000000000 */
[----:B------:R-:W-:Y:S01]  /*18610*/  IMAD.HI.U32 R8, R7, R11, RZ ;  /* 0x0000000b07087227 */ /* 0x000fe200078e00ff */
[----:B------:R-:W-:Y:S03]  /*18620*/  STL [R1+0xd8], R21 ;  /* 0x0000d81501007387 */ /* 0x000fe60000100800 */
[----:B------:R-:W-:Y:S01]  /*18630*/  @!P5 IMAD.IADD R13, R13, 0x1, -R2 ;  /* 0x000000010d0dd824 */ /* 0x000fe200078e0a02 */
[----:B------:R-:W-:Y:S01]  /*18640*/  ISETP.GT.U32.AND P5, PT, R2, R12, PT ;  /* 0x0000000c0200720c */ /* 0x000fe20003fa4070 */
[----:B------:R-:W-:-:S02]  /*18650*/  IMAD.MOV R8, RZ, RZ, -R8 ;  /* 0x000000ffff087224 */ /* 0x000fc400078e0a08 */
[----:B------:R-:W-:-:S04]  /*18660*/  IMAD.HI.U32 R15, R7, R14, RZ ;  /* 0x0000000e070f7227 */ /* 0x000fc800078e00ff */
[----:B------:R-:W-:Y:S02]  /*18670*/  IMAD R11, R2, R8, R11 ;  /* 0x00000008020b7224 */ /* 0x000fe400078e020b */
[----:B------:R-:W-:Y:S02]  /*18680*/  IMAD.MOV R15, RZ, RZ, -R15 ;  /* 0x000000ffff0f7224 */ /* 0x000fe400078e0a0f */
[--C-:B------:R-:W-:Y:S01]  /*18690*/  @!P0 IMAD.IADD R18, R18, 0x1, -R2.reuse ;  /* 0x0000000112128824 */ /* 0x100fe200078e0a02 */
[----:B------:R-:W-:Y:S01]  /*186a0*/  ISETP.GE.AND P0, PT, R6, RZ, PT ;  /* 0x000000ff0600720c */ /* 0x000fe20003f06270 */
[----:B------:R-:W-:Y:S01]  /*186b0*/  @!P2 IMAD.MOV R17, RZ, RZ, -R17 ;  /* 0x000000ffff11a224 */ /* 0x000fe200078e0a11 */
[----:B------:R-:W-:Y:S01]  /*186c0*/  ISETP.GE.AND P2, PT, R10, RZ, PT ;  /* 0x000000ff0a00720c */ /* 0x000fe20003f46270 */
[----:B------:R-:W-:Y:S01]  /*186d0*/  @!P1 IMAD.IADD R0, R0, 0x1, -R2 ;  /* 0x0000000100009824 */ /* 0x000fe200078e0a02 */
[----:B------:R-:W-:Y:S01]  /*186e0*/  ISETP.GT.U32.AND P1, PT, R2, R11, PT ;  /* 0x0000000b0200720c */ /* 0x000fe20003f24070 */
[----:B------:R-:W-:-:S02]  /*186f0*/  VIADD R6, R5, 0x28 ;  /* 0x0000002805067836 */ /* 0x000fc40000000000 */
[----:B------:R-:W-:Y:S01]  /*18700*/  IMAD R10, R2, R15, R14 ;  /* 0x0000000f020a7224 */ /* 0x000fe200078e020e */
[----:B------:R-:W-:Y:S01]  /*18710*/  IABS R15, R4 ;  /* 0x00000004000f7213 */ /* 0x000fe20000000000 */
[----:B------:R-:W-:Y:S01]  /*18720*/  IMAD.MOV.U32 R19, RZ, RZ, R18 ;  /* 0x000000ffff137224 */ /* 0x000fe200078e0012 */
[----:B------:R-:W-:Y:S01]  /*18730*/  IABS R9, R6 ;  /* 0x0000000600097213 */ /* 0x000fe20000000000 */
[----:B------:R-:W-:Y:S01]  /*18740*/  @!P5 IMAD.IADD R12, R12, 0x1, -R2 ;  /* 0x000000010c0cd824 */ /* 0x000fe200078e0a02 */
[C---:B------:R-:W-:Y:S01]  /*18750*/  ISETP.GT.U32.AND P5, PT, R2.reuse, R10, PT ;  /* 0x0000000a0200720c */ /* 0x040fe20003fa4070 */
[----:B------:R-:W-:Y:S01]  /*18760*/  @!P6 IMAD.MOV R19, RZ, RZ, -R19 ;  /* 0x000000ffff13e224 */ /* 0x000fe200078e0a13 */
[----:B------:R-:W-:Y:S01]  /*18770*/  ISETP.GT.U32.AND P6, PT, R2, R13, PT ;  /* 0x0000000d0200720c */ /* 0x000fe20003fc4070 */
[----:B------:R-:W-:-:S03]  /*18780*/  IMAD.HI.U32 R8, R7, R9, RZ ;  /* 0x0000000907087227 */ /* 0x000fc600078e00ff */
[----:B------:R0:W-:Y:S01]  /*18790*/  STL [R1+0xc4], R19 ;  /* 0x0000c41301007387 */ /* 0x0001e20000100800 */
[----:B------:R-:W-:Y:S01]  /*187a0*/  @!P1 IMAD.IADD R11, R11, 0x1, -R2 ;  /* 0x000000010b0b9824 */ /* 0x000fe200078e0a02 */
[C---:B------:R-:W-:Y:S01]  /*187b0*/  ISETP.GT.U32.AND P1, PT, R2.reuse, R12, PT ;  /* 0x0000000c0200720c */ /* 0x040fe20003f24070 */
[----:B------:R-:W-:Y:S01]  /*187c0*/  IMAD.MOV R8, RZ, RZ, -R8 ;  /* 0x000000ffff087224 */ /* 0x000fe200078e0a08 */
[----:B------:R1:W-:Y:S01]  /*187d0*/  STL [R1+0xd4], R17 ;  /* 0x0000d41101007387 */ /* 0x0003e20000100800 */
[----:B------:R-:W-:Y:S02]  /*187e0*/  VIADD R14, R5, 0x27 ;  /* 0x00000027050e7836 */ /* 0x000fe40000000000 */
[----:B------:R-:W-:Y:S02]  /*187f0*/  IMAD R9, R2, R8, R9 ;  /* 0x0000000802097224 */ /* 0x000fe400078e0209 */
[----:B------:R-:W-:Y:S01]  /*18800*/  @!P5 IMAD.IADD R10, R10, 0x1, -R2 ;  /* 0x000000010a0ad824 */ /* 0x000fe200078e0a02 */
[----:B------:R-:W-:Y:S01]  /*18810*/  IABS R8, R14 ;  /* 0x0000000e00087213 */ /* 0x000fe20000000000 */
[----:B0-----:R-:W-:Y:S01]  /*18820*/  IMAD.MOV.U32 R19, RZ, RZ, R0 ;  /* 0x000000ffff137224 */ /* 0x001fe200078e0000 */
[C---:B------:R-:W-:Y:S01]  /*18830*/  ISETP.GT.U32.AND P5, PT, R2.reuse, R11, PT ;  /* 0x0000000b0200720c */ /* 0x040fe20003fa4070 */
[----:B------:R-:W-:Y:S01]  /*18840*/  @!P6 IMAD.IADD R13, R13, 0x1, -R2 ;  /* 0x000000010d0de824 */ /* 0x000fe200078e0a02 */
[----:B------:R-:W-:Y:S01]  /*18850*/  ISETP.GE.AND P6, PT, R3, RZ, PT ;  /* 0x000000ff0300720c */ /* 0x000fe20003fc6270 */
[----:B------:R-:W-:Y:S01]  /*18860*/  @!P0 IMAD.MOV R19, RZ, RZ, -R19 ;  /* 0x000000ffff138224 */ /* 0x000fe200078e0a13 */
[----:B------:R-:W-:Y:S01]  /*18870*/  ISETP.GT.U32.AND P0, PT, R2, R10, PT ;  /* 0x0000000a0200720c */ /* 0x000fe20003f04070 */
[----:B------:R-:W-:-:S03]  /*18880*/  IMAD.HI.U32 R3, R7, R8, RZ ;  /* 0x0000000807037227 */ /* 0x000fc600078e00ff */
[----:B------:R0:W-:Y:S01]  /*18890*/  STL [R1+0xcc], R19 ;  /* 0x0000cc1301007387 */ /* 0x0001e20000100800 */
[C---:B------:R-:W-:Y:S02]  /*188a0*/  VIADD R18, R5.reuse, 0x26 ;  /* 0x0000002605127836 */ /* 0x040fe40000000000 */
[--C-:B------:R-:W-:Y:S01]  /*188b0*/  @!P1 IMAD.IADD R12, R12, 0x1, -R2.reuse ;  /* 0x000000010c0c9824 */ /* 0x100fe200078e0a02 */
[C---:B------:R-:W-:Y:S01]  /*188c0*/  ISETP.GT.U32.AND P1, PT, R2.reuse, R9, PT ;  /* 0x000000090200720c */ /* 0x040fe20003f24070 */
[----:B-1----:R-:W-:Y:S01]  /*188d0*/  VIADD R17, R5, 0x25 ;  /* 0x0000002505117836 */ /* 0x002fe20000000000 */
[----:B------:R-:W-:Y:S01]  /*188e0*/  IABS R22, R18 ;  /* 0x0000001200167213 */ /* 0x000fe20000000000 */
[----:B------:R-:W-:Y:S02]  /*188f0*/  IMAD.MOV R3, RZ, RZ, -R3 ;  /* 0x000000ffff037224 */ /* 0x000fe400078e0a03 */
[----:B------:R-:W-:Y:S01]  /*18900*/  @!P5 IMAD.IADD R11, R11, 0x1, -R2 ;  /* 0x000000010b0bd824 */ /* 0x000fe200078e0a02 */
[----:B------:R-:W-:Y:S01]  /*18910*/  IABS R0, R17 ;  /* 0x0000001100007213 */ /* 0x000fe20000000000 */
[----:B------:R-:W-:Y:S01]  /*18920*/  IMAD R8, R2, R3, R8 ;  /* 0x0000000302087224 */ /* 0x000fe200078e0208 */
[----:B0-----:R-:W0:Y:S01]  /*18930*/  I2F.RP R19, R15 ;  /* 0x0000000f00137306 */ /* 0x001e220000209400 */
[----:B------:R-:W-:-:S03]  /*18940*/  IMAD.HI.U32 R23, R7, R22, RZ ;  /* 0x0000001607177227 */ /* 0x000fc600078e00ff */
[----:B------:R-:W-:Y:S01]  /*18950*/  ISETP.GT.U32.AND P5, PT, R2, R8, PT ;  /* 0x000000080200720c */ /* 0x000fe20003fa4070 */
[----:B------:R-:W-:Y:S01]  /*18960*/  @!P0 IMAD.IADD R10, R10, 0x1, -R2 ;  /* 0x000000010a0a8824 */ /* 0x000fe200078e0a02 */
[----:B------:R-:W-:Y:S01]  /*18970*/  ISETP.GE.AND P0, PT, R20, RZ, PT ;  /* 0x000000ff1400720c */ /* 0x000fe20003f06270 */
[----:B------:R-:W-:-:S04]  /*18980*/  IMAD.HI.U32 R21, R7, R0, RZ ;  /* 0x0000000007157227 */ /* 0x000fc800078e00ff */
[----:B------:R-:W-:Y:S02]  /*18990*/  VIADD R3, R5, 0x24 ;  /* 0x0000002405037836 */ /* 0x000fe40000000000 */
[----:B------:R-:W-:Y:S02]  /*189a0*/  IMAD.MOV R23, RZ, RZ, -R23 ;  /* 0x000000ffff177224 */ /* 0x000fe400078e0a17 */
[----:B------:R-:W-:Y:S01]  /*189b0*/  @!P4 IMAD.MOV R13, RZ, RZ, -R13 ;  /* 0x000000ffff0dc224 */ /* 0x000fe200078e0a0d */
[----:B------:R-:W-:Y:S01]  /*189c0*/  IABS R20, R3 ;  /* 0x0000000300147213 */ /* 0x000fe20000000000 */
[----:B------:R-:W-:Y:S01]  /*189d0*/  @!P1 IMAD.IADD R9, R9, 0x1, -R2 ;  /* 0x0000000109099824 */ /* 0x000fe200078e0a02 */
[----:B------:R-:W-:Y:S01]  /*189e0*/  ISETP.GE.AND P1, PT, R6, RZ, PT ;  /* 0x000000ff0600720c */ /* 0x000fe20003f26270 */
[----:B------:R-:W-:Y:S01]  /*189f0*/  IMAD.MOV R21, RZ, RZ, -R21 ;  /* 0x000000ffff157224 */ /* 0x000fe200078e0a15 */
[----:B------:R1:W-:Y:S01]  /*18a00*/  STL [R1+0xbc], R13 ;  /* 0x0000bc0d01007387 */ /* 0x0003e20000100800 */
[C---:B------:R-:W-:Y:S01]  /*18a10*/  IMAD R6, R2.reuse, R23, R22 ;  /* 0x0000001702067224 */ /* 0x040fe200078e0216 */
[C---:B------:R-:W-:Y:S01]  /*18a20*/  ISETP.GT.U32.AND P4, PT, R2.reuse, R9, PT ;  /* 0x000000090200720c */ /* 0x040fe20003f84070 */
[----:B------:R-:W-:Y:S01]  /*18a30*/  IMAD.MOV.U32 R24, RZ, RZ, R12 ;  /* 0x000000ffff187224 */ /* 0x000fe200078e000c */
[----:B0-----:R-:W0:Y:S01]  /*18a40*/  MUFU.RCP R19, R19 ;  /* 0x0000001300137308 */ /* 0x001e220000001000 */
[----:B------:R-:W-:-:S02]  /*18a50*/  IMAD R0, R2, R21, R0 ;  /* 0x0000001502007224 */ /* 0x000fc400078e0200 */
[----:B------:R-:W-:Y:S01]  /*18a60*/  @!P2 IMAD.MOV R24, RZ, RZ, -R24 ;  /* 0x000000ffff18a224 */ /* 0x000fe200078e0a18 */
[----:B------:R-:W-:Y:S01]  /*18a70*/  ISETP.GT.U32.AND P2, PT, R2, R6, PT ;  /* 0x000000060200720c */ /* 0x000fe20003f44070 */
[----:B------:R-:W-:-:S03]  /*18a80*/  IMAD.HI.U32 R12, R7, R20, RZ ;  /* 0x00000014070c7227 */ /* 0x000fc600078e00ff */
[----:B------:R-:W-:Y:S01]  /*18a90*/  STL [R1+0xb8], R24 ;  /* 0x0000b81801007387 */ /* 0x000fe20000100800 */
[----:B-1----:R-:W-:Y:S02]  /*18aa0*/  IMAD.MOV.U32 R13, RZ, RZ, R11 ;  /* 0x000000ffff0d7224 */ /* 0x002fe400078e000b */
[----:B------:R-:W-:Y:S02]  /*18ab0*/  IMAD.MOV.U32 R11, RZ, RZ, R10 ;  /* 0x000000ffff0b7224 */ /* 0x000fe400078e000a */
[----:B------:R-:W-:Y:S02]  /*18ac0*/  @!P5 IMAD.IADD R8, R8, 0x1, -R2 ;  /* 0x000000010808d824 */ /* 0x000fe400078e0a02 */
[----:B------:R-:W-:Y:S01]  /*18ad0*/  @!P6 IMAD.MOV R13, RZ, RZ, -R13 ;  /* 0x000000ffff0de224 */ /* 0x000fe200078e0a0d */
[----:B------:R-:W-:Y:S01]  /*18ae0*/  ISETP.GE.AND P6, PT, R14, RZ, PT ;  /* 0x000000ff0e00720c */ /* 0x000fe20003fc6270 */
[----:B------:R-:W-:Y:S01]  /*18af0*/  @!P0 IMAD.MOV R11, RZ, RZ, -R11 ;  /* 0x000000ffff0b8224 */ /* 0x000fe200078e0a0b */
[C---:B------:R-:W-:Y:S01]  /*18b00*/  ISETP.GT.U32.AND P0, PT, R2.reuse, R0, PT ;  /* 0x000000000200720c */ /* 0x040fe20003f04070 */
[----:B------:R-:W-:Y:S01]  /*18b10*/  IMAD.MOV R12, RZ, RZ, -R12 ;  /* 0x000000ffff0c7224 */ /* 0x000fe200078e0a0c */
[----:B------:R-:W-:Y:S01]  /*18b20*/  ISETP.GT.U32.AND P5, PT, R2, R8, PT ;  /* 0x000000080200720c */ /* 0x000fe20003fa4070 */
[----:B------:R1:W-:Y:S01]  /*18b30*/  STL [R1+0xb0], R13 ;  /* 0x0000b00d01007387 */ /* 0x0003e20000100800 */
[----:B------:R-:W-:-:S02]  /*18b40*/  VIADD R10, R5, 0x23 ;  /* 0x00000023050a7836 */ /* 0x000fc40000000000 */
[--C-:B------:R-:W-:Y:S01]  /*18b50*/  @!P4 IMAD.IADD R9, R9, 0x1, -R2.reuse ;  /* 0x000000010909c824 */ /* 0x100fe200078e0a02 */
[----:B------:R2:W-:Y:S01]  /*18b60*/  STL [R1+0xa4], R11 ;  /* 0x0000a40b01007387 */ /* 0x0005e20000100800 */
[--C-:B------:R-:W-:Y:S01]  /*18b70*/  @!P2 IMAD.IADD R6, R6, 0x1, -R2.reuse ;  /* 0x000000010606a824 */ /* 0x100fe200078e0a02 */
[----:B------:R-:W-:Y:S01]  /*18b80*/  ISETP.GE.AND P4, PT, R18, RZ, PT ;  /* 0x000000ff1200720c */ /* 0x000fe20003f86270 */
[----:B------:R-:W-:Y:S02]  /*18b90*/  IMAD.MOV.U32 R14, RZ, RZ, R9 ;  /* 0x000000ffff0e7224 */ /* 0x000fe400078e0009 */
[----:B0-----:R-:W-:Y:S01]  /*18ba0*/  VIADD R19, R19, 0xffffffe ;  /* 0x0ffffffe13137836 */ /* 0x001fe20000000000 */
[----:B-1----:R-:W-:Y:S01]  /*18bb0*/  IABS R13, R10 ;  /* 0x0000000a000d7213 */ /* 0x002fe20000000000 */
[--C-:B------:R-:W-:Y:S02]  /*18bc0*/  @!P0 IMAD.IADD R0, R0, 0x1, -R2.reuse ;  /* 0x0000000100008824 */ /* 0x100fe400078e0a02 */
[----:B------:R-:W-:Y:S01]  /*18bd0*/  @!P5 IMAD.IADD R8, R8, 0x1, -R2 ;  /* 0x000000010808d824 */ /* 0x000fe200078e0a02 */
[----:B------:R-:W-:Y:S01]  /*18be0*/  ISETP.GE.AND P5, PT, R17, RZ, PT ;  /* 0x000000ff1100720c */ /* 0x000fe20003fa6270 */
[C---:B--2---:R-:W-:Y:S01]  /*18bf0*/  IMAD R11, R2.reuse, R12, R20 ;  /* 0x0000000c020b7224 */ /* 0x044fe200078e0214 */
[C---:B------:R-:W-:Y:S01]  /*18c00*/  ISETP.GT.U32.AND P0, PT, R2.reuse, R0, PT ;  /* 0x000000000200720c */ /* 0x040fe20003f04070 */
[----:B------:R-:W-:Y:S01]  /*18c10*/  IMAD.MOV.U32 R12, RZ, RZ, R13 ;  /* 0x000000ffff0c7224 */ /* 0x000fe200078e000d */
[----:B------:R0:W1:Y:S01]  /*18c20*/  F2I.FTZ.U32.TRUNC.NTZ R9, R19 ;  /* 0x0000001300097305 */ /* 0x000062000021f000 */
[----:B------:R-:W-:Y:S01]  /*18c30*/  @!P1 IMAD.MOV R14, RZ, RZ, -R14 ;  /* 0x000000ffff0e9224 */ /* 0x000fe200078e0a0e */
[C---:B------:R-:W-:Y:S01]  /*18c40*/  ISETP.GT.U32.AND P2, PT, R2.reuse, R11, PT ;  /* 0x0000000b0200720c */ /* 0x040fe20003f44070 */
[----:B------:R-:W-:Y:S01]  /*18c50*/  IMAD.HI.U32 R13, R7, R12, RZ ;  /* 0x0000000c070d7227 */ /* 0x000fe200078e00ff */
[----:B------:R-:W-:-:S02]  /*18c60*/  ISETP.GT.U32.AND P1, PT, R2, R6, PT ;  /* 0x000000060200720c */ /* 0x000fc40003f24070 */
[----:B------:R2:W-:Y:S01]  /*18c70*/  STL [R1+0x90], R14 ;  /* 0x0000900e01007387 */ /* 0x0005e20000100800 */
[----:B------:R-:W-:Y:S02]  /*18c80*/  VIADD R17, R5, 0x22 ;  /* 0x0000002205117836 */ /* 0x000fe40000000000 */
[----:B------:R-:W-:Y:S01]  /*18c90*/  IMAD.MOV R13, RZ, RZ, -R13 ;  /* 0x000000ffff0d7224 */ /* 0x000fe200078e0a0d */
[----:B0-----:R-:W-:Y:S01]  /*18ca0*/  IABS R19, R28 ;  /* 0x0000001c00137213 */ /* 0x001fe20000000000 */
[----:B------:R-:W-:Y:S02]  /*18cb0*/  @!P0 IMAD.IADD R0, R0, 0x1, -R2 ;  /* 0x0000000100008824 */ /* 0x000fe400078e0a02 */
[----:B------:R-:W-:Y:S02]  /*18cc0*/  IMAD R12, R2, R13, R12 ;  /* 0x0000000d020c7224 */ /* 0x000fe400078e020c */
[----:B------:R-:W-:Y:S02]  /*18cd0*/  @!P2 IMAD.IADD R11, R11, 0x1, -R2 ;  /* 0x000000010b0ba824 */ /* 0x000fe400078e0a02 */
[----:B--2---:R-:W-:Y:S01]  /*18ce0*/  IMAD.MOV.U32 R14, RZ, RZ, R8 ;  /* 0x000000ffff0e7224 */ /* 0x004fe200078e0008 */
[----:B------:R-:W-:Y:S01]  /*18cf0*/  IABS R8, R17 ;  /* 0x0000001100087213 */ /* 0x000fe20000000000 */
[----:B------:R-:W-:Y:S01]  /*18d00*/  @!P1 IMAD.IADD R6, R6, 0x1, -R2 ;  /* 0x0000000106069824 */ /* 0x000fe200078e0a02 */
[----:B------:R-:W-:Y:S01]  /*18d10*/  ISETP.GT.U32.AND P2, PT, R2, R11, PT ;  /* 0x0000000b0200720c */ /* 0x000fe20003f44070 */
[----:B------:R-:W-:Y:S01]  /*18d20*/  @!P6 IMAD.MOV R14, RZ, RZ, -R14 ;  /* 0x000000ffff0ee224 */ /* 0x000fe200078e0a0e */
[----:B------:R-:W-:Y:S01]  /*18d30*/  ISETP.GE.AND P6, PT, R3, RZ, PT ;  /* 0x000000ff0300720c */ /* 0x000fe20003fc6270 */
[----:B------:R-:W-:Y:S01]  /*18d40*/  IMAD.MOV.U32 R3, RZ, RZ, R8 ;  /* 0x000000ffff037224 */ /* 0x000fe200078e0008 */
[----:B------:R-:W-:Y:S01]  /*18d50*/  ISETP.GE.AND P1, PT, R10, RZ, PT ;  /* 0x000000ff0a00720c */ /* 0x000fe20003f26270 */
[----:B-1----:R-:W-:Y:S01]  /*18d60*/  IMAD.MOV R18, RZ, RZ, -R9 ;  /* 0x000000ffff127224 */ /* 0x002fe200078e0a09 */
[----:B------:R-:W-:Y:S01]  /*18d70*/  ISETP.GT.U32.AND P0, PT, R2, R12, PT ;  /* 0x0000000c0200720c */ /* 0x000fe20003f04070 */
[----:B------:R-:W-:Y:S01]  /*18d80*/  IMAD.HI.U32 R10, R7, R3, RZ ;  /* 0x00000003070a7227 */ /* 0x000fe200078e00ff */
[----:B------:R0:W-:Y:S03]  /*18d90*/  STL [R1+0x58], R14 ;  /* 0x0000580e01007387 */ /* 0x0001e60000100800 */
[----:B------:R-:W-:-:S02]  /*18da0*/  IMAD.MOV R10, RZ, RZ, -R10 ;  /* 0x000000ffff0a7224 */ /* 0x000fc400078e0a0a */
[--C-:B------:R-:W-:Y:S01]  /*18db0*/  @!P2 IMAD.IADD R11, R11, 0x1, -R2.reuse ;  /* 0x000000010b0ba824 */ /* 0x100fe200078e0a02 */
[----:B------:R-:W-:Y:S01]  /*18dc0*/  ISETP.GE.AND P2, PT, R17, RZ, PT ;  /* 0x000000ff1100720c */ /* 0x000fe20003f46270 */
[----:B------:R-:W-:Y:S02]  /*18dd0*/  IMAD R10, R2, R10, R3 ;  /* 0x0000000a020a7224 */ /* 0x000fe400078e0203 */
[C---:B------:R-:W-:Y:S02]  /*18de0*/  VIADD R13, R5.reuse, 0x21 ;  /* 0x00000021050d7836 */ /* 0x040fe40000000000 */
[----:B0-----:R-:W-:Y:S02]  /*18df0*/  VIADD R14, R5, 0x20 ;  /* 0x00000020050e7836 */ /* 0x001fe40000000000 */
[----:B------:R-:W-:Y:S01]  /*18e00*/  IMAD R18, R18, R15, RZ ;  /* 0x0000000f12127224 */ /* 0x000fe200078e02ff */
[----:B------:R-:W-:Y:S01]  /*18e10*/  IABS R20, R13 ;  /* 0x0000000d00147213 */ /* 0x000fe20000000000 */
[----:B------:R-:W-:Y:S01]  /*18e20*/  IMAD.MOV.U32 R8, RZ, RZ, RZ ;  /* 0x000000ffff087224 */ /* 0x000fe200078e00ff */
[----:B------:R-:W-:Y:S01]  /*18e30*/  IABS R17, R14 ;  /* 0x0000000e00117213 */ /* 0x000fe20000000000 */
[----:B------:R-:W-:Y:S01]  /*18e40*/  @!P0 IMAD.IADD R12, R12, 0x1, -R2 ;  /* 0x000000010c0c8824 */ /* 0x000fe200078e0a02 */
[----:B------:R-:W-:Y:S01]  /*18e50*/  ISETP.GT.U32.AND P0, PT, R2, R10, PT ;  /* 0x0000000a0200720c */ /* 0x000fe20003f04070 */
[----:B------:R-:W-:Y:S01]  /*18e60*/  IMAD.HI.U32 R8, R9, R18, R8 ;  /* 0x0000001209087227 */ /* 0x000fe200078e0008 */
[----:B------:R-:W-:-:S03]  /*18e70*/  IABS R9, R5 ;  /* 0x0000000500097213 */ /* 0x000fc60000000000 */
[----:B------:R-:W-:-:S04]  /*18e80*/  IMAD.HI.U32 R18, R7, R17, RZ ;  /* 0x0000001107127227 */ /* 0x000fc800078e00ff */
[----:B------:R-:W-:Y:S02]  /*18e90*/  IMAD.MOV.U32 R21, RZ, RZ, R6 ;  /* 0x000000ffff157224 */ /* 0x000fe400078e0006 */
[----:B------:R-:W-:Y:S02]  /*18ea0*/  IMAD.MOV.U32 R6, RZ, RZ, R19 ;  /* 0x000000ffff067224 */ /* 0x000fe400078e0013 */
[----:B------:R-:W-:-:S04]  /*18eb0*/  IMAD.HI.U32 R3, R7, R20, RZ ;  /* 0x0000001407037227 */ /* 0x000fc800078e00ff */
[----:B------:R-:W-:Y:S02]  /*18ec0*/  IMAD.MOV R19, RZ, RZ, -R18 ;  /* 0x000000ffff137224 */ /* 0x000fe400078e0a12 */
[----:B------:R-:W-:Y:S02]  /*18ed0*/  IMAD.MOV R3, RZ, RZ, -R3 ;  /* 0x000000ffff037224 */ /* 0x000fe400078e0a03 */
[----:B------:R-:W-:Y:S01]  /*18ee0*/  @!P4 IMAD.MOV R21, RZ, RZ, -R21 ;  /* 0x000000ffff15c224 */ /* 0x000fe200078e0a15 */
[C---:B------:R-:W-:Y:S01]  /*18ef0*/  ISETP.GT.U32.AND P4, PT, R2.reuse, R12, PT ;  /* 0x0000000c0200720c */ /* 0x040fe20003f84070 */
[----:B------:R-:W-:Y:S02]  /*18f00*/  IMAD R17, R2, R19, R17 ;  /* 0x0000001302117224 */ /* 0x000fe400078e0211 */
[----:B------:R-:W-:Y:S01]  /*18f10*/  @!P0 IMAD.IADD R10, R10, 0x1, -R2 ;  /* 0x000000010a0a8824 */ /* 0x000fe200078e0a02 */
[----:B------:R-:W-:Y:S01]  /*18f20*/  STL [R1+0x54], R21 ;  /* 0x0000541501007387 */ /* 0x000fe20000100800 */
[----:B------:R-:W-:-:S02]  /*18f30*/  IMAD R3, R2, R3, R20 ;  /* 0x0000000302037224 */ /* 0x000fc400078e0214 */
[----:B------:R-:W-:Y:S01]  /*18f40*/  @!P6 IMAD.MOV R11, RZ, RZ, -R11 ;  /* 0x000000ffff0be224 */ /* 0x000fe200078e0a0b */
[C---:B------:R-:W-:Y:S01]  /*18f50*/  ISETP.GT.U32.AND P6, PT, R2.reuse, R17, PT ;  /* 0x000000110200720c */ /* 0x040fe20003fc4070 */
[----:B------:R-:W-:Y:S01]  /*18f60*/  @!P5 IMAD.MOV R0, RZ, RZ, -R0 ;  /* 0x000000ffff00d224 */ /* 0x000fe200078e0a00 */
[----:B------:R-:W-:Y:S01]  /*18f70*/  ISETP.GT.U32.AND P0, PT, R2, R10, PT ;  /* 0x0000000a0200720c */ /* 0x000fe20003f04070 */
[----:B------:R-:W-:Y:S01]  /*18f80*/  IMAD.HI.U32 R8, R8, R6, RZ ;  /* 0x0000000608087227 */ /* 0x000fe200078e00ff */
[----:B------:R-:W-:Y:S02]  /*18f90*/  ISETP.GT.U32.AND P5, PT, R2, R3, PT ;  /* 0x000000030200720c */ /* 0x000fe40003fa4070 */
[----:B------:R-:W-:Y:S01]  /*18fa0*/  STL [R1+0x4c], R0 ;  /* 0x00004c0001007387 */ /* 0x000fe20000100800 */
[----:B------:R-:W-:Y:S02]  /*18fb0*/  IMAD.MOV R8, RZ, RZ, -R8 ;  /* 0x000000ffff087224 */ /* 0x000fe400078e0a08 */
[----:B------:R-:W-:Y:S01]  /*18fc0*/  @!P4 IMAD.IADD R12, R12, 0x1, -R2 ;  /* 0x000000010c0cc824 */ /* 0x000fe200078e0a02 */
[----:B------:R0:W-:Y:S01]  /*18fd0*/  STL [R1+0x48], R11 ;  /* 0x0000480b01007387 */ /* 0x0001e20000100800 */
[----:B------:R-:W-:Y:S01]  /*18fe0*/  IMAD.HI.U32 R18, R7, R9, RZ ;  /* 0x0000000907127227 */ /* 0x000fe200078e00ff */
[----:B------:R-:W-:-:S03]  /*18ff0*/  ISETP.GE.AND P4, PT, R13, RZ, PT ;  /* 0x000000ff0d00720c */ /* 0x000fc60003f86270 */
[----:B------:R-:W-:Y:S02]  /*19000*/  IMAD.MOV.U32 R19, RZ, RZ, R12 ;  /* 0x000000ffff137224 */ /* 0x000fe400078e000c */
[----:B------:R-:W-:Y:S02]  /*19010*/  @!P6 IMAD.IADD R17, R17, 0x1, -R2 ;  /* 0x000000011111e824 */ /* 0x000fe400078e0a02 */
[----:B------:R-:W-:Y:S02]  /*19020*/  IMAD.MOV R18, RZ, RZ, -R18 ;  /* 0x000000ffff127224 */ /* 0x000fe400078e0a12 */
[----:B0-----:R-:W-:Y:S02]  /*19030*/  IMAD R11, R15, R8, R6 ;  /* 0x000000080f0b7224 */ /* 0x001fe400078e0206 */
[----:B------:R-:W-:Y:S02]  /*19040*/  VIADD R8, R5, 0x1f ;  /* 0x0000001f05087836 */ /* 0x000fe40000000000 */
[--C-:B------:R-:W-:Y:S01]  /*19050*/  @!P0 IMAD.IADD R10, R10, 0x1, -R2.reuse ;  /* 0x000000010a0a8824 */ /* 0x100fe200078e0a02 */
[----:B------:R-:W-:Y:S01]  /*19060*/  ISETP.GE.AND P0, PT, R14, RZ, PT ;  /* 0x000000ff0e00720c */ /* 0x000fe20003f06270 */
[----:B------:R-:W-:Y:S01]  /*19070*/  @!P5 IMAD.IADD R3, R3, 0x1, -R2 ;  /* 0x000000010303d824 */ /* 0x000fe200078e0a02 */
[----:B------:R-:W-:Y:S01]  /*19080*/  ISETP.GE.AND P5, PT, R8, RZ, PT ;  /* 0x000000ff0800720c */ /* 0x000fe20003fa6270 */
[----:B------:R-:W-:Y:S01]  /*19090*/  @!P1 IMAD.MOV R19, RZ, RZ, -R19 ;  /* 0x000000ffff139224 */ /* 0x000fe200078e0a13 */
[C---:B------:R-:W-:Y:S01]  /*190a0*/  ISETP.GT.U32.AND P1, PT, R2.reuse, R17, PT ;  /* 0x000000110200720c */ /* 0x040fe20003f24070 */
[C---:B------:R-:W-:Y:S01]  /*190b0*/  IMAD R9, R2.reuse, R18, R9 ;  /* 0x0000001202097224 */ /* 0x040fe200078e0209 */
[----:B------:R-:W-:Y:S01]  /*190c0*/  IABS R8, R8 ;  /* 0x0000000800087213 */ /* 0x000fe20000000000 */
[----:B------:R-:W-:Y:S01]  /*190d0*/  IMAD.MOV.U32 R13, RZ, RZ, R10 ;  /* 0x000000ffff0d7224 */ /* 0x000fe200078e000a */
[C---:B------:R-:W-:Y:S01]  /*190e0*/  ISETP.GT.U32.AND P6, PT, R2.reuse, R3, PT ;  /* 0x000000030200720c */ /* 0x040fe20003fc4070 */
[----:B------:R-:W-:Y:S01]  /*190f0*/  VIADD R0, R5, 0x1e ;  /* 0x0000001e05007836 */ /* 0x000fe20000000000 */
[----:B------:R0:W-:Y:S01]  /*19100*/  STL [R1+0x7c], R19 ;  /* 0x00007c1301007387 */ /* 0x0001e20000100800 */
[----:B------:R-:W-:Y:S01]  /*19110*/  @!P2 IMAD.MOV R13, RZ, RZ, -R13 ;  /* 0x000000ffff0da224 */ /* 0x000fe200078e0a0d */
[----:B------:R-:W-:Y:S01]  /*19120*/  ISETP.GT.U32.AND P2, PT, R2, R9, PT ;  /* 0x000000090200720c */ /* 0x000fe20003f44070 */
[----:B------:R-:W-:Y:S01]  /*19130*/  IMAD.HI.U32 R18, R7, R8, RZ ;  /* 0x0000000807127227 */ /* 0x000fe200078e00ff */
[----:B------:R-:W-:-:S02]  /*19140*/  IABS R12, R0 ;  /* 0x00000000000c7213 */ /* 0x000fc40000000000 */
[----:B------:R1:W-:Y:S01]  /*19150*/  STL [R1+0x84], R13 ;  /* 0x0000840d01007387 */ /* 0x0003e20000100800 */
[----:B------:R-:W-:Y:S02]  /*19160*/  IMAD.MOV R18, RZ, RZ, -R18 ;  /* 0x000000ffff127224 */ /* 0x000fe400078e0a12 */
[----:B------:R-:W-:Y:S01]  /*19170*/  @!P1 IMAD.IADD R17, R17, 0x1, -R2 ;  /* 0x0000000111119824 */ /* 0x000fe200078e0a02 */
[----:B------:R-:W-:Y:S01]  /*19180*/  ISETP.GE.AND P1, PT, R0, RZ, PT ;  /* 0x000000ff0000720c */ /* 0x000fe20003f26270 */
[C---:B------:R-:W-:Y:S02]  /*19190*/  IMAD R0, R2.reuse, R18, R8 ;  /* 0x0000001202007224 */ /* 0x040fe400078e0208 */
[--C-:B------:R-:W-:Y:S01]  /*191a0*/  @!P6 IMAD.IADD R3, R3, 0x1, -R2.reuse ;  /* 0x000000010303e824 */ /* 0x100fe200078e0a02 */
[----:B------:R-:W-:Y:S01]  /*191b0*/  ISETP.GT.U32.AND P6, PT, R15, R11, PT ;  /* 0x0000000b0f00720c */ /* 0x000fe20003fc4070 */
[----:B------:R-:W-:Y:S01]  /*191c0*/  @!P2 IMAD.IADD R9, R9, 0x1, -R2 ;  /* 0x000000010909a824 */ /* 0x000fe200078e0a02 */
[----:B------:R-:W-:Y:S01]  /*191d0*/  ISETP.GT.U32.AND P2, PT, R2, R0, PT ;  /* 0x000000000200720c */ /* 0x000fe20003f44070 */
[----:B------:R-:W-:-:S02]  /*191e0*/  VIADD R6, R5, 0x1d ;  /* 0x0000001d05067836 */ /* 0x000fc40000000000 */
[----:B------:R-:W-:-:S03]  /*191f0*/  IMAD.HI.U32 R8, R7, R12, RZ ;  /* 0x0000000c07087227 */ /* 0x000fc600078e00ff */
[----:B------:R-:W-:Y:S01]  /*19200*/  IABS R10, R6 ;  /* 0x00000006000a7213 */ /* 0x000fe20000000000 */
[----:B------:R-:W-:Y:S02]  /*19210*/  IMAD.MOV R8, RZ, RZ, -R8 ;  /* 0x000000ffff087224 */ /* 0x000fe400078e0a08 */
[----:B------:R-:W-:Y:S02]  /*19220*/  IMAD.MOV.U32 R20, RZ, RZ, R3 ;  /* 0x000000ffff147224 */ /* 0x000fe400078e0003 */
[----:B------:R-:W-:Y:S02]  /*19230*/  IMAD R12, R2, R8, R12 ;  /* 0x00000008020c7224 */ /* 0x000fe400078e020c */
[----:B0-----:R-:W-:-:S04]  /*19240*/  IMAD.HI.U32 R19, R7, R10, RZ ;  /* 0x0000000a07137227 */ /* 0x001fc800078e00ff */
[----:B------:R-:W-:Y:S01]  /*19250*/  @!P6 IMAD.IADD R11, R11, 0x1, -R15 ;  /* 0x000000010b0be824 */ /* 0x000fe200078e0a0f */
[----:B------:R-:W-:Y:S01]  /*19260*/  ISETP.GT.U32.AND P6, PT, R2, R9, PT ;  /* 0x000000090200720c */ /* 0x000fe20003fc4070 */
[----:B------:R-:W-:Y:S01]  /*19270*/  @!P2 IMAD.IADD R0, R0, 0x1, -R2 ;  /* 0x000000010000a824 */ /* 0x000fe200078e0a02 */
[C---:B------:R-:W-:Y:S01]  /*19280*/  ISETP.GT.U32.AND P2, PT, R2.reuse, R12, PT ;  /* 0x0000000c0200720c */ /* 0x040fe20003f44070 */
[----:B------:R-:W-:Y:S01]  /*19290*/  @!P4 IMAD.MOV R20, RZ, RZ, -R20 ;  /* 0x000000ffff14c224 */ /* 0x000fe200078e0a14 */
[----:B------:R-:W-:Y:S01]  /*192a0*/  ISETP.GT.U32.AND P4, PT, R15, R11, PT ;  /* 0x0000000b0f00720c */ /* 0x000fe20003f84070 */
[----:B------:R-:W-:Y:S02]  /*192b0*/  IMAD.MOV R19, RZ, RZ, -R19 ;  /* 0x000000ffff137224 */ /* 0x000fe400078e0a13 */
[----:B------:R-:W-:Y:S01]  /*192c0*/  VIADD R14, R5, 0x1c ;  /* 0x0000001c050e7836 */ /* 0x000fe20000000000 */
[----:B------:R-:W-:Y:S01]  /*192d0*/  STL [R1+0x80], R20 ;  /* 0x0000801401007387 */ /* 0x000fe20000100800 */
[----:B------:R-:W-:-:S02]  /*192e0*/  IMAD R10, R2, R19, R10 ;  /* 0x00000013020a7224 */ /* 0x000fc400078e020a */
[----:B------:R-:W-:Y:S01]  /*192f0*/  VIADD R3, R5, 0x1b ;  /* 0x0000001b05037836 */ /* 0x000fe20000000000 */
[----:B-1----:R-:W-:Y:S01]  /*19300*/  IABS R13, R14 ;  /* 0x0000000e000d7213 */ /* 0x002fe20000000000 */
[----:B------:R-:W-:Y:S01]  /*19310*/  @!P0 IMAD.MOV R17, RZ, RZ, -R17 ;  /* 0x000000ffff118224 */ /* 0x000fe200078e0a11 */
[----:B------:R-:W-:Y:S01]  /*19320*/  ISETP.GT.U32.AND P0, PT, R2, R10, PT ;  /* 0x0000000a0200720c */ /* 0x000fe20003f04070 */
[--C-:B------:R-:W-:Y:S01]  /*19330*/  @!P2 IMAD.IADD R12, R12, 0x1, -R2.reuse ;  /* 0x000000010c0ca824 */ /* 0x100fe200078e0a02 */
[----:B------:R-:W-:Y:S01]  /*19340*/  IABS R8, R3 ;  /* 0x0000000300087213 */ /* 0x000fe20000000000 */
[----:B------:R-:W-:Y:S01]  /*19350*/  @!P6 IMAD.IADD R9, R9, 0x1, -R2 ;  /* 0x000000010909e824 */ /* 0x000fe200078e0a02 */
[----:B------:R-:W-:Y:S01]  /*19360*/  ISETP.GE.AND P6, PT, R28, RZ, PT ;  /* 0x000000ff1c00720c */ /* 0x000fe20003fc6270 */
[----:B------:R-:W-:Y:S01]  /*19370*/  @!P4 IMAD.IADD R11, R11, 0x1, -R15 ;  /* 0x000000010b0bc824 */ /* 0x000fe200078e0a0f */
[----:B------:R-:W-:Y:S01]  /*19380*/  ISETP.NE.AND P4, PT, R4, RZ, PT ;  /* 0x000000ff0400720c */ /* 0x000fe20003f85270 */
[C---:B------:R-:W-:Y:S01]  /*19390*/  IMAD.HI.U32 R18, R7.reuse, R13, RZ ;  /* 0x0000000d07127227 */ /* 0x040fe200078e00ff */
[----:B------:R-:W-:Y:S01]  /*193a0*/  ISETP.GT.U32.AND P2, PT, R2, R12, PT ;  /* 0x0000000c0200720c */ /* 0x000fe20003f44070 */
[----:B------:R0:W-:Y:S02]  /*193b0*/  STL [R1+0x40], R17 ;  /* 0x0000401101007387 */ /* 0x0001e40000100800 */
[----:B------:R-:W-:-:S02]  /*193c0*/  IMAD.HI.U32 R15, R7, R8, RZ ;  /* 0x00000008070f7227 */ /* 0x000fc400078e00ff */
[----:B------:R-:W-:Y:S02]  /*193d0*/  STL [R1+0x70], R16 ;  /* 0x0000701001007387 */ /* 0x000fe40000100800 */
[----:B------:R-:W-:Y:S02]  /*193e0*/  IMAD.MOV R18, RZ, RZ, -R18 ;  /* 0x000000ffff127224 */ /* 0x000fe400078e0a12 */
[----:B------:R-:W-:Y:S02]  /*193f0*/  IMAD.MOV R15, RZ, RZ, -R15 ;  /* 0x000000ffff0f7224 */ /* 0x000fe400078e0a0f */
[----:B------:R-:W-:Y:S02]  /*19400*/  @!P0 IMAD.IADD R10, R10, 0x1, -R2 ;  /* 0x000000010a0a8824 */ /* 0x000fe400078e0a02 */
[----:B0-----:R-:W-:Y:S02]  /*19410*/  IMAD.MOV.U32 R17, RZ, RZ, R11 ;  /* 0x000000ffff117224 */ /* 0x001fe400078e000b */
[C---:B------:R-:W-:Y:S01]  /*19420*/  IMAD R13, R2.reuse, R18, R13 ;  /* 0x00000012020d7224 */ /* 0x040fe200078e020d */
[----:B------:R-:W-:Y:S01]  /*19430*/  ISETP.GT.U32.AND P0, PT, R2, R10, PT ;  /* 0x0000000a0200720c */ /* 0x000fe20003f04070 */
[----:B------:R-:W-:-:S02]  /*19440*/  VIADD R11, R5, 0x1a ;  /* 0x0000001a050b7836 */ /* 0x000fc40000000000 */
[----:B------:R-:W-:Y:S02]  /*19450*/  IMAD R8, R2, R15, R8 ;  /* 0x0000000f02087224 */ /* 0x000fe400078e0208 */
[----:B------:R-:W-:Y:S01]  /*19460*/  @!P6 IMAD.MOV R17, RZ, RZ, -R17 ;  /* 0x000000ffff11e224 */ /* 0x000fe200078e0a11 */
[----:B------:R-:W-:Y:S01]  /*19470*/  @!P4 LOP3.LUT R17, RZ, R4, RZ, 0x33, !PT ;  /* 0x00000004ff11c212 */ /* 0x000fe200078e33ff */
[----:B------:R-:W-:Y:S01]  /*19480*/  @!P2 IMAD.IADD R12, R12, 0x1, -R2 ;  /* 0x000000010c0ca824 */ /* 0x000fe200078e0a02 */
[C---:B------:R-:W-:Y:S01]  /*19490*/  ISETP.GT.U32.AND P4, PT, R2.reuse, R13, PT ;  /* 0x0000000d0200720c */ /* 0x040fe20003f84070 */
[----:B------:R-:W-:Y:S01]  /*194a0*/  @!P3 IMAD.MOV R9, RZ, RZ, -R9 ;  /* 0x000000ffff09b224 */ /* 0x000fe200078e0a09 */
[----:B------:R-:W-:Y:S01]  /*194b0*/  IABS R4, R11 ;  /* 0x0000000b00047213 */ /* 0x000fe20000000000 */
[----:B------:R-:W-:Y:S01]  /*194c0*/  IMAD.MOV.U32 R15, RZ, RZ, R12 ;  /* 0x000000ffff0f7224 */ /* 0x000fe200078e000c */
[----:B------:R-:W-:Y:S01]  /*194d0*/  ISETP.GT.U32.AND P2, PT, R2, R8, PT ;  /* 0x000000080200720c */ /* 0x000fe20003f44070 */
[----:B------:R-:W-:Y:S01]  /*194e0*/  @!P0 IMAD.IADD R10, R10, 0x1, -R2 ;  /* 0x000000010a0a8824 */ /* 0x000fe200078e0a02 */
[----:B------:R-:W-:Y:S01]  /*194f0*/  ISETP.GE.AND P6, PT, R6, RZ, PT ;  /* 0x000000ff0600720c */ /* 0x000fe20003fc6270 */
[----:B------:R-:W-:Y:S01]  /*19500*/  VIADD R6, R5, 0x19 ;  /* 0x0000001905067836 */ /* 0x000fe20000000000 */
[----:B------:R-:W-:Y:S01]  /*19510*/  ISETP.GE.AND P3, PT, R14, RZ, PT ;  /* 0x000000ff0e00720c */ /* 0x000fe20003f66270 */
[----:B------:R-:W-:Y:S01]  /*19520*/  IMAD.HI.U32 R12, R7, R4, RZ ;  /* 0x00000004070c7227 */ /* 0x000fe200078e00ff */
[----:B------:R-:W-:Y:S01]  /*19530*/  STL [R1+0xa8], R17 ;  /* 0x0000a81101007387 */ /* 0x000fe20000100800 */
[----:B------:R-:W-:-:S02]  /*19540*/  ISETP.GE.AND P0, PT, R11, RZ, PT ;  /* 0x000000ff0b00720c */ /* 0x000fc40003f06270 */
[----:B------:R-:W-:Y:S01]  /*19550*/  IMAD.MOV R12, RZ, RZ, -R12 ;  /* 0x000000ffff0c7224 */ /* 0x000fe200078e0a0c */
[----:B------:R-:W-:Y:S01]  /*19560*/  IABS R14, R6 ;  /* 0x00000006000e7213 */ /* 0x000fe20000000000 */
[--C-:B------:R-:W-:Y:S01]  /*19570*/  @!P4 IMAD.IADD R13, R13, 0x1, -R2.reuse ;  /* 0x000000010d0dc824 */ /* 0x100fe200078e0a02 */
[----:B------:R0:W-:Y:S01]  /*19580*/  STL [R1+0x19e4], R9 ;  /* 0x0019e40901007387 */ /* 0x0001e20000100800 */
[----:B------:R-:W-:Y:S01]  /*19590*/  @!P1 IMAD.MOV R15, RZ, RZ, -R15 ;  /* 0x000000ffff0f9224 */ /* 0x000fe200078e0a0f */
[----:B------:R-:W-:Y:S01]  /*195a0*/  ISETP.GE.AND P1, PT, R3, RZ, PT ;  /* 0x000000ff0300720c */ /* 0x000fe20003f26270 */
[----:B------:R-:W-:Y:S01]  /*195b0*/  @!P2 IMAD.IADD R8, R8, 0x1, -R2 ;  /* 0x000000010808a824 */ /* 0x000fe200078e0a02 */
[C---:B------:R-:W-:Y:S01]  /*195c0*/  ISETP.GT.U32.AND P4, PT, R2.reuse, R13, PT ;  /* 0x0000000d0200720c */ /* 0x040fe20003f84070 */
[C---:B------:R-:W-:Y:S01]  /*195d0*/  IMAD R4, R2.reuse, R12, R4 ;  /* 0x0000000c02047224 */ /* 0x040fe200078e0204 */
[----:B------:R-:W-:Y:S01]  /*195e0*/  STL [R1+0x38], R15 ;  /* 0x0000380f01007387 */ /* 0x000fe20000100800 */
[----:B------:R-:W-:Y:S01]  /*195f0*/  IMAD.MOV.U32 R3, RZ, RZ, R14 ;  /* 0x000000ffff037224 */ /* 0x000fe200078e000e */
[----:B------:R-:W-:Y:S01]  /*19600*/  ISETP.GT.U32.AND P2, PT, R2, R8, PT ;  /* 0x000000080200720c */ /* 0x000fe20003f44070 */
[----:B------:R-:W-:-:S02]  /*19610*/  VIADD R12, R5, 0x17 ;  /* 0x00000017050c7836 */ /* 0x000fc40000000000 */
[----:B0-----:R-:W-:Y:S02]  /*19620*/  IMAD.MOV.U32 R9, RZ, RZ, R10 ;  /* 0x000000ffff097224 */ /* 0x001fe400078e000a */
[----:B------:R-:W-:Y:S01]  /*19630*/  IMAD.HI.U32 R14, R7, R3, RZ ;  /* 0x00000003070e7227 */ /* 0x000fe200078e00ff */
[----:B------:R-:W-:-:S03]  /*19640*/  IABS R22, R12 ;  /* 0x0000000c00167213 */ /* 0x000fc60000000000 */
[----:B------:R-:W-:Y:S01]  /*19650*/  @!P6 IMAD.MOV R9, RZ, RZ, -R9 ;  /* 0x000000ffff09e224 */ /* 0x000fe200078e0a09 */
[C---:B------:R-:W-:Y:S01]  /*19660*/  ISETP.GT.U32.AND P6, PT, R2.reuse, R4, PT ;  /* 0x000000040200720c */ /* 0x040fe20003fc4070 */
[----:B------:R-:W-:Y:S02]  /*19670*/  IMAD.MOV R14, RZ, RZ, -R14 ;  /* 0x000000ffff0e7224 */ /* 0x000fe400078e0a0e */
[--C-:B------:R-:W-:Y:S01]  /*19680*/  @!P4 IMAD.IADD R13, R13, 0x1, -R2.reuse ;  /* 0x000000010d0dc824 */ /* 0x100fe200078e0a02 */
[----:B------:R0:W-:Y:S01]  /*19690*/  STL [R1+0x78], R9 ;  /* 0x0000780901007387 */ /* 0x0001e20000100800 */
[----:B------:R-:W-:Y:S01]  /*196a0*/  IMAD R3, R2, R14, R3 ;  /* 0x0000000e02037224 */ /* 0x000fe200078e0203 */
[----:B------:R-:W-:Y:S01]  /*196b0*/  ISETP.GE.AND P4, PT, R6, RZ, PT ;  /* 0x000000ff0600720c */ /* 0x000fe20003f86270 */
[----:B------:R-:W-:Y:S02]  /*196c0*/  @!P2 IMAD.IADD R8, R8, 0x1, -R2 ;  /* 0x000000010808a824 */ /* 0x000fe400078e0a02 */
[C---:B------:R-:W-:Y:S01]  /*196d0*/  VIADD R10, R5.reuse, 0x18 ;  /* 0x00000018050a7836 */ /* 0x040fe20000000000 */
[----:B------:R-:W-:Y:S01]  /*196e0*/  ISETP.GT.U32.AND P2, PT, R2, R3, PT ;  /* 0x000000030200720c */ /* 0x000fe20003f44070 */
[----:B------:R-:W-:-:S02]  /*196f0*/  VIADD R6, R5, 0x16 ;  /* 0x0000001605067836 */ /* 0x000fc40000000000 */
[----:B------:R-:W-:Y:S01]  /*19700*/  @!P6 IMAD.IADD R4, R4, 0x1, -R2 ;  /* 0x000000010404e824 */ /* 0x000fe200078e0a02 */
[----:B------:R-:W-:Y:S01]  /*19710*/  IABS R11, R10 ;  /* 0x0000000a000b7213 */ /* 0x000fe20000000000 */
[----:B0-----:R-:W-:Y:S01]  /*19720*/  IMAD.MOV.U32 R9, RZ, RZ, R13 ;  /* 0x000000ffff097224 */ /* 0x001fe200078e000d */
[----:B------:R-:W-:Y:S01]  /*19730*/  IABS R24, R6 ;  /* 0x0000000600187213 */ /* 0x000fe20000000000 */
[----:B------:R-:W-:Y:S01]  /*19740*/  VIADD R21, R5, 0x14 ;  /* 0x0000001405157836 */ /* 0x000fe20000000000 */
[----:B------:R-:W-:Y:S01]  /*19750*/  ISETP.GT.U32.AND P6, PT, R2, R4, PT ;  /* 0x000000040200720c */ /* 0x000fe20003fc4070 */
[----:B------:R-:W-:Y:S01]  /*19760*/  @!P3 IMAD.MOV R9, RZ, RZ, -R9 ;  /* 0x000000ffff09b224 */ /* 0x000fe200078e0a09 */
[----:B------:R-:W-:Y:S01]  /*19770*/  ISETP.GE.AND P3, PT, R10, RZ, PT ;  /* 0x000000ff0a00720c */ /* 0x000fe20003f66270 */
[----:B------:R-:W-:-:S03]  /*19780*/  IMAD.HI.U32 R13, R7, R11, RZ ;  /* 0x0000000b070d7227 */ /* 0x000fc600078e00ff */
[----:B------:R0:W-:Y:S01]  /*19790*/  STL [R1+0x30], R9 ;  /* 0x0000300901007387 */ /* 0x0001e20000100800 */
[----:B------:R-:W-:Y:S02]  /*197a0*/  @!P2 IMAD.IADD R3, R3, 0x1, -R2 ;  /* 0x000000010303a824 */ /* 0x000fe400078e0a02 */
[----:B------:R-:W-:-:S03]  /*197b0*/  IMAD.HI.U32 R10, R7, R22, RZ ;  /* 0x00000016070a7227 */ /* 0x000fc600078e00ff */
[----:B------:R-:W-:Y:S01]  /*197c0*/  ISETP.GT.U32.AND P2, PT, R2, R3, PT ;  /* 0x000000030200720c */ /* 0x000fe20003f44070 */
[----:B------:R-:W-:Y:S01]  /*197d0*/  @!P6 IMAD.IADD R4, R4, 0x1, -R2 ;  /* 0x000000010404e824 */ /* 0x000fe200078e0a02 */
[----:B------:R-:W-:Y:S01]  /*197e0*/  ISETP.GE.AND P6, PT, R6, RZ, PT ;  /* 0x000000ff0600720c */ /* 0x000fe20003fc6270 */
[----:B------:R-:W-:Y:S02]  /*197f0*/  IMAD.MOV R10, RZ, RZ, -R10 ;  /* 0x000000ffff0a7224 */ /* 0x000fe400078e0a0a */
[----:B0-----:R-:W-:Y:S02]  /*19800*/  IMAD.MOV.U32 R9, RZ, RZ, R8 ;  /* 0x000000ffff097224 */ /* 0x001fe400078e0008 */
[----:B------:R-:W-:Y:S02]  /*19810*/  IMAD R22, R2, R10, R22 ;  /* 0x0000000a02167224 */ /* 0x000fe400078e0216 */
[----:B------:R-:W-:Y:S01]  /*19820*/  @!P1 IMAD.MOV R9, RZ, RZ, -R9 ;  /* 0x000000ffff099224 */ /* 0x000fe200078e0a09 */
[----:B------:R-:W-:Y:S01]  /*19830*/  ISETP.GE.AND P1, PT, R12, RZ, PT ;  /* 0x000000ff0c00720c */ /* 0x000fe20003f26270 */
[----:B------:R-:W-:-:S02]  /*19840*/  IMAD.MOV R12, RZ, RZ, -R13 ;  /* 0x000000ffff0c7224 */ /* 0x000fc400078e0a0d */
[----:B------:R-:W-:Y:S01]  /*19850*/  @!P2 IMAD.IADD R3, R3, 0x1, -R2 ;  /* 0x000000010303a824 */ /* 0x000fe200078e0a02 */
[----:B------:R0:W-:Y:S01]  /*19860*/  STL [R1+0x74], R9 ;  /* 0x0000740901007387 */ /* 0x0001e20000100800 */
[----:B------:R-:W-:Y:S01]  /*19870*/  IMAD R6, R2, R12, R11 ;  /* 0x0000000c02067224 */ /* 0x000fe200078e020b */
[----:B------:R-:W-:Y:S01]  /*19880*/  IABS R11, R21 ;  /* 0x00000015000b7213 */ /* 0x000fe20000000000 */
[----:B------:R-:W-:-:S04]  /*19890*/  IMAD.HI.U32 R8, R7, R24, RZ ;  /* 0x0000001807087227 */ /* 0x000fc800078e00ff */
[----:B------:R-:W-:Y:S02]  /*198a0*/  IMAD.MOV R8, RZ, RZ, -R8 ;  /* 0x000000ffff087224 */ /* 0x000fe400078e0a08 */
[C---:B------:R-:W-:Y:S02]  /*198b0*/  VIADD R10, R5.reuse, 0x15 ;  /* 0x00000015050a7836 */ /* 0x040fe40000000000 */
[----:B0-----:R-:W-:Y:S02]  /*198c0*/  IMAD.MOV.U32 R9, RZ, RZ, R4 ;  /* 0x000000ffff097224 */ /* 0x001fe400078e0004 */
[----:B------:R-:W-:Y:S01]  /*198d0*/  IMAD R24, R2, R8, R24 ;  /* 0x0000000802187224 */ /* 0x000fe200078e0218 */
[----:B------:R-:W-:Y:S01]  /*198e0*/  ISETP.GE.AND P2, PT, R10, RZ, PT ;  /* 0x000000ff0a00720c */ /* 0x000fe20003f46270 */
[----:B------:R-:W-:Y:S01]  /*198f0*/  @!P0 IMAD.MOV R9, RZ, RZ, -R9 ;  /* 0x000000ffff098224 */ /* 0x000fe200078e0a09 */
[----:B------:R-:W-:Y:S01]  /*19900*/  ISETP.GT.U32.AND P0, PT, R2, R6, PT ;  /* 0x000000060200720c */ /* 0x000fe20003f04070 */
[----:B------:R-:W-:Y:S01]  /*19910*/  VIADD R8, R5, 0x13 ;  /* 0x0000001305087836 */ /* 0x000fe20000000000 */
[----:B------:R-:W-:Y:S01]  /*19920*/  IABS R10, R10 ;  /* 0x0000000a000a7213 */ /* 0x000fe20000000000 */
[C---:B------:R-:W-:Y:S01]  /*19930*/  IMAD.HI.U32 R16, R7.reuse, R11, RZ ;  /* 0x0000000b07107227 */ /* 0x040fe200078e00ff */
[----:B------:R0:W-:Y:S02]  /*19940*/  STL [R1+0x28], R9 ;  /* 0x0000280901007387 */ /* 0x0001e40000100800 */
[----:B------:R-:W-:Y:S01]  /*19950*/  IABS R12, R8 ;  /* 0x00000008000c7213 */ /* 0x000fe20000000000 */
[----:B------:R-:W-:-:S04]  /*19960*/  IMAD.HI.U32 R4, R7, R10, RZ ;  /* 0x0000000a07047227 */ /* 0x000fc800078e00ff */
[C---:B------:R-:W-:Y:S02]  /*19970*/  VIADD R19, R5.reuse, 0x12 ;  /* 0x0000001205137836 */ /* 0x040fe40000000000 */
[----:B------:R-:W-:Y:S02]  /*19980*/  @!P0 IMAD.IADD R6, R6, 0x1, -R2 ;  /* 0x0000000106068824 */ /* 0x000fe400078e0a02 */
[----:B0-----:R-:W-:Y:S01]  /*19990*/  IMAD.MOV.U32 R9, RZ, RZ, R3 ;  /* 0x000000ffff097224 */ /* 0x001fe200078e0003 */
[----:B------:R-:W-:Y:S01]  /*199a0*/  IABS R13, R19 ;  /* 0x00000013000d7213 */ /* 0x000fe20000000000 */
[----:B------:R-:W-:Y:S01]  /*199b0*/  IMAD.MOV R4, RZ, RZ, -R4 ;  /* 0x000000ffff047224 */ /* 0x000fe200078e0a04 */
[C---:B------:R-:W-:Y:S01]  /*199c0*/  ISETP.GT.U32.AND P0, PT, R2.reuse, R6, PT ;  /* 0x000000060200720c */ /* 0x040fe20003f04070 */
[----:B------:R-:W-:Y:S01]  /*199d0*/  @!P4 IMAD.MOV R9, RZ, RZ, -R9 ;  /* 0x000000ffff09c224 */ /* 0x000fe200078e0a09 */
[----:B------:R-:W-:Y:S01]  /*199e0*/  ISETP.GT.U32.AND P4, PT, R2, R22, PT ;  /* 0x000000160200720c */ /* 0x000fe20003f84070 */
[----:B------:R-:W-:-:S02]  /*199f0*/  VIADD R18, R5, 0x11 ;  /* 0x0000001105127836 */ /* 0x000fc40000000000 */
[----:B------:R-:W-:Y:S01]  /*19a00*/  IMAD.HI.U32 R15, R7, R12, RZ ;  /* 0x0000000c070f7227 */ /* 0x000fe200078e00ff */
[----:B------:R0:W-:Y:S02]  /*19a10*/  STL [R1+0x14], R9 ;  /* 0x0000140901007387 */ /* 0x0001e40000100800 */
[----:B------:R-:W-:Y:S01]  /*19a20*/  IABS R14, R18 ;  /* 0x00000012000e7213 */ /* 0x000fe20000000000 */
[----:B------:R-:W-:Y:S02]  /*19a30*/  IMAD.MOV R16, RZ, RZ, -R16 ;  /* 0x000000ffff107224 */ /* 0x000fe400078e0a10 */
[----:B------:R-:W-:Y:S02]  /*19a40*/  IMAD R10, R2, R4, R10 ;  /* 0x00000004020a7224 */ /* 0x000fe400078e020a */
[--C-:B------:R-:W-:Y:S01]  /*19a50*/  @!P0 IMAD.IADD R6, R6, 0x1, -R2.reuse ;  /* 0x0000000106068824 */ /* 0x100fe200078e0a02 */
[----:B------:R-:W-:Y:S01]  /*19a60*/  ISETP.GT.U32.AND P0, PT, R2, R24, PT ;  /* 0x000000180200720c */ /* 0x000fe20003f04070 */
[----:B------:R-:W-:-:S02]  /*19a70*/  @!P4 IMAD.IADD R22, R22, 0x1, -R2 ;  /* 0x000000011616c824 */ /* 0x000fc400078e0a02 */
[----:B------:R-:W-:Y:S02]  /*19a80*/  IMAD.MOV R15, RZ, RZ, -R15 ;  /* 0x000000ffff0f7224 */ /* 0x000fe400078e0a0f */
[C---:B------:R-:W-:Y:S01]  /*19a90*/  IMAD R11, R2.reuse, R16, R11 ;  /* 0x00000010020b7224 */ /* 0x040fe200078e020b */
[C---:B------:R-:W-:Y:S01]  /*19aa0*/  ISETP.GT.U32.AND P4, PT, R2.reuse, R22, PT ;  /* 0x000000160200720c */ /* 0x040fe20003f84070 */
[----:B------:R-:W-:Y:S02]  /*19ab0*/  IMAD.MOV.U32 R23, RZ, RZ, R6 ;  /* 0x000000ffff177224 */ /* 0x000fe400078e0006 */
[C---:B------:R-:W-:Y:S02]  /*19ac0*/  IMAD R12, R2.reuse, R15, R12 ;  /* 0x0000000f020c7224 */ /* 0x040fe400078e020c */
[----:B------:R-:W-:Y:S01]  /*19ad0*/  @!P3 IMAD.MOV R23, RZ, RZ, -R23 ;  /* 0x000000ffff17b224 */ /* 0x000fe200078e0a17 */
[----:B------:R-:W-:Y:S01]  /*19ae0*/  ISETP.GT.U32.AND P3, PT, R2, R11, PT ;  /* 0x0000000b0200720c */ /* 0x000fe20003f64070 */
[----:B------:R-:W-:-:S02]  /*19af0*/  @!P0 IMAD.IADD R24, R24, 0x1, -R2 ;  /* 0x0000000118188824 */ /* 0x000fc400078e0a02 */
[C---:B------:R-:W-:Y:S01]  /*19b00*/  IMAD.HI.U32 R3, R7.reuse, R13, RZ ;  /* 0x0000000d07037227 */ /* 0x040fe200078e00ff */
[----:B------:R-:W-:Y:S02]  /*19b10*/  STL [R1+0x10], R23 ;  /* 0x0000101701007387 */ /* 0x000fe40000100800 */
[----:B------:R-:W-:Y:S01]  /*19b20*/  ISETP.GT.U32.AND P0, PT, R2, R24, PT ;  /* 0x000000180200720c */ /* 0x000fe20003f04070 */
[----:B------:R-:W-:Y:S01]  /*19b30*/  @!P4 IMAD.IADD R22, R22, 0x1, -R2 ;  /* 0x000000011616c824 */ /* 0x000fe200078e0a02 */
[----:B------:R-:W-:Y:S01]  /*19b40*/  ISETP.GT.U32.AND P4, PT, R2, R10, PT ;  /* 0x0000000a0200720c */ /* 0x000fe20003f84070 */
[----:B------:R-:W-:-:S04]  /*19b50*/  IMAD.HI.U32 R4, R7, R14, RZ ;  /* 0x0000000e07047227 */ /* 0x000fc800078e00ff */
[----:B0-----:R-:W-:Y:S02]  /*19b60*/  IMAD.MOV.U32 R9, RZ, RZ, R22 ;  /* 0x000000ffff097224 */ /* 0x001fe400078e0016 */
[----:B------:R-:W-:Y:S02]  /*19b70*/  IMAD.MOV R3, RZ, RZ, -R3 ;  /* 0x000000ffff037224 */ /* 0x000fe400078e0a03 */
[----:B------:R-:W-:Y:S01]  /*19b80*/  @!P1 IMAD.MOV R9, RZ, RZ, -R9 ;  /* 0x000000ffff099224 */ /* 0x000fe200078e0a09 */
[C---:B------:R-:W-:Y:S01]  /*19b90*/  ISETP.GT.U32.AND P1, PT, R2.reuse, R12, PT ;  /* 0x0000000c0200720c */ /* 0x040fe20003f24070 */
[----:B------:R-:W-:Y:S02]  /*19ba0*/  IMAD.MOV R4, RZ, RZ, -R4 ;  /* 0x000000ffff047224 */ /* 0x000fe400078e0a04 */
[----:B------:R-:W-:Y:S01]  /*19bb0*/  IMAD R13, R2, R3, R13 ;  /* 0x00000003020d7224 */ /* 0x000fe200078e020d */
[----:B------:R0:W-:Y:S01]  /*19bc0*/  STL [R1+0xc], R9 ;  /* 0x00000c0901007387 */ /* 0x0001e20000100800 */
[----:B------:R-:W-:-:S02]  /*19bd0*/  VIADD R20, R5, 0x10 ;  /* 0x0000001005147836 */ /* 0x000fc40000000000 */
[----:B------:R-:W-:Y:S02]  /*19be0*/  VIADD R3, R5, 0xf ;  /* 0x0000000f05037836 */ /* 0x000fe40000000000 */
[----:B------:R-:W-:Y:S01]  /*19bf0*/  IMAD R14, R2, R4, R14 ;  /* 0x00000004020e7224 */ /* 0x000fe200078e020e */
[----:B------:R-:W-:Y:S01]  /*19c00*/  IABS R15, R20 ;  /* 0x00000014000f7213 */ /* 0x000fe20000000000 */
[--C-:B------:R-:W-:Y:S01]  /*19c10*/  @!P4 IMAD.IADD R10, R10, 0x1, -R2.reuse ;  /* 0x000000010a0ac824 */ /* 0x100fe200078e0a02 */
[----:B------:R-:W-:Y:S01]  /*19c20*/  IABS R16, R3 ;  /* 0x0000000300107213 */ /* 0x000fe20000000000 */
[--C-:B------:R-:W-:Y:S01]  /*19c30*/  @!P0 IMAD.IADD R24, R24, 0x1, -R2.reuse ;  /* 0x0000000118188824 */ /* 0x100fe200078e0a02 */
[C---:B------:R-:W-:Y:S01]  /*19c40*/  ISETP.GT.U32.AND P0, PT, R2.reuse, R13, PT ;  /* 0x0000000d0200720c */ /* 0x040fe20003f04070 */
[--C-:B------:R-:W-:Y:S01]  /*19c50*/  @!P3 IMAD.IADD R11, R11, 0x1, -R2.reuse ;  /* 0x000000010b0bb824 */ /* 0x100fe200078e0a02 */
[----:B------:R-:W-:Y:S01]  /*19c60*/  ISETP.GT.U32.AND P4, PT, R2, R14, PT ;  /* 0x0000000e0200720c */ /* 0x000fe20003f84070 */
[----:B------:R-:W-:Y:S01]  /*19c70*/  @!P1 IMAD.IADD R12, R12, 0x1, -R2 ;  /* 0x000000010c0c9824 */ /* 0x000fe200078e0a02 */
[C---:B------:R-:W-:Y:S01]  /*19c80*/  ISETP.GT.U32.AND P3, PT, R2.reuse, R10, PT ;  /* 0x0000000a0200720c */ /* 0x040fe20003f64070 */
[----:B------:R-:W-:Y:S01]  /*19c90*/  IMAD.HI.U32 R6, R7, R15, RZ ;  /* 0x0000000f07067227 */ /* 0x000fe200078e00ff */
[----:B------:R-:W-:-:S03]  /*19ca0*/  ISETP.GT.U32.AND P1, PT, R2, R11, PT ;  /* 0x0000000b0200720c */ /* 0x000fc60003f24070 */
[----:B------:R-:W-:-:S04]  /*19cb0*/  IMAD.HI.U32 R22, R7, R16, RZ ;  /* 0x0000001007167227 */ /* 0x000fc800078e00ff */
[----:B------:R-:W-:Y:S02]  /*19cc0*/  IMAD.MOV R6, RZ, RZ, -R6 ;  /* 0x000000ffff067224 */ /* 0x000fe400078e0a06 */
[----:B------:R-:W-:Y:S02]  /*19cd0*/  IMAD.MOV R22, RZ, RZ, -R22 ;  /* 0x000000ffff167224 */ /* 0x000fe400078e0a16 */
[C---:B------:R-:W-:Y:S02]  /*19ce0*/  IMAD R15, R2.reuse, R6, R15 ;  /* 0x00000006020f7224 */ /* 0x040fe400078e020f */
[----:B0-----:R-:W-:Y:S01]  /*19cf0*/  IMAD.MOV.U32 R9, RZ, RZ, R24 ;  /* 0x000000ffff097224 */ /* 0x001fe200078e0018 */
[----:B------:R-:W-:Y:S01]  /*19d00*/  IABS R24, R27 ;  /* 0x0000001b00187213 */ /* 0x000fe20000000000 */
[--C-:B------:R-:W-:Y:S01]  /*19d10*/  @!P0 IMAD.IADD R13, R13, 0x1, -R2.reuse ;  /* 0x000000010d0d8824 */ /* 0x100fe200078e0a02 */
[----:B------:R-:W-:Y:S01]  /*19d20*/  ISETP.GT.U32.AND P0, PT, R2, R12, PT ;  /* 0x0000000c0200720c */ /* 0x000fe20003f04070 */
[----:B------:R-:W-:-:S02]  /*19d30*/  @!P4 IMAD.IADD R14, R14, 0x1, -R2 ;  /* 0x000000010e0ec824 */ /* 0x000fc400078e0a02 */
[C---:B------:R-:W-:Y:S01]  /*19d40*/  IMAD R16, R2.reuse, R22, R16 ;  /* 0x0000001602107224 */ /* 0x040fe200078e0210 */
[----:B------:R-:W-:Y:S01]  /*19d50*/  ISETP.GT.U32.AND P4, PT, R2, R13, PT ;  /* 0x0000000d0200720c */ /* 0x000fe20003f84070 */
[--C-:B------:R-:W-:Y:S01]  /*19d60*/  @!P3 IMAD.IADD R10, R10, 0x1, -R2.reuse ;  /* 0x000000010a0ab824 */ /* 0x100fe200078e0a02 */
[C---:B------:R-:W-:Y:S01]  /*19d70*/  ISETP.GT.U32.AND P3, PT, R2.reuse, R15, PT ;  /* 0x0000000f0200720c */ /* 0x040fe20003f64070 */
[----:B------:R-:W-:Y:S01]  /*19d80*/  @!P6 IMAD.MOV R9, RZ, RZ, -R9 ;  /* 0x000000ffff09e224 */ /* 0x000fe200078e0a09 */
[C---:B------:R-:W-:Y:S01]  /*19d90*/  ISETP.GT.U32.AND P6, PT, R2.reuse, R14, PT ;  /* 0x0000000e0200720c */ /* 0x040fe20003fc4070 */
[----:B------:R-:W-:Y:S01]  /*19da0*/  @!P1 IMAD.IADD R11, R11, 0x1, -R2 ;  /* 0x000000010b0b9824 */ /* 0x000fe200078e0a02 */
[----:B------:R-:W-:Y:S01]  /*19db0*/  ISETP.GT.U32.AND P1, PT, R2, R16, PT ;  /* 0x000000100200720c */ /* 0x000fe20003f24070 */
[C---:B------:R-:W-:Y:S01]  /*19dc0*/  VIADD R6, R5.reuse, 0xd ;  /* 0x0000000d05067836 */ /* 0x040fe20000000000 */
[----:B------:R0:W-:Y:S01]  /*19dd0*/  STL [R1+0x8], R9 ;  /* 0x0000080901007387 */ /* 0x0001e20000100800 */
[----:B------:R-:W-:-:S02]  /*19de0*/  VIADD R4, R5, 0xe ;  /* 0x0000000e05047836 */ /* 0x000fc40000000000 */
[--C-:B------:R-:W-:Y:S01]  /*19df0*/  @!P0 IMAD.IADD R12, R12, 0x1, -R2.reuse ;  /* 0x000000010c0c8824 */ /* 0x100fe200078e0a02 */
[----:B------:R-:W-:Y:S01]  /*19e00*/  IABS R22, R6 ;  /* 0x0000000600167213 */ /* 0x000fe20000000000 */
[--C-:B------:R-:W-:Y:S01]  /*19e10*/  @!P4 IMAD.IADD R13, R13, 0x1, -R2.reuse ;  /* 0x000000010d0dc824 */ /* 0x100fe200078e0a02 */
[----:B------:R-:W-:Y:S01]  /*19e20*/  ISETP.GE.AND P0, PT, R21, RZ, PT ;  /* 0x000000ff1500720c */ /* 0x000fe20003f06270 */
[--C-:B------:R-:W-:Y:S01]  /*19e30*/  @!P3 IMAD.IADD R15, R15, 0x1, -R2.reuse ;  /* 0x000000010f0fb824 */ /* 0x100fe200078e0a02 */
[----:B------:R-:W-:Y:S01]  /*19e40*/  ISETP.GE.AND P3, PT, R19, RZ, PT ;  /* 0x000000ff1300720c */ /* 0x000fe20003f66270 */
[--C-:B------:R-:W-:Y:S01]  /*19e50*/  @!P6 IMAD.IADD R14, R14, 0x1, -R2.reuse ;  /* 0x000000010e0ee824 */ /* 0x100fe200078e0a02 */
[----:B------:R-:W-:Y:S01]  /*19e60*/  IABS R17, R4 ;  /* 0x0000000400117213 */ /* 0x000fe20000000000 */
[----:B------:R-:W-:Y:S01]  /*19e70*/  @!P1 IMAD.IADD R16, R16, 0x1, -R2 ;  /* 0x0000000110109824 */ /* 0x000fe200078e0a02 */
[----:B------:R-:W-:Y:S01]  /*19e80*/  ISETP.GE.AND P6, PT, R8, RZ, PT ;  /* 0x000000ff0800720c */ /* 0x000fe20003fc6270 */
[----:B------:R-:W-:Y:S01]  /*19e90*/  IMAD.HI.U32 R21, R7, R22, RZ ;  /* 0x0000001607157227 */ /* 0x000fe200078e00ff */
[----:B------:R-:W-:-:S03]  /*19ea0*/  ISETP.GE.AND P1, PT, R18, RZ, PT ;  /* 0x000000ff1200720c */ /* 0x000fc60003f26270 */
[----:B------:R-:W-:Y:S02]  /*19eb0*/  IMAD.MOV R21, RZ, RZ, -R21 ;  /* 0x000000ffff157224 */ /* 0x000fe400078e0a15 */
[----:B------:R-:W-:-:S04]  /*19ec0*/  IMAD.HI.U32 R23, R7, R17, RZ ;  /* 0x0000001107177227 */ /* 0x000fc800078e00ff */
[----:B------:R-:W-:Y:S02]  /*19ed0*/  VIADD R8, R5, 0xc ;  /* 0x0000000c05087836 */ /* 0x000fe40000000000 */
[C---:B------:R-:W-:Y:S02]  /*19ee0*/  IMAD R18, R2.reuse, R21, R22 ;  /* 0x0000001502127224 */ /* 0x040fe400078e0216 */
[----:B------:R-:W-:Y:S01]  /*19ef0*/  IMAD.MOV R23, RZ, RZ, -R23 ;  /* 0x000000ffff177224 */ /* 0x000fe200078e0a17 */
[----:B------:R-:W-:Y:S01]  /*19f00*/  IABS R19, R8 ;  /* 0x0000000800137213 */ /* 0x000fe20000000000 */
[----:B------:R-:W-:Y:S01]  /*19f10*/  @!P0 IMAD.MOV R11, RZ, RZ, -R11 ;  /* 0x000000ffff0b8224 */ /* 0x000fe200078e0a0b */
[C---:B------:R-:W-:Y:S01]  /*19f20*/  ISETP.GT.U32.AND P0, PT, R2.reuse, R16, PT ;  /* 0x000000100200720c */ /* 0x040fe20003f04070 */
[----:B------:R-:W-:Y:S01]  /*19f30*/  @!P3 IMAD.MOV R13, RZ, RZ, -R13 ;  /* 0x000000ffff0db224 */ /* 0x000fe200078e0a0d */
[C---:B------:R-:W-:Y:S01]  /*19f40*/  ISETP.GT.U32.AND P3, PT, R2.reuse, R18, PT ;  /* 0x000000120200720c */ /* 0x040fe20003f64070 */
[----:B------:R-:W-:-:S02]  /*19f50*/  IMAD R17, R2, R23, R17 ;  /* 0x0000001702117224 */ /* 0x000fc400078e0211 */
[----:B------:R-:W-:Y:S01]  /*19f60*/  @!P6 IMAD.MOV R12, RZ, RZ, -R12 ;  /* 0x000000ffff0ce224 */ /* 0x000fe200078e0a0c */
[----:B------:R-:W-:Y:S01]  /*19f70*/  ISETP.GE.AND P6, PT, R20, RZ, PT ;  /* 0x000000ff1400720c */ /* 0x000fe20003fc6270 */
[----:B------:R-:W-:Y:S01]  /*19f80*/  @!P1 IMAD.MOV R14, RZ, RZ, -R14 ;  /* 0x000000ffff0e9224 */ /* 0x000fe200078e0a0e */
[----:B------:R-:W-:Y:S01]  /*19f90*/  ISETP.GE.AND P1, PT, R3, RZ, PT ;  /* 0x000000ff0300720c */ /* 0x000fe20003f26270 */
[----:B------:R-:W-:Y:S01]  /*19fa0*/  IMAD.HI.U32 R20, R7, R19, RZ ;  /* 0x0000001307147227 */ /* 0x000fe200078e00ff */
[----:B------:R-:W-:-:S03]  /*19fb0*/  ISETP.GT.U32.AND P4, PT, R2, R17, PT ;  /* 0x000000110200720c */ /* 0x000fc60003f84070 */
[----:B------:R-:W-:Y:S01]  /*19fc0*/  @!P2 IMAD.MOV R10, RZ, RZ, -R10 ;  /* 0x000000ffff0aa224 */ /* 0x000fe200078e0a0a */
[----:B------:R-:W-:Y:S01]  /*19fd0*/  ISETP.GT.U32.AND P2, PT, R2, R15, PT ;  /* 0x0000000f0200720c */ /* 0x000fe20003f44070 */
[----:B------:R-:W-:Y:S02]  /*19fe0*/  IMAD.MOV R20, RZ, RZ, -R20 ;  /* 0x000000ffff147224 */ /* 0x000fe400078e0a14 */
[--C-:B------:R-:W-:Y:S01]  /*19ff0*/  @!P0 IMAD.IADD R16, R16, 0x1, -R2.reuse ;  /* 0x0000000110108824 */ /* 0x100fe200078e0a02 */
[----:B------:R-:W-:Y:S01]  /*1a000*/  ISETP.GE.AND P0, PT, R6, RZ, PT ;  /* 0x000000ff0600720c */ /* 0x000fe20003f06270 */
[----:B------:R-:W-:Y:S01]  /*1a010*/  IMAD R19, R2, R20, R19 ;  /* 0x0000001402137224 */ /* 0x000fe200078e0213 */
[----:B------:R-:W-:Y:S01]  /*1a020*/  STL [R1+0x19c8], R10 ;  /* 0x0019c80a01007387 */ /* 0x000fe20000100800 */
[----:B------:R-:W-:Y:S02]  /*1a030*/  @!P3 IMAD.IADD R18, R18, 0x1, -R2 ;  /* 0x000000011212b824 */ /* 0x000fe400078e0a02 */
[----:B------:R-:W-:Y:S01]  /*1a040*/  @!P1 IMAD.MOV R16, RZ, RZ, -R16 ;  /* 0x000000ffff109224 */ /* 0x000fe200078e0a10 */
[C---:B------:R-:W-:Y:S01]  /*1a050*/  ISETP.GT.U32.AND P1, PT, R2.reuse, R19, PT ;  /* 0x000000130200720c */ /* 0x040fe20003f24070 */
[--C-:B------:R-:W-:Y:S01]  /*1a060*/  @!P4 IMAD.IADD R17, R17, 0x1, -R2.reuse ;  /* 0x000000011111c824 */ /* 0x100fe200078e0a02 */
[----:B------:R-:W-:Y:S01]  /*1a070*/  ISETP.GT.U32.AND P3, PT, R2, R18, PT ;  /* 0x000000120200720c */ /* 0x000fe20003f64070 */
[--C-:B------:R-:W-:Y:S01]  /*1a080*/  @!P2 IMAD.IADD R15, R15, 0x1, -R2.reuse ;  /* 0x000000010f0fa824 */ /* 0x100fe200078e0a02 */
[----:B------:R-:W-:Y:S01]  /*1a090*/  ISETP.GE.AND P2, PT, R4, RZ, PT ;  /* 0x000000ff0400720c */ /* 0x000fe20003f46270 */
[C---:B------:R-:W-:Y:S01]  /*1a0a0*/  VIADD R20, R5.reuse, 0xb ;  /* 0x0000000b05147836 */ /* 0x040fe20000000000 */
[----:B------:R-:W-:Y:S01]  /*1a0b0*/  ISETP.GT.U32.AND P4, PT, R2, R17, PT ;  /* 0x000000110200720c */ /* 0x000fe20003f84070 */
[----:B------:R-:W-:Y:S01]  /*1a0c0*/  @!P6 IMAD.MOV R15, RZ, RZ, -R15 ;  /* 0x000000ffff0fe224 */ /* 0x000fe200078e0a0f */
[----:B------:R-:W-:Y:S01]  /*1a0d0*/  STL [R1+0x19cc], R11 ;  /* 0x0019cc0b01007387 */ /* 0x000fe20000100800 */
[C---:B------:R-:W-:Y:S01]  /*1a0e0*/  VIADD R3, R5.reuse, 0xa ;  /* 0x0000000a05037836 */ /* 0x040fe20000000000 */
[----:B------:R-:W-:Y:S01]  /*1a0f0*/  ISETP.GE.AND P6, PT, R20, RZ, PT ;  /* 0x000000ff1400720c */ /* 0x000fe20003fc6270 */
[----:B------:R-:W-:Y:S01]  /*1a100*/  VIADD R22, R5, 0x9 ;  /* 0x0000000905167836 */ /* 0x000fe20000000000 */
[----:B------:R-:W-:Y:S01]  /*1a110*/  IABS R20, R20 ;  /* 0x0000001400147213 */ /* 0x000fe20000000000 */
[--C-:B------:R-:W-:Y:S01]  /*1a120*/  @!P1 IMAD.IADD R19, R19, 0x1, -R2.reuse ;  /* 0x0000000113139824 */ /* 0x100fe200078e0a02 */
[----:B------:R-:W-:Y:S01]  /*1a130*/  IABS R21, R3 ;  /* 0x0000000300157213 */ /* 0x000fe20000000000 */
[----:B------:R-:W-:Y:S01]  /*1a140*/  @!P3 IMAD.IADD R18, R18, 0x1, -R2 ;  /* 0x000000011212b824 */ /* 0x000fe200078e0a02 */
[----:B------:R-:W-:Y:S01]  /*1a150*/  ISETP.GE.AND P3, PT, R22, RZ, PT ;  /* 0x000000ff1600720c */ /* 0x000fe20003f66270 */
[----:B------:R-:W-:Y:S01]  /*1a160*/  IMAD.HI.U32 R6, R7, R20, RZ ;  /* 0x0000001407067227 */ /* 0x000fe200078e00ff */
[----:B------:R-:W-:Y:S01]  /*1a170*/  IABS R22, R22 ;  /* 0x0000001600167213 */ /* 0x000fe20000000000 */
[----:B------:R-:W-:Y:S01]  /*1a180*/  STL [R1+0x19d0], R12 ;  /* 0x0019d00c01007387 */ /* 0x000fe20000100800 */
[----:B------:R-:W-:Y:S01]  /*1a190*/  ISETP.GT.U32.AND P1, PT, R2, R19, PT ;  /* 0x000000130200720c */ /* 0x000fe20003f24070 */
[----:B------:R-:W-:-:S02]  /*1a1a0*/  IMAD.MOV R6, RZ, RZ, -R6 ;  /* 0x000000ffff067224 */ /* 0x000fc400078e0a06 */
[----:B------:R-:W-:Y:S01]  /*1a1b0*/  @!P4 IMAD.IADD R17, R17, 0x1, -R2 ;  /* 0x000000011111c824 */ /* 0x000fe200078e0a02 */
[----:B------:R-:W-:Y:S01]  /*1a1c0*/  ISETP.GE.AND P4, PT, R8, RZ, PT ;  /* 0x000000ff0800720c */ /* 0x000fe20003f86270 */
[C---:B------:R-:W-:Y:S01]  /*1a1d0*/  IMAD.HI.U32 R4, R7.reuse, R21, RZ ;  /* 0x0000001507047227 */ /* 0x040fe200078e00ff */
[----:B------:R-:W-:Y:S03]  /*1a1e0*/  STL [R1+0x19d4], R13 ;  /* 0x0019d40d01007387 */ /* 0x000fe60000100800 */
[----:B------:R-:W-:Y:S01]  /*1a1f0*/  IMAD R20, R2, R6, R20 ;  /* 0x0000000602147224 */ /* 0x000fe200078e0214 */
[----:B------:R1:W-:Y:S01]  /*1a200*/  STL [R1+0x19d8], R14 ;  /* 0x0019d80e01007387 */ /* 0x0003e20000100800 */
[----:B------:R-:W-:Y:S01]  /*1a210*/  IMAD.HI.U32 R6, R7, R22, RZ ;  /* 0x0000001607067227 */ /* 0x000fe200078e00ff */
[----:B0-----:R-:W0:Y:S03]  /*1a220*/  S2R R9, SR_TID.X ;  /* 0x0000000000097919 */ /* 0x001e260000002100 */
[----:B------:R-:W-:-:S02]  /*1a230*/  IMAD.MOV R4, RZ, RZ, -R4 ;  /* 0x000000ffff047224 */ /* 0x000fc400078e0a04 */
[----:B------:R-:W-:Y:S01]  /*1a240*/  IMAD.MOV R6, RZ, RZ, -R6 ;  /* 0x000000ffff067224 */ /* 0x000fe200078e0a06 */
[----:B------:R-:W-:Y:S01]  /*1a250*/  STL [R1+0x19dc], R15 ;  /* 0x0019dc0f01007387 */ /* 0x000fe20000100800 */
[C---:B------:R-:W-:Y:S02]  /*1a260*/  IMAD R21, R2.reuse, R4, R21 ;  /* 0x0000000402157224 */ /* 0x040fe400078e0215 */
[C---:B------:R-:W-:Y:S01]  /*1a270*/  IMAD R22, R2.reuse, R6, R22 ;  /* 0x0000000602167224 */ /* 0x040fe200078e0216 */
[----:B------:R2:W-:Y:S01]  /*1a280*/  STL [R1+0x19e0], R16 ;  /* 0x0019e01001007387 */ /* 0x0005e20000100800 */
[----:B------:R-:W-:Y:S01]  /*1a290*/  @!P1 IMAD.IADD R19, R19, 0x1, -R2 ;  /* 0x0000000113139824 */ /* 0x000fe200078e0a02 */
[----:B------:R-:W-:Y:S01]  /*1a2a0*/  ISETP.GT.U32.AND P1, PT, R2, R21, PT ;  /* 0x000000150200720c */ /* 0x000fe20003f24070 */
[----:B------:R-:W-:Y:S01]  /*1a2b0*/  @!P2 IMAD.MOV R17, RZ, RZ, -R17 ;  /* 0x000000ffff11a224 */ /* 0x000fe200078e0a11 */
[----:B------:R-:W-:Y:S01]  /*1a2c0*/  ISETP.GE.AND P2, PT, R3, RZ, PT ;  /* 0x000000ff0300720c */ /* 0x000fe20003f46270 */
[----:B------:R-:W-:-:S02]  /*1a2d0*/  VIADD R3, R5, 0x8 ;  /* 0x0000000805037836 */ /* 0x000fc40000000000 */
[----:B------:R-:W-:Y:S01]  /*1a2e0*/  @!P4 IMAD.MOV R19, RZ, RZ, -R19 ;  /* 0x000000ffff13c224 */ /* 0x000fe200078e0a13 */
[C---:B------:R-:W-:Y:S01]  /*1a2f0*/  ISETP.GT.U32.AND P4, PT, R2.reuse, R22, PT ;  /* 0x000000160200720c */ /* 0x040fe20003f84070 */
[----:B------:R-:W-:Y:S01]  /*1a300*/  @!P0 IMAD.MOV R18, RZ, RZ, -R18 ;  /* 0x000000ffff128224 */ /* 0x000fe200078e0a12 */
[----:B------:R-:W-:Y:S01]  /*1a310*/  IABS R23, R3 ;  /* 0x0000000300177213 */ /* 0x000fe20000000000 */
[C---:B-1----:R-:W-:Y:S01]  /*1a320*/  VIADD R14, R5.reuse, 0x6 ;  /* 0x00000006050e7836 */ /* 0x042fe20000000000 */
[----:B------:R-:W-:Y:S01]  /*1a330*/  ISETP.GT.U32.AND P0, PT, R2, R20, PT ;  /* 0x000000140200720c */ /* 0x000fe20003f04070 */
[----:B------:R-:W-:Y:S01]  /*1a340*/  VIADD R12, R5, 0x4 ;  /* 0x00000004050c7836 */ /* 0x000fe20000000000 */
[----:B------:R-:W-:Y:S01]  /*1a350*/  STL [R1+0x19e8], R17 ;  /* 0x0019e81101007387 */ /* 0x000fe20000100800 */
[----:B------:R-:W-:Y:S01]  /*1a360*/  IMAD.HI.U32 R4, R7, R23, RZ ;  /* 0x0000001707047227 */ /* 0x000fe200078e00ff */
[----:B------:R-:W-:Y:S02]  /*1a370*/  IABS R25, R14 ;  /* 0x0000000e00197213 */ /* 0x000fe40000000000 */
[----:B------:R-:W-:Y:S01]  /*1a380*/  STL [R1+0x19ec], R18 ;  /* 0x0019ec1201007387 */ /* 0x000fe20000100800 */
[----:B------:R-:W-:-:S02]  /*1a390*/  @!P1 IMAD.IADD R21, R21, 0x1, -R2 ;  /* 0x0000000115159824 */ /* 0x000fc400078e0a02 */
[----:B------:R-:W-:Y:S01]  /*1a3a0*/  IMAD.MOV R4, RZ, RZ, -R4 ;  /* 0x000000ffff047224 */ /* 0x000fe200078e0a04 */
[----:B------:R-:W-:Y:S01]  /*1a3b0*/  STL [R1+0x19f0], R19 ;  /* 0x0019f01301007387 */ /* 0x000fe20000100800 */
[----:B------:R-:W-:Y:S01]  /*1a3c0*/  @!P4 IMAD.IADD R22, R22, 0x1, -R2 ;  /* 0x000000011616c824 */ /* 0x000fe200078e0a02 */
[C---:B------:R-:W-:Y:S01]  /*1a3d0*/  ISETP.GT.U32.AND P1, PT, R2.reuse, R21, PT ;  /* 0x000000150200720c */ /* 0x040fe20003f24070 */
[C---:B------:R-:W-:Y:S02]  /*1a3e0*/  IMAD R23, R2.reuse, R4, R23 ;  /* 0x0000000402177224 */ /* 0x040fe400078e0217 */
[----:B------:R-:W-:Y:S01]  /*1a3f0*/  IMAD.HI.U32 R4, R7, R24, RZ ;  /* 0x0000001807047227 */ /* 0x000fe200078e00ff */
[----:B------:R-:W-:-:S03]  /*1a400*/  ISETP.GT.U32.AND P4, PT, R2, R22, PT ;  /* 0x000000160200720c */ /* 0x000fc60003f84070 */
[----:B------:R-:W-:-:S04]  /*1a410*/  IMAD.HI.U32 R6, R7, R25, RZ ;  /* 0x0000001907067227 */ /* 0x000fc800078e00ff */
[----:B------:R-:W-:Y:S02]  /*1a420*/  IMAD.MOV R4, RZ, RZ, -R4 ;  /* 0x000000ffff047224 */ /* 0x000fe400078e0a04 */
[----:B------:R-:W-:Y:S02]  /*1a430*/  @!P0 IMAD.IADD R20, R20, 0x1, -R2 ;  /* 0x0000000114148824 */ /* 0x000fe400078e0a02 */
[----:B------:R-:W-:Y:S02]  /*1a440*/  IMAD.MOV R6, RZ, RZ, -R6 ;  /* 0x000000ffff067224 */ /* 0x000fe400078e0a06 */
[C---:B------:R-:W-:Y:S01]  /*1a450*/  IMAD R24, R2.reuse, R4, R24 ;  /* 0x0000000402187224 */ /* 0x040fe200078e0218 */
[C---:B------:R-:W-:Y:S01]  /*1a460*/  ISETP.GT.U32.AND P0, PT, R2.reuse, R20, PT ;  /* 0x000000140200720c */ /* 0x040fe20003f04070 */
[C---:B------:R-:W-:Y:S01]  /*1a470*/  IMAD R25, R2.reuse, R6, R25 ;  /* 0x0000000602197224 */ /* 0x040fe200078e0219 */
[----:B------:R-:W-:Y:S01]  /*1a480*/  IABS R4, R12 ;  /* 0x0000000c00047213 */ /* 0x000fe20000000000 */
[--C-:B------:R-:W-:Y:S01]  /*1a490*/  @!P1 IMAD.IADD R21, R21, 0x1, -R2.reuse ;  /* 0x0000000115159824 */ /* 0x100fe200078e0a02 */
[----:B------:R-:W-:Y:S01]  /*1a4a0*/  ISETP.GT.U32.AND P1, PT, R2, R24, PT ;  /* 0x000000180200720c */ /* 0x000fe20003f24070 */
[----:B------:R-:W-:Y:S01]  /*1a4b0*/  @!P4 IMAD.IADD R22, R22, 0x1, -R2 ;  /* 0x000000011616c824 */ /* 0x000fe200078e0a02 */
[----:B------:R-:W-:Y:S01]  /*1a4c0*/  ISETP.GT.U32.AND P4, PT, R2, R25, PT ;  /* 0x000000190200720c */ /* 0x000fe20003f84070 */
[----:B------:R-:W-:-:S02]  /*1a4d0*/  VIADD R11, R5, 0x3 ;  /* 0x00000003050b7836 */ /* 0x000fc40000000000 */
[----:B------:R-:W-:-:S03]  /*1a4e0*/  IMAD.HI.U32 R8, R7, R4, RZ ;  /* 0x0000000407087227 */ /* 0x000fc600078e00ff */
[----:B------:R-:W-:Y:S01]  /*1a4f0*/  IABS R6, R11 ;  /* 0x0000000b00067213 */ /* 0x000fe20000000000 */
[----:B------:R-:W-:Y:S01]  /*1a500*/  @!P0 IMAD.IADD R20, R20, 0x1, -R2 ;  /* 0x0000000114148824 */ /* 0x000fe200078e0a02 */
[----:B------:R-:W-:Y:S01]  /*1a510*/  ISETP.GT.U32.AND P0, PT, R2, R23, PT ;  /* 0x000000170200720c */ /* 0x000fe20003f04070 */
[----:B------:R-:W-:Y:S02]  /*1a520*/  IMAD.MOV R8, RZ, RZ, -R8 ;  /* 0x000000ffff087224 */ /* 0x000fe400078e0a08 */
[--C-:B------:R-:W-:Y:S02]  /*1a530*/  @!P1 IMAD.IADD R24, R24, 0x1, -R2.reuse ;  /* 0x0000000118189824 */ /* 0x100fe400078e0a02 */
[----:B------:R-:W-:Y:S02]  /*1a540*/  @!P4 IMAD.IADD R25, R25, 0x1, -R2 ;  /* 0x000000011919c824 */ /* 0x000fe400078e0a02 */
[----:B------:R-:W-:Y:S01]  /*1a550*/  VIADD R13, R5, 0x5 ;  /* 0x00000005050d7836 */ /* 0x000fe20000000000 */
[C---:B------:R-:W-:Y:S01]  /*1a560*/  ISETP.GT.U32.AND P1, PT, R2.reuse, R24, PT ;  /* 0x000000180200720c */ /* 0x040fe20003f24070 */
[C---:B------:R-:W-:Y:S01]  /*1a570*/  IMAD R4, R2.reuse, R8, R4 ;  /* 0x0000000802047224 */ /* 0x040fe200078e0204 */
[----:B------:R-:W-:Y:S01]  /*1a580*/  ISETP.GT.U32.AND P4, PT, R2, R25, PT ;  /* 0x000000190200720c */ /* 0x000fe20003f84070 */
[----:B------:R-:W-:Y:S01]  /*1a590*/  IMAD.HI.U32 R8, R7, R6, RZ ;  /* 0x0000000607087227 */ /* 0x000fe200078e00ff */
[----:B------:R-:W-:-:S03]  /*1a5a0*/  IABS R26, R13 ;  /* 0x0000000d001a7213 */ /* 0x000fc60000000000 */
[----:B------:R-:W-:Y:S01]  /*1a5b0*/  @!P0 IMAD.IADD R23, R23, 0x1, -R2 ;  /* 0x0000000117178824 */ /* 0x000fe200078e0a02 */
[----:B------:R-:W-:Y:S01]  /*1a5c0*/  ISETP.GE.AND P0, PT, R3, RZ, PT ;  /* 0x000000ff0300720c */ /* 0x000fe20003f06270 */
[----:B------:R-:W-:Y:S02]  /*1a5d0*/  IMAD.MOV R8, RZ, RZ, -R8 ;  /* 0x000000ffff087224 */ /* 0x000fe400078e0a08 */
[----:B------:R-:W-:Y:S01]  /*1a5e0*/  @!P6 IMAD.MOV R20, RZ, RZ, -R20 ;  /* 0x000000ffff14e224 */ /* 0x000fe200078e0a14 */
[C---:B------:R-:W-:Y:S01]  /*1a5f0*/  ISETP.GT.U32.AND P6, PT, R2.reuse, R23, PT ;  /* 0x000000170200720c */ /* 0x040fe20003fc4070 */
[----:B------:R-:W-:Y:S02]  /*1a600*/  IMAD R6, R2, R8, R6 ;  /* 0x0000000802067224 */ /* 0x000fe400078e0206 */
[----:B------:R-:W-:Y:S01]  /*1a610*/  IMAD.HI.U32 R28, R7, R26, RZ ;  /* 0x0000001a071c7227 */ /* 0x000fe200078e00ff */
[----:B0-----:R-:W-:Y:S01]  /*1a620*/  SHF.R.U32.HI R9, RZ, 0x5, R9 ;  /* 0x00000005ff097819 */ /* 0x001fe20000011609 */
[----:B------:R-:W-:Y:S02]  /*1a630*/  STL [R1+0x19f4], R20 ;  /* 0x0019f41401007387 */ /* 0x000fe40000100800 */
[--C-:B------:R-:W-:Y:S01]  /*1a640*/  @!P1 IMAD.IADD R24, R24, 0x1, -R2.reuse ;  /* 0x0000000118189824 */ /* 0x100fe200078e0a02 */
[C---:B------:R-:W-:Y:S01]  /*1a650*/  ISETP.GT.U32.AND P1, PT, R2.reuse, R4, PT ;  /* 0x000000040200720c */ /* 0x040fe20003f24070 */
[----:B------:R-:W-:Y:S01]  /*1a660*/  @!P4 IMAD.IADD R25, R25, 0x1, -R2 ;  /* 0x000000011919c824 */ /* 0x000fe200078e0a02 */
[----:B------:R-:W-:Y:S01]  /*1a670*/  ISETP.GT.U32.AND P4, PT, R2, R6, PT ;  /* 0x000000060200720c */ /* 0x000fe20003f84070 */
[----:B------:R-:W-:-:S04]  /*1a680*/  IMAD.MOV R28, RZ, RZ, -R28 ;  /* 0x000000ffff1c7224 */ /* 0x000fc800078e0a1c */
[C---:B------:R-:W-:Y:S02]  /*1a690*/  IMAD R3, R2.reuse, R28, R26 ;  /* 0x0000001c02037224 */ /* 0x040fe400078e021a */
[--C-:B------:R-:W-:Y:S02]  /*1a6a0*/  @!P6 IMAD.IADD R23, R23, 0x1, -R2.reuse ;  /* 0x000000011717e824 */ /* 0x100fe400078e0a02 */
[----:B------:R-:W-:Y:S01]  /*1a6b0*/  VIADD R26, R5, 0x1 ;  /* 0x00000001051a7836 */ /* 0x000fe20000000000 */
[----:B------:R-:W-:Y:S01]  /*1a6c0*/  ISETP.GT.U32.AND P6, PT, R2, R3, PT ;  /* 0x000000030200720c */ /* 0x000fe20003fc4070 */
[--C-:B------:R-:W-:Y:S01]  /*1a6d0*/  @!P1 IMAD.IADD R4, R4, 0x1, -R2.reuse ;  /* 0x0000000104049824 */ /* 0x100fe200078e0a02 */
[----:B------:R-:W-:Y:S01]  /*1a6e0*/  SGXT.U32 R9, R9, 0x2 ;  /* 0x000000020909781a */ /* 0x000fe20000000000 */
[----:B------:R-:W-:Y:S01]  /*1a6f0*/  @!P4 IMAD.IADD R6, R6, 0x1, -R2 ;  /* 0x000000010606c824 */ /* 0x000fe200078e0a02 */
[----:B------:R-:W-:Y:S01]  /*1a700*/  IABS R10, R26 ;  /* 0x0000001a000a7213 */ /* 0x000fe20000000000 */
[----:B------:R-:W-:Y:S01]  /*1a710*/  @!P3 IMAD.MOV R22, RZ, RZ, -R22 ;  /* 0x000000ffff16b224 */ /* 0x000fe200078e0a16 */
[----:B------:R-:W-:Y:S01]  /*1a720*/  LOP3.LUT R9, R9, 0x7c, RZ, 0xfc, !PT ;  /* 0x0000007c09097812 */ /* 0x000fe200078efcff */
[----:B------:R-:W-:Y:S01]  /*1a730*/  @!P0 IMAD.MOV R23, RZ, RZ, -R23 ;  /* 0x000000ffff178224 */ /* 0x000fe200078e0a17 */
[C---:B------:R-:W-:Y:S01]  /*1a740*/  ISETP.GT.U32.AND P3, PT, R2.reuse, R4, PT ;  /* 0x000000040200720c */ /* 0x040fe20003f64070 */
[----:B------:R-:W-:Y:S01]  /*1a750*/  IMAD.MOV.U32 R8, RZ, RZ, R10 ;  /* 0x000000ffff087224 */ /* 0x000fe200078e000a */
[----:B------:R-:W-:Y:S01]  /*1a760*/  IABS R28, R29 ;  /* 0x0000001d001c7213 */ /* 0x000fe20000000000 */
[----:B------:R-:W-:Y:S01]  /*1a770*/  @!P2 IMAD.MOV R21, RZ, RZ, -R21 ;  /* 0x000000ffff15a224 */ /* 0x000fe200078e0a15 */
[----:B------:R-:W-:Y:S01]  /*1a780*/  ISETP.GT.U32.AND P0, PT, R2, R6, PT ;  /* 0x000000060200720c */ /* 0x000fe20003f04070 */
[----:B------:R-:W-:Y:S01]  /*1a790*/  IMAD R10, R9, UR6, RZ ;  /* 0x00000006090a7c24 */ /* 0x000fe2000f8e02ff */
[----:B------:R-:W3:Y:S01]  /*1a7a0*/  LDL.LU R5, [R1+0x1aac] ;  /* 0x001aac0001057983 */ /* 0x000ee20000300800 */
[----:B------:R-:W-:Y:S01]  /*1a7b0*/  IMAD R9, RZ, RZ, -UR6 ;  /* 0x80000006ff097e24 */ /* 0x000fe2000f8e02ff */
[----:B------:R-:W-:Y:S01]  /*1a7c0*/  ISETP.GE.AND P4, PT, R14, RZ, PT ;  /* 0x000000ff0e00720c */ /* 0x000fe20003f86270 */
[----:B------:R-:W-:Y:S01]  /*1a7d0*/  @!P6 IMAD.IADD R3, R3, 0x1, -R2 ;  /* 0x000000010303e824 */ /* 0x000fe200078e0a02 */
[----:B------:R-:W-:Y:S01]  /*1a7e0*/  ISETP.GE.AND P6, PT, R27, RZ, PT ;  /* 0x000000ff1b00720c */ /* 0x000fe20003fc6270 */
[----:B--2---:R-:W-:-:S03]  /*1a7f0*/  IMAD.HI.U32 R16, R7, R28, RZ ;  /* 0x0000001c07107227 */ /* 0x004fc600078e00ff */
[----:B------:R-:W-:Y:S01]  /*1a800*/  ISETP.GT.U32.AND P1, PT, R2, R3, PT ;  /* 0x000000030200720c */ /* 0x000fe20003f24070 */
[----:B------:R-:W-:Y:S02]  /*1a810*/  IMAD R10, R9, 0x4, R10 ;  /* 0x00000004090a7824 */ /* 0x000fe400078e020a */
[----:B------:R-:W-:-:S03]  /*1a820*/  IMAD.HI.U32 R15, R7, R8, RZ ;  /* 0x00000008070f7227 */ /* 0x000fc600078e00ff */
[----:B------:R0:W-:Y:S01]  /*1a830*/  STL [R1+0x18b8], R10 ;  /* 0x0018b80a01007387 */ /* 0x0001e20000100800 */
[----:B------:R-:W-:Y:S02]  /*1a840*/  IMAD.MOV R7, RZ, RZ, -R16 ;  /* 0x000000ffff077224 */ /* 0x000fe400078e0a10 */
[----:B------:R-:W-:Y:S01]  /*1a850*/  @!P3 IMAD.IADD R4, R4, 0x1, -R2 ;  /* 0x000000010404b824 */ /* 0x000fe200078e0a02 */
[----:B------:R-:W-:Y:S01]  /*1a860*/  ISETP.GE.AND P3, PT, R12, RZ, PT ;  /* 0x000000ff0c00720c */ /* 0x000fe20003f66270 */
[----:B------:R-:W-:Y:S01]  /*1a870*/  IMAD R7, R2, R7, R28 ;  /* 0x0000000702077224 */ /* 0x000fe200078e021c */
[----:B------:R-:W1:Y:S01]  /*1a880*/  LDC R12, c[0x0][0x230] ;  /* 0x00008c00ff0c7b82 */ /* 0x000e620000000800 */
[----:B------:R-:W-:Y:S01]  /*1a890*/  @!P0 IMAD.IADD R6, R6, 0x1, -R2 ;  /* 0x0000000106068824 */ /* 0x000fe200078e0a02 */
[----:B------:R-:W-:Y:S01]  /*1a8a0*/  ISETP.GE.AND P0, PT, R11, RZ, PT ;  /* 0x000000ff0b00720c */ /* 0x000fe20003f06270 */
[----:B------:R-:W-:Y:S01]  /*1a8b0*/  STL [R1+0x19f8], R21 ;  /* 0x0019f81501007387 */ /* 0x000fe20000100800 */
[----:B0-----:R-:W-:Y:S01]  /*1a8c0*/  IMAD R10, R9, 0x4, R10 ;  /* 0x00000004090a7824 */ /* 0x001fe200078e020a */
[C---:B------:R-:W-:Y:S01]  /*1a8d0*/  ISETP.GT.U32.AND P2, PT, R2.reuse, R7, PT ;  /* 0x000000070200720c */ /* 0x040fe20003f44070 */
[----:B------:R-:W-:Y:S01]  /*1a8e0*/  @!P6 IMAD.MOV R24, RZ, RZ, -R24 ;  /* 0x000000ffff18e224 */ /* 0x000fe200078e0a18 */
[----:B------:R-:W0:Y:S01]  /*1a8f0*/  S2R R11, SR_TID.X ;  /* 0x00000000000b7919 */ /* 0x000e220000002100 */
[----:B------:R-:W-:Y:S01]  /*1a900*/  IMAD.MOV R27, RZ, RZ, -R15 ;  /* 0x000000ffff1b7224 */ /* 0x000fe200078e0a0f */
[----:B------:R-:W-:Y:S01]  /*1a910*/  ISETP.GE.AND P6, PT, R13, RZ, PT ;  /* 0x000000ff0d00720c */ /* 0x000fe20003fc6270 */
[----:B------:R-:W-:Y:S01]  /*1a920*/  @!P1 IMAD.IADD R3, R3, 0x1, -R2 ;  /* 0x0000000103039824 */ /* 0x000fe200078e0a02 */
[----:B------:R-:W-:Y:S01]  /*1a930*/  STL [R1+0x19fc], R22 ;  /* 0x0019fc1601007387 */ /* 0x000fe20000100800 */
[----:B------:R-:W-:-:S02]  /*1a940*/  IMAD R8, R2, R27, R8 ;  /* 0x0000001b02087224 */ /* 0x000fc400078e0208 */
[----:B------:R-:W-:Y:S01]  /*1a950*/  @!P4 IMAD.MOV R25, RZ, RZ, -R25 ;  /* 0x000000ffff19c224 */ /* 0x000fe200078e0a19 */
[----:B------:R-:W-:Y:S02]  /*1a960*/  STL [R1+0x1a00], R23 ;  /* 0x001a001701007387 */ /* 0x000fe40000100800 */
[C---:B------:R-:W-:Y:S01]  /*1a970*/  ISETP.GT.U32.AND P1, PT, R2.reuse, R8, PT ;  /* 0x000000080200720c */ /* 0x040fe20003f24070 */
[----:B------:R-:W-:Y:S01]  /*1a980*/  @!P2 IMAD.IADD R7, R7, 0x1, -R2 ;  /* 0x000000010707a824 */ /* 0x000fe200078e0a02 */
[----:B------:R2:W-:Y:S03]  /*1a990*/  STL [R1+0x18bc], R10 ;  /* 0x0018bc0a01007387 */ /* 0x0005e60000100800 */
[----:B------:R-:W-:Y:S01]  /*1a9a0*/  @!P6 IMAD.MOV R3, RZ, RZ, -R3 ;  /* 0x000000ffff03e224 */ /* 0x000fe200078e0a03 */
[----:B------:R-:W-:Y:S01]  /*1a9b0*/  STL [R1+0x1a04], R24 ;  /* 0x001a041801007387 */ /* 0x000fe20000100800 */
[----:B------:R-:W-:Y:S01]  /*1a9c0*/  ISETP.GT.U32.AND P2, PT, R2, R7, PT ;  /* 0x000000070200720c */ /* 0x000fe20003f44070 */
[----:B-1----:R-:W-:-:S02]  /*1a9d0*/  VIADD R12, R12, 0x7f ;  /* 0x0000007f0c0c7836 */ /* 0x002fc40000000000 */
[----:B--2---:R-:W-:-:S03]  /*1a9e0*/  IMAD R10, R9, 0x4, R10 ;  /* 0x00000004090a7824 */ /* 0x004fc600078e020a */
[----:B------:R-:W-:Y:S01]  /*1a9f0*/  SHF.R.S32.HI R27, RZ, 0x1f, R12 ;  /* 0x0000001fff1b7819 */ /* 0x000fe2000001140c */
[----:B------:R-:W-:Y:S01]  /*1aa00*/  @!P1 IMAD.IADD R8, R8, 0x1, -R2 ;  /* 0x0000000108089824 */ /* 0x000fe200078e0a02 */
[----:B------:R-:W-:Y:S01]  /*1aa10*/  ISETP.GE.AND P1, PT, R29, RZ, PT ;  /* 0x000000ff1d00720c */ /* 0x000fe20003f26270 */
[----:B------:R1:W-:Y:S01]  /*1aa20*/  STL [R1+0x804], R10 ;  /* 0x0008040a01007387 */ /* 0x0003e20000100800 */
[----:B------:R-:W-:-:S03]  /*1aa30*/  LEA.HI R12, R27, R12, RZ, 0x7 ;  /* 0x0000000c1b0c7211 */ /* 0x000fc600078f38ff */
[----:B------:R-:W-:Y:S01]  /*1aa40*/  @!P2 IMAD.IADD R7, R7, 0x1, -R2 ;  /* 0x000000010707a824 */ /* 0x000fe200078e0a02 */
[----:B------:R-:W-:Y:S01]  /*1aa50*/  ISETP.GE.AND P2, PT, R26, RZ, PT ;  /* 0x000000ff1a00720c */ /* 0x000fe20003f46270 */
[C---:B0-----:R-:W-:Y:S01]  /*1aa60*/  IMAD.SHL.U32 R27, R11.reuse, 0x8, RZ ;  /* 0x000000080b1b7824 */ /* 0x041fe200078e00ff */
[C---:B------:R-:W-:Y:S02]  /*1aa70*/  LOP3.LUT R26, R11.reuse, 0x60, RZ, 0xc0, !PT ;  /* 0x000000600b1a7812 */ /* 0x040fe400078ec0ff */
[----:B------:R-:W-:Y:S01]  /*1aa80*/  LOP3.LUT R28, R11, 0x7, RZ, 0xc0, !PT ;  /* 0x000000070b1c7812 */ /* 0x000fe200078ec0ff */
[----:B-1----:R-:W-:Y:S01]  /*1aa90*/  IMAD R10, R9, 0x4, R10 ;  /* 0x00000004090a7824 */ /* 0x002fe200078e020a */
[----:B------:R-:W-:Y:S01]  /*1aaa0*/  SHF.R.S32.HI R29, RZ, 0x6, R11 ;  /* 0x00000006ff1d7819 */ /* 0x000fe2000001140b */
[----:B------:R-:W-:Y:S01]  /*1aab0*/  IMAD.SHL.U32 R11, R11, 0x2, RZ ;  /* 0x000000020b0b7824 */ /* 0x000fe200078e00ff */
[----:B------:R-:W-:Y:S01]  /*1aac0*/  LOP3.LUT R27, R27, 0x30, RZ, 0xc0, !PT ;  /* 0x000000301b1b7812 */ /* 0x000fe200078ec0ff */
[C---:B------:R-:W-:Y:S01]  /*1aad0*/  IMAD R26, R28.reuse, 0x4, R26 ;  /* 0x000000041c1a7824 */ /* 0x040fe200078e021a */
[----:B------:R0:W-:Y:S01]  /*1aae0*/  STL [R1+0x80c], R10 ;  /* 0x00080c0a01007387 */ /* 0x0001e20000100800 */
[----:B------:R-:W-:Y:S01]  /*1aaf0*/  SGXT R29, R29, 0x1 ;  /* 0x000000011d1d781a */ /* 0x000fe20000000200 */
[----:B------:R-:W-:Y:S01]  /*1ab00*/  IMAD.SHL.U32 R12, R28, 0x10, RZ ;  /* 0x000000101c0c7824 */ /* 0x000fe200078e00ff */
[----:B------:R-:W-:Y:S01]  /*1ab10*/  ISETP.GT.U32.AND P4, PT, R2, R8, PT ;  /* 0x000000080200720c */ /* 0x000fe20003f84070 */
[----:B------:R-:W-:Y:S01]  /*1ab20*/  IMAD R28, R28, 0x40, R27 ;  /* 0x000000401c1c7824 */ /* 0x000fe200078e021b */
[----:B------:R-:W-:-:S02]  /*1ab30*/  LOP3.LUT R27, R29, 0x90, RZ, 0xc0, !PT ;  /* 0x000000901d1b7812 */ /* 0x000fc400078ec0ff */
[--C-:B------:R-:W-:Y:S02]  /*1ab40*/  LOP3.LUT R29, R12, 0x30, R11.reuse, 0x78, !PT ;  /* 0x000000300c1d7812 */ /* 0x100fe400078e780b */
[----:B------:R-:W-:Y:S01]  /*1ab50*/  LOP3.LUT R12, R28, 0x10, R11, 0x78, !PT ;  /* 0x000000101c0c7812 */ /* 0x000fe200078e780b */
[----:B0-----:R-:W-:-:S05]  /*1ab60*/  IMAD R10, R9, 0x4, R10 ;  /* 0x00000004090a7824 */ /* 0x001fca00078e020a */
[----:B------:R0:W-:Y:S01]  /*1ab70*/  STL [R1+0x808], R10 ;  /* 0x0008080a01007387 */ /* 0x0001e20000100800 */
[----:B------:R-:W-:Y:S01]  /*1ab80*/  @!P4 IMAD.IADD R8, R8, 0x1, -R2 ;  /* 0x000000010808c824 */ /* 0x000fe200078e0a02 */
[----:B------:R-:W-:Y:S02]  /*1ab90*/  ISETP.GT.U32.AND P4, PT, R2, R0, PT ;  /* 0x000000000200720c */ /* 0x000fe40003f84070 */
[----:B------:R-:W-:Y:S01]  /*1aba0*/  STL [R1+0x1a08], R25 ;  /* 0x001a081901007387 */ /* 0x000fe20000100800 */
[----:B0-----:R-:W-:-:S05]  /*1abb0*/  IMAD R10, R9, 0x4, R10 ;  /* 0x00000004090a7824 */ /* 0x001fca00078e020a */
[----:B------:R0:W-:Y:S05]  /*1abc0*/  STL [R1+0x810], R10 ;  /* 0x0008100a01007387 */ /* 0x0001ea0000100800 */
[----:B------:R-:W-:Y:S02]  /*1abd0*/  @!P4 IMAD.IADD R0, R0, 0x1, -R2 ;  /* 0x000000010000c824 */ /* 0x000fe400078e0a02 */
[----:B0-----:R-:W-:-:S05]  /*1abe0*/  IMAD R10, R9, 0x4, R10 ;  /* 0x00000004090a7824 */ /* 0x001fca00078e020a */
[----:B------:R0:W-:Y:S02]  /*1abf0*/  STL [R1+0x1810], R10 ;  /* 0x0018100a01007387 */ /* 0x0001e40000100800 */
[----:B0-----:R-:W-:-:S05]  /*1ac00*/  IMAD R10, R9, 0x4, R10 ;  /* 0x00000004090a7824 */ /* 0x001fca00078e020a */
[----:B------:R0:W-:Y:S02]  /*1ac10*/  STL [R1+0x1814], R10 ;  /* 0x0018140a01007387 */ /* 0x0001e40000100800 */
[----:B0-----:R-:W-:-:S05]  /*1ac20*/  IMAD R10, R9, 0x4, R10 ;  /* 0x00000004090a7824 */ /* 0x001fca00078e020a */
[----:B------:R0:W-:Y:S02]  /*1ac30*/  STL [R1+0x1818], R10 ;  /* 0x0018180a01007387 */ /* 0x0001e40000100800 */
[----:B0-----:R-:W-:-:S05]  /*1ac40*/  IMAD R10, R9, 0x4, R10 ;  /* 0x00000004090a7824 */ /* 0x001fca00078e020a */
[----:B------:R0:W-:Y:S04]  /*1ac50*/  STL [R1+0x181c], R10 ;  /* 0x00181c0a01007387 */ /* 0x0001e80000100800 */
[----:B------:R1:W-:Y:S01]  /*1ac60*/  STL [R1+0x18c4], R12 ;  /* 0x0018c40c01007387 */ /* 0x0003e20000100800 */
[----:B0-----:R-:W-:Y:S01]  /*1ac70*/  IMAD R10, R9, 0x4, R10 ;  /* 0x00000004090a7824 */ /* 0x001fe200078e020a */
[----:B-1----:R-:W-:Y:S01]  /*1ac80*/  LOP3.LUT R12, R27, 0x7e, R11, 0x78, !PT ;  /* 0x0000007e1b0c7812 */ /* 0x002fe200078e780b */
[----:B------:R-:W-:-:S03]  /*1ac90*/  IMAD.U32 R11, R26, 0x40, R29 ;  /* 0x000000401a0b7824 */ /* 0x000fc600078e001d */
[----:B------:R0:W-:Y:S01]  /*1aca0*/  STL [R1+0x1828], R10 ;  /* 0x0018280a01007387 */ /* 0x0001e20000100800 */
[----:B------:R-:W1:Y:S03]  /*1acb0*/  S2R R29, SR_TID.X ;  /* 0x00000000001d7919 */ /* 0x000e660000002100 */
[----:B------:R-:W-:Y:S01]  /*1acc0*/  STL [R1+0x490], R11 ;  /* 0x0004900b01007387 */ /* 0x000fe20000100800 */
[----:B0-----:R-:W-:-:S05]  /*1acd0*/  IMAD R10, R9, 0x4, R10 ;  /* 0x00000004090a7824 */ /* 0x001fca00078e020a */
[----:B------:R0:W-:Y:S04]  /*1ace0*/  STL [R1+0x1820], R10 ;  /* 0x0018200a01007387 */ /* 0x0001e80000100800 */
[----:B------:R-:W-:Y:S01]  /*1acf0*/  STL [R1+0x1a0c], R3 ;  /* 0x001a0c0301007387 */ /* 0x000fe20000100800 */
[----:B0-----:R-:W-:-:S05]  /*1ad00*/  IMAD R10, R9, 0x4, R10 ;  /* 0x00000004090a7824 */ /* 0x001fca00078e020a */
[----:B------:R0:W-:Y:S01]  /*1ad10*/  STL [R1+0x1824], R10 ;  /* 0x0018240a01007387 */ /* 0x0001e20000100800 */
[----:B-1----:R-:W-:Y:S01]  /*1ad20*/  LOP3.LUT R11, R29, 0x7f, RZ, 0xc0, !PT ;  /* 0x0000007f1d0b7812 */ /* 0x002fe200078ec0ff */
[----:B0-----:R-:W-:-:S04]  /*1ad30*/  IMAD R10, R9, 0x4, R10 ;  /* 0x00000004090a7824 */ /* 0x001fc800078e020a */
[----:B------:R-:W-:Y:S02]  /*1ad40*/  IMAD R2, R11, UR7, RZ ;  /* 0x000000070b027c24 */ /* 0x000fe4000f8e02ff */
[C---:B------:R-:W-:Y:S01]  /*1ad50*/  IMAD R3, R9.reuse, 0x4, R10 ;  /* 0x0000000409037824 */ /* 0x040fe200078e020a */
[----:B------:R-:W-:Y:S02]  /*1ad60*/  STL [R1+0x1830], R10 ;  /* 0x0018300a01007387 */ /* 0x000fe40000100800 */
[----:B------:R-:W-:Y:S01]  /*1ad70*/  LEA R2, P6, R2, UR8, 0x1 ;  /* 0x0000000802027c11 */ /* 0x000fe2000f8c08ff */
[----:B------:R-:W-:Y:S01]  /*1ad80*/  @!P3 IMAD.MOV R4, RZ, RZ, -R4 ;  /* 0x000000ffff04b224 */ /* 0x000fe200078e0a04 */
[----:B------:R-:W-:Y:S01]  /*1ad90*/  STL [R1+0x1a10], R29 ;  /* 0x001a101d01007387 */ /* 0x000fe20000100800 */
[----:B------:R-:W-:Y:S01]  /*1ada0*/  @!P0 IMAD.MOV R6, RZ, RZ, -R6 ;  /* 0x000000ffff068224 */ /* 0x000fe200078e0a06 */
[----:B------:R-:W-:Y:S02]  /*1adb0*/  ULDC UR8, c[0x0][0x234] ;  /* 0x00008d0000087ab9 */ /* 0x000fe40000000800 */
[----:B------:R0:W-:Y:S04]  /*1adc0*/  STL [R1+0x18d8], R2 ;  /* 0x0018d80201007387 */ /* 0x0001e80000100800 */
[----:B------:R-:W-:Y:S04]  /*1add0*/  STL [R1+0x1864], R3 ;  /* 0x0018640301007387 */ /* 0x000fe80000100800 */
[----:B------:R-:W2:Y:S01]  /*1ade0*/  LDL.LU R28, [R1+0x7c8] ;  /* 0x0007c800011c7983 */ /* 0x000ea20000300800 */
[----:B0-----:R-:W-:-:S03]  /*1adf0*/  IMAD R2, R9, 0x4, R3 ;  /* 0x0000000409027824 */ /* 0x001fc600078e0203 */
[----:B------:R-:W4:Y:S04]  /*1ae00*/  LDL.LU R27, [R1+0x7c4] ;  /* 0x0007c400011b7983 */ /* 0x000f280000300800 */
[----:B------:R0:W-:Y:S04]  /*1ae10*/  STL [R1+0x182c], R2 ;  /* 0x00182c0201007387 */ /* 0x0001e80000100800 */
[----:B------:R-:W5:Y:S04]  /*1ae20*/  LDL.LU R26, [R1+0x7c0] ;  /* 0x0007c000011a7983 */ /* 0x000f680000300800 */
[----:B0-----:R-:W5:Y:S04]  /*1ae30*/  LDL.LU R2, [R1+0x7bc] ;  /* 0x0007bc0001027983 */ /* 0x001f680000300800 */
[----:B------:R-:W5:Y:S04]  /*1ae40*/  LDL.LU R29, [R1+0x7b8] ;  /* 0x0007b800011d7983 */ /* 0x000f680000300800 */
        /* <DEDUP_REMOVED lines=9> */
[----:B------:R-:W5:Y:S01]  /*1aee0*/  LDL.LU R17, [R1+0xac] ;  /* 0x0000ac0001117983 */ /* 0x000f620000300800 */
[----:B------:R-:W-:Y:S01]  /*1aef0*/  @!P1 IMAD.MOV R7, RZ, RZ, -R7 ;  /* 0x000000ffff079224 */ /* 0x000fe200078e0a07 */
[----:B---3--:R-:W-:-:S02]  /*1af00*/  ISETP.NE.AND P4, PT, R5, RZ, PT ;  /* 0x000000ff0500720c */ /* 0x008fc40003f85270 */
[----:B------:R-:W3:Y:S01]  /*1af10*/  LDL.LU R16, [R1+0xb4] ;  /* 0x0000b40001107983 */ /* 0x000ee20000300800 */
[----:B------:R-:W-:-:S03]  /*1af20*/  LOP3.LUT R5, RZ, R5, RZ, 0x33, !PT ;  /* 0x00000005ff057212 */ /* 0x000fc600078e33ff */
[----:B------:R-:W3:Y:S04]  /*1af30*/  LDL.LU R15, [R1+0xc8] ;  /* 0x0000c800010f7983 */ /* 0x000ee80000300800 */
[----:B------:R-:W3:Y:S04]  /*1af40*/  LDL.LU R14, [R1+0xd0] ;  /* 0x0000d000010e7983 */ /* 0x000ee80000300800 */
[----:B------:R-:W3:Y:S04]  /*1af50*/  LDL.LU R13, [R1+0x174] ;  /* 0x00017400010d7983 */ /* 0x000ee80000300800 */
[----:B------:R-:W3:Y:S04]  /*1af60*/  LDL.LU R12, [R1+0x178] ;  /* 0x00017800010c7983 */ /* 0x000ee80000300800 */
[----:B------:R-:W3:Y:S01]  /*1af70*/  LDL.LU R11, [R1+0x17c] ;  /* 0x00017c00010b7983 */ /* 0x000ee20000300800 */
[----:B------:R-:W-:-:S02]  /*1af80*/  @!P2 IMAD.MOV R8, RZ, RZ, -R8 ;  /* 0x000000ffff08a224 */ /* 0x000fc400078e0a08 */
[----:B------:R-:W-:Y:S01]  /*1af90*/  @!P5 IMAD.MOV R0, RZ, RZ, -R0 ;  /* 0x000000ffff00d224 */ /* 0x000fe200078e0a00 */
[----:B------:R-:W3:Y:S04]  /*1afa0*/  LDL.LU R10, [R1+0x180] ;  /* 0x00018000010a7983 */ /* 0x000ee80000300800 */
[----:B------:R-:W3:Y:S04]  /*1afb0*/  LDL.LU R9, [R1+0x184] ;  /* 0x0001840001097983 */ /* 0x000ee80000300800 */
[----:B------:R-:W-:Y:S04]  /*1afc0*/  STL [R1+0x1a14], R4 ;  /* 0x001a140401007387 */ /* 0x000fe80000100800 */
[----:B------:R-:W-:Y:S04]  /*1afd0*/  STL [R1+0x1a18], R6 ;  /* 0x001a180601007387 */ /* 0x000fe80000100800 */
[----:B------:R-:W-:Y:S04]  /*1afe0*/  STL [R1+0x1a1c], R7 ;  /* 0x001a1c0701007387 */ /* 0x000fe80000100800 */
[----:B------:R-:W-:Y:S04]  /*1aff0*/  STL [R1+0x1a20], R8 ;  /* 0x001a200801007387 */ /* 0x000fe80000100800 */
[----:B------:R0:W-:Y:S01]  /*1b000*/  STL [R1+0x1a24], R0 ;  /* 0x001a240001007387 */ /* 0x0001e20000100800 */
[----:B--2---:R-:W-:-:S02]  /*1b010*/  SEL R28, R5, R28, !P4 ;  /* 0x0000001c051c7207 */ /* 0x004fc40006000000 */
[----:B----4-:R-:W-:-:S03]  /*1b020*/  SEL R27, R5, R27, !P4 ;  /* 0x0000001b051b7207 */ /* 0x010fc60006000000 */
[----:B------:R-:W-:Y:S01]  /*1b030*/  STL [R1+0x1a28], R28 ;  /* 0x001a281c01007387 */ /* 0x000fe20000100800 */
[----:B-----5:R-:W-:-:S03]  /*1b040*/  SEL R26, R5, R26, !P4 ;  /* 0x0000001a051a7207 */ /* 0x020fc60006000000 */
[----:B------:R-:W-:Y:S01]  /*1b050*/  STL [R1+0x1a2c], R27 ;  /* 0x001a2c1b01007387 */ /* 0x000fe20000100800 */
[----:B------:R-:W-:-:S03]  /*1b060*/  SEL R2, R5, R2, !P4 ;  /* 0x0000000205027207 */ /* 0x000fc60006000000 */
[----:B------:R-:W-:Y:S01]  /*1b070*/  STL [R1+0x1a30], R26 ;  /* 0x001a301a01007387 */ /* 0x000fe20000100800 */
[----:B0-----:R-:W-:-:S03]  /*1b080*/  SEL R0, R5, R29, !P4 ;  /* 0x0000001d05007207 */ /* 0x001fc60006000000 */
[----:B------:R0:W-:Y:S01]  /*1b090*/  STL [R1+0x18], R2 ;  /* 0x0000180201007387 */ /* 0x0001e20000100800 */
[----:B------:R-:W-:-:S03]  /*1b0a0*/  SEL R3, R5, R3, !P4 ;  /* 0x0000000305037207 */ /* 0x000fc60006000000 */
[----:B------:R1:W-:Y:S04]  /*1b0b0*/  STL [R1+0x1c], R0 ;  /* 0x00001c0001007387 */ /* 0x0003e80000100800 */
[----:B------:R2:W-:Y:S01]  /*1b0c0*/  STL [R1+0x24], R3 ;  /* 0x0000240301007387 */ /* 0x0005e20000100800 */
[C---:B0-----:R-:W-:Y:S02]  /*1b0d0*/  SEL R2, R5.reuse, R25, !P4 ;  /* 0x0000001905027207 */ /* 0x041fe40006000000 */
[----:B-1----:R-:W-:-:S03]  /*1b0e0*/  SEL R0, R5, R24, !P4 ;  /* 0x0000001805007207 */ /* 0x002fc60006000000 */
[----:B------:R0:W-:Y:S01]  /*1b0f0*/  STL [R1+0x2c], R2 ;  /* 0x00002c0201007387 */ /* 0x0001e20000100800 */
[----:B--2---:R-:W-:-:S03]  /*1b100*/  SEL R3, R5, R23, !P4 ;  /* 0x0000001705037207 */ /* 0x004fc60006000000 */
        /* <DEDUP_REMOVED lines=14> */
[C---:B---3--:R-:W-:Y:S02]  /*1b1f0*/  SEL R2, R5.reuse, R16, !P4 ;  /* 0x0000001005027207 */ /* 0x048fe40006000000 */
[----:B0-----:R-:W-:-:S03]  /*1b200*/  SEL R0, R5, R15, !P4 ;  /* 0x0000000f05007207 */ /* 0x001fc60006000000 */
[----:B------:R0:W-:Y:S01]  /*1b210*/  STL [R1+0xb4], R2 ;  /* 0x0000b40201007387 */ /* 0x0001e20000100800 */
[----:B-1----:R-:W-:-:S03]  /*1b220*/  SEL R3, R5, R14, !P4 ;  /* 0x0000000e05037207 */ /* 0x002fc60006000000 */
[----:B------:R1:W-:Y:S04]  /*1b230*/  STL [R1+0xc8], R0 ;  /* 0x0000c80001007387 */ /* 0x0003e80000100800 */
[----:B------:R2:W-:Y:S01]  /*1b240*/  STL [R1+0xd0], R3 ;  /* 0x0000d00301007387 */ /* 0x0005e20000100800 */
[C---:B0-----:R-:W-:Y:S02]  /*1b250*/  SEL R2, R5.reuse, R13, !P4 ;  /* 0x0000000d05027207 */ /* 0x041fe40006000000 */
[----:B-1----:R-:W-:-:S03]  /*1b260*/  SEL R0, R5, R12, !P4 ;  /* 0x0000000c05007207 */ /* 0x002fc60006000000 */
[----:B------:R0:W-:Y:S01]  /*1b270*/  STL [R1+0x174], R2 ;  /* 0x0001740201007387 */ /* 0x0001e20000100800 */
[----:B--2---:R-:W-:-:S03]  /*1b280*/  SEL R3, R5, R11, !P4 ;  /* 0x0000000b05037207 */ /* 0x004fc60006000000 */
[----:B------:R1:W-:Y:S04]  /*1b290*/  STL [R1+0x178], R0 ;  /* 0x0001780001007387 */ /* 0x0003e80000100800 */
[----:B------:R-:W-:Y:S04]  /*1b2a0*/  STL [R1+0x17c], R3 ;  /* 0x00017c0301007387 */ /* 0x000fe80000100800 */
[----:B------:R-:W2:Y:S01]  /*1b2b0*/  LDL.LU R26, [R1+0x1a0] ;  /* 0x0001a000011a7983 */ /* 0x000ea20000300800 */
[C---:B0-----:R-:W-:Y:S02]  /*1b2c0*/  SEL R2, R5.reuse, R10, !P4 ;  /* 0x0000000a05027207 */ /* 0x041fe40006000000 */
[----:B-1----:R-:W-:-:S03]  /*1b2d0*/  SEL R0, R5, R9, !P4 ;  /* 0x0000000905007207 */ /* 0x002fc60006000000 */
[----:B------:R-:W-:Y:S04]  /*1b2e0*/  STL [R1+0x180], R2 ;  /* 0x0001800201007387 */ /* 0x000fe80000100800 */
[----:B--2---:R0:W-:Y:S04]  /*1b2f0*/  STL [R1+0x1aa0], R26 ;  /* 0x001aa01a01007387 */ /* 0x0041e80000100800 */
[----:B------:R-:W-:Y:S04]  /*1b300*/  STL [R1+0x184], R0 ;  /* 0x0001840001007387 */ /* 0x000fe80000100800 */
[----:B0-----:R-:W2:Y:S04]  /*1b310*/  LDL.LU R26, [R1+0x194] ;  /* 0x00019400011a7983 */ /* 0x001ea80000300800 */
[----:B--2---:R0:W-:Y:S04]  /*1b320*/  STL [R1+0x1aa4], R26 ;  /* 0x001aa41a01007387 */ /* 0x0041e80000100800 */
[----:B0-----:R-:W2:Y:S04]  /*1b330*/  LDL.LU R26, [R1+0x190] ;  /* 0x00019000011a7983 */ /* 0x001ea80000300800 */
[----:B--2---:R0:W-:Y:S04]  /*1b340*/  STL [R1+0x1aa8], R26 ;  /* 0x001aa81a01007387 */ /* 0x0041e80000100800 */
[----:B0-----:R-:W2:Y:S04]  /*1b350*/  LDL.LU R26, [R1+0x18c] ;  /* 0x00018c00011a7983 */ /* 0x001ea80000300800 */
[----:B------:R-:W3:Y:S04]  /*1b360*/  LDL.LU R27, [R1+0x1a4] ;  /* 0x0001a400011b7983 */ /* 0x000ee80000300800 */
[----:B------:R-:W4:Y:S04]  /*1b370*/  LDL.LU R28, [R1+0x1a8] ;  /* 0x0001a800011c7983 */ /* 0x000f280000300800 */
[----:B------:R-:W5:Y:S04]  /*1b380*/  LDL.LU R0, [R1+0x1b4] ;  /* 0x0001b40001007983 */ /* 0x000f680000300800 */
[----:B------:R-:W4:Y:S04]  /*1b390*/  LDL.LU R8, [R1+0x1bc] ;  /* 0x0001bc0001087983 */ /* 0x000f280000300800 */
        /* <DEDUP_REMOVED lines=22> */
[----:B------:R-:W4:Y:S01]  /*1b500*/  LDL.LU R9, [R1+0x248] ;  /* 0x0002480001097983 */ /* 0x000f220000300800 */
[----:B--2---:R-:W-:-:S05]  /*1b510*/  SEL R26, R5, R26, !P4 ;  /* 0x0000001a051a7207 */ /* 0x004fca0006000000 */
[----:B------:R0:W-:Y:S04]  /*1b520*/  STL [R1+0x18c], R26 ;  /* 0x00018c1a01007387 */ /* 0x0001e80000100800 */
[----:B0-----:R-:W2:Y:S02]  /*1b530*/  LDL.LU R26, [R1+0x1aa8] ;  /* 0x001aa800011a7983 */ /* 0x001ea40000300800 */
[----:B--2---:R-:W-:-:S05]  /*1b540*/  SEL R26, R5, R26, !P4 ;  /* 0x0000001a051a7207 */ /* 0x004fca0006000000 */
[----:B------:R0:W-:Y:S04]  /*1b550*/  STL [R1+0x190], R26 ;  /* 0x0001901a01007387 */ /* 0x0001e80000100800 */
[----:B0-----:R-:W2:Y:S02]  /*1b560*/  LDL.LU R26, [R1+0x1aa4] ;  /* 0x001aa400011a7983 */ /* 0x001ea40000300800 */
[----:B--2---:R-:W-:-:S05]  /*1b570*/  SEL R26, R5, R26, !P4 ;  /* 0x0000001a051a7207 */ /* 0x004fca0006000000 */
[----:B------:R0:W-:Y:S04]  /*1b580*/  STL [R1+0x194], R26 ;  /* 0x0001941a01007387 */ /* 0x0001e80000100800 */
[----:B0-----:R-:W2:Y:S01]  /*1b590*/  LDL.LU R26, [R1+0x1aa0] ;  /* 0x001aa000011a7983 */ /* 0x001ea20000300800 */
[C---:B---3--:R-:W-:Y:S02]  /*1b5a0*/  SEL R27, R5.reuse, R27, !P4 ;  /* 0x0000001b051b7207 */ /* 0x048fe40006000000 */
[C---:B-----5:R-:W-:Y:S02]  /*1b5b0*/  SEL R0, R5.reuse, R0, !P4 ;  /* 0x0000000005007207 */ /* 0x060fe40006000000 */
[C---:B----4-:R-:W-:Y:S02]  /*1b5c0*/  SEL R8, R5.reuse, R8, !P4 ;  /* 0x0000000805087207 */ /* 0x050fe40006000000 */
[----:B------:R-:W-:-:S02]  /*1b5d0*/  SEL R7, R5, R7, !P4 ;  /* 0x0000000705077207 */ /* 0x000fc40006000000 */
[C---:B------:R-:W-:Y:S02]  /*1b5e0*/  SEL R4, R5.reuse, R4, !P4 ;  /* 0x0000000405047207 */ /* 0x040fe40006000000 */
[C---:B------:R-:W-:Y:S02]  /*1b5f0*/  SEL R2, R5.reuse, R2, !P4 ;  /* 0x0000000205027207 */ /* 0x040fe40006000000 */
[C---:B------:R-:W-:Y:S02]  /*1b600*/  SEL R3, R5.reuse, R3, !P4 ;  /* 0x0000000305037207 */ /* 0x040fe40006000000 */
[----:B--2---:R-:W-:-:S05]  /*1b610*/  SEL R26, R5, R26, !P4 ;  /* 0x0000001a051a7207 */ /* 0x004fca0006000000 */
[----:B------:R0:W-:Y:S04]  /*1b620*/  STL [R1+0x1a0], R26 ;  /* 0x0001a01a01007387 */ /* 0x0001e80000100800 */
[----:B------:R-:W-:Y:S01]  /*1b630*/  STL [R1+0x1a4], R27 ;  /* 0x0001a41b01007387 */ /* 0x000fe20000100800 */
[----:B0-----:R-:W-:-:S05]  /*1b640*/  SEL R26, R5, R28, !P4 ;  /* 0x0000001c051a7207 */ /* 0x001fca0006000000 */
[----:B------:R-:W-:Y:S04]  /*1b650*/  STL [R1+0x1a8], R26 ;  /* 0x0001a81a01007387 */ /* 0x000fe80000100800 */
[----:B------:R0:W-:Y:S04]  /*1b660*/  STL [R1+0x1b4], R0 ;  /* 0x0001b40001007387 */ /* 0x0001e80000100800 */
[----:B------:R-:W-:Y:S01]  /*1b670*/  STL [R1+0x1bc], R8 ;  /* 0x0001bc0801007387 */ /* 0x000fe20000100800 */
[----:B0-----:R-:W-:-:S03]  /*1b680*/  SEL R0, R5, R6, !P4 ;  /* 0x0000000605007207 */ /* 0x001fc60006000000 */
[----:B------:R-:W-:Y:S04]  /*1b690*/  STL [R1+0x1e4], R7 ;  /* 0x0001e40701007387 */ /* 0x000fe80000100800 */
[----:B------:R0:W-:Y:S04]  /*1b6a0*/  STL [R1+0x1e8], R0 ;  /* 0x0001e80001007387 */ /* 0x0001e80000100800 */
[----:B------:R-:W-:Y:S01]  /*1b6b0*/  STL [R1+0x1f0], R4 ;  /* 0x0001f00401007387 */ /* 0x000fe20000100800 */
[----:B0-----:R-:W-:-:S03]  /*1b6c0*/  SEL R0, R5, R29, !P4 ;  /* 0x0000001d05007207 */ /* 0x001fc60006000000 */
[----:B------:R0:W-:Y:S04]  /*1b6d0*/  STL [R1+0x1f4], R2 ;  /* 0x0001f40201007387 */ /* 0x0001e80000100800 */
        /* <DEDUP_REMOVED lines=622> */
[----:B------:R-:W-:Y:S01]  /*1ddc0*/  STL [R1+0x6ec], R2 ;  /* 0x0006ec0201007387 */ /* 0x000fe20000100800 */
[----:B--2---:R-:W-:-:S03]  /*1ddd0*/  SEL R3, R5, R11, !P4 ;  /* 0x0000000b05037207 */ /* 0x004fc60006000000 */
[----:B------:R0:W-:Y:S04]  /*1dde0*/  STL [R1+0x6e8], R0 ;  /* 0x0006e80001007387 */ /* 0x0001e80000100800 */
[----:B------:R-:W-:Y:S01]  /*1ddf0*/  STL [R1+0x6e4], R3 ;  /* 0x0006e40301007387 */ /* 0x000fe20000100800 */
[----:B0-----:R-:W-:-:S03]  /*1de00*/  SEL R0, R5, R9, !P4 ;  /* 0x0000000905007207 */ /* 0x001fc60006000000 */
[----:B------:R-:W2:Y:S01]  /*1de10*/  LDL.LU R9, [R1+0x674] ;  /* 0x0006740001097983 */ /* 0x000ea20000300800 */
[----:B------:R-:W-:-:S05]  /*1de20*/  SEL R2, R5, R10, !P4 ;  /* 0x0000000a05027207 */ /* 0x000fca0006000000 */
[----:B------:R-:W-:Y:S04]  /*1de30*/  STL [R1+0x6e0], R2 ;  /* 0x0006e00201007387 */ /* 0x000fe80000100800 */
[----:B--2---:R0:W-:Y:S04]  /*1de40*/  STL [R1+0x1a54], R9 ;  /* 0x001a540901007387 */ /* 0x0041e80000100800 */
[----:B------:R-:W-:Y:S04]  /*1de50*/  STL [R1+0x6dc], R0 ;  /* 0x0006dc0001007387 */ /* 0x000fe80000100800 */
[----:B0-----:R-:W2:Y:S04]  /*1de60*/  LDL.LU R9, [R1+0x678] ;  /* 0x0006780001097983 */ /* 0x001ea80000300800 */
[----:B------:R-:W3:Y:S04]  /*1de70*/  LDL.LU R26, [R1+0x65c] ;  /* 0x00065c00011a7983 */ /* 0x000ee80000300800 */
[----:B---3--:R0:W-:Y:S04]  /*1de80*/  STL [R1+0x1a50], R26 ;  /* 0x001a501a01007387 */ /* 0x0081e80000100800 */
[----:B0-----:R-:W3:Y:S04]  /*1de90*/  LDL.LU R26, [R1+0x660] ;  /* 0x00066000011a7983 */ /* 0x001ee80000300800 */
[----:B------:R-:W4:Y:S04]  /*1dea0*/  LDL.LU R27, [R1+0x658] ;  /* 0x00065800011b7983 */ /* 0x000f280000300800 */
[----:B------:R-:W5:Y:S04]  /*1deb0*/  LDL.LU R28, [R1+0x654] ;  /* 0x00065400011c7983 */ /* 0x000f680000300800 */
[----:B------:R-:W5:Y:S04]  /*1dec0*/  LDL.LU R0, [R1+0x650] ;  /* 0x0006500001007983 */ /* 0x000f680000300800 */
[----:B------:R-:W4:Y:S04]  /*1ded0*/  LDL.LU R8, [R1+0x640] ;  /* 0x0006400001087983 */ /* 0x000f280000300800 */
        /* <DEDUP_REMOVED lines=14> */
[----:B--2---:R-:W-:-:S03]  /*1dfc0*/  SEL R9, R5, R9, !P4 ;  /* 0x0000000905097207 */ /* 0x004fc60006000000 */
[----:B------:R-:W2:Y:S04]  /*1dfd0*/  LDL.LU R17, [R1+0x5e0] ;  /* 0x0005e00001117983 */ /* 0x000ea80000300800 */
[----:B------:R-:W2:Y:S04]  /*1dfe0*/  LDL.LU R16, [R1+0x5dc] ;  /* 0x0005dc0001107983 */ /* 0x000ea80000300800 */
[----:B------:R-:W2:Y:S04]  /*1dff0*/  LDL.LU R15, [R1+0x5d8] ;  /* 0x0005d800010f7983 */ /* 0x000ea80000300800 */
[----:B------:R-:W2:Y:S04]  /*1e000*/  LDL.LU R14, [R1+0x5d4] ;  /* 0x0005d400010e7983 */ /* 0x000ea80000300800 */
[----:B------:R-:W2:Y:S04]  /*1e010*/  LDL.LU R13, [R1+0x5d0] ;  /* 0x0005d000010d7983 */ /* 0x000ea80000300800 */
[----:B------:R-:W2:Y:S04]  /*1e020*/  LDL.LU R12, [R1+0x5cc] ;  /* 0x0005cc00010c7983 */ /* 0x000ea80000300800 */
[----:B------:R-:W2:Y:S04]  /*1e030*/  LDL.LU R11, [R1+0x5c8] ;  /* 0x0005c800010b7983 */ /* 0x000ea80000300800 */
[----:B------:R-:W2:Y:S04]  /*1e040*/  LDL.LU R10, [R1+0x5c4] ;  /* 0x0005c400010a7983 */ /* 0x000ea80000300800 */
[----:B------:R0:W-:Y:S04]  /*1e050*/  STL [R1+0x6d8], R9 ;  /* 0x0006d80901007387 */ /* 0x0001e80000100800 */
[----:B0-----:R-:W4:Y:S01]  /*1e060*/  LDL.LU R9, [R1+0x1a54] ;  /* 0x001a540001097983 */ /* 0x001f220000300800 */
[----:B---3--:R-:W-:-:S02]  /*1e070*/  SEL R26, R5, R26, !P4 ;  /* 0x0000001a051a7207 */ /* 0x008fc40006000000 */
[----:B----4-:R-:W-:-:S05]  /*1e080*/  SEL R9, R5, R9, !P4 ;  /* 0x0000000905097207 */ /* 0x010fca0006000000 */
[----:B------:R0:W-:Y:S04]  /*1e090*/  STL [R1+0x6d4], R9 ;  /* 0x0006d40901007387 */ /* 0x0001e80000100800 */
[----:B0-----:R-:W3:Y:S04]  /*1e0a0*/  LDL.LU R9, [R1+0x5bc] ;  /* 0x0005bc0001097983 */ /* 0x001ee80000300800 */
[----:B------:R0:W-:Y:S04]  /*1e0b0*/  STL [R1+0x6c0], R26 ;  /* 0x0006c01a01007387 */ /* 0x0001e80000100800 */
[----:B0-----:R-:W4:Y:S01]  /*1e0c0*/  LDL.LU R26, [R1+0x1a50] ;  /* 0x001a5000011a7983 */ /* 0x001f220000300800 */
[----:B------:R-:W-:-:S02]  /*1e0d0*/  SEL R8, R5, R8, !P4 ;  /* 0x0000000805087207 */ /* 0x000fc40006000000 */
[----:B----4-:R-:W-:-:S05]  /*1e0e0*/  SEL R26, R5, R26, !P4 ;  /* 0x0000001a051a7207 */ /* 0x010fca0006000000 */
[----:B------:R0:W-:Y:S02]  /*1e0f0*/  STL [R1+0x6bc], R26 ;  /* 0x0006bc1a01007387 */ /* 0x0001e40000100800 */
[C---:B0-----:R-:W-:Y:S02]  /*1e100*/  SEL R26, R5.reuse, R27, !P4 ;  /* 0x0000001b051a7207 */ /* 0x041fe40006000000 */
[----:B-----5:R-:W-:-:S03]  /*1e110*/  SEL R27, R5, R28, !P4 ;  /* 0x0000001c051b7207 */ /* 0x020fc60006000000 */
[----:B------:R0:W-:Y:S04]  /*1e120*/  STL [R1+0x6b8], R26 ;  /* 0x0006b81a01007387 */ /* 0x0001e80000100800 */
[----:B------:R-:W-:Y:S01]  /*1e130*/  STL [R1+0x6b4], R27 ;  /* 0x0006b41b01007387 */ /* 0x000fe20000100800 */
[C---:B0-----:R-:W-:Y:S02]  /*1e140*/  SEL R26, R5.reuse, R0, !P4 ;  /* 0x00000000051a7207 */ /* 0x041fe40006000000 */
[C---:B------:R-:W-:Y:S02]  /*1e150*/  SEL R0, R5.reuse, R7, !P4 ;  /* 0x0000000705007207 */ /* 0x040fe40006000000 */
[C---:B------:R-:W-:Y:S01]  /*1e160*/  SEL R7, R5.reuse, R6, !P4 ;  /* 0x0000000605077207 */ /* 0x040fe20006000000 */
[----:B------:R-:W-:Y:S01]  /*1e170*/  STL [R1+0x6b0], R26 ;  /* 0x0006b01a01007387 */ /* 0x000fe20000100800 */
[----:B------:R-:W-:-:S03]  /*1e180*/  SEL R6, R5, R4, !P4 ;  /* 0x0000000405067207 */ /* 0x000fc60006000000 */
[----:B------:R-:W-:Y:S04]  /*1e190*/  STL [R1+0x6ac], R8 ;  /* 0x0006ac0801007387 */ /* 0x000fe80000100800 */
[----:B------:R0:W-:Y:S01]  /*1e1a0*/  STL [R1+0x6a8], R0 ;  /* 0x0006a80001007387 */ /* 0x0001e20000100800 */
[----:B------:R-:W-:-:S03]  /*1e1b0*/  SEL R4, R5, R29, !P4 ;  /* 0x0000001d05047207 */ /* 0x000fc60006000000 */
[----:B------:R-:W-:Y:S01]  /*1e1c0*/  STL [R1+0x6a4], R7 ;  /* 0x0006a40701007387 */ /* 0x000fe20000100800 */
[----:B0-----:R-:W-:-:S03]  /*1e1d0*/  SEL R0, R5, R2, !P4 ;  /* 0x0000000205007207 */ /* 0x001fc60006000000 */
[----:B------:R-:W-:Y:S01]  /*1e1e0*/  STL [R1+0x6a0], R6 ;  /* 0x0006a00601007387 */ /* 0x000fe20000100800 */
[----:B------:R-:W-:-:S03]  /*1e1f0*/  SEL R2, R5, R3, !P4 ;  /* 0x0000000305027207 */ /* 0x000fc60006000000 */
[----:B------:R0:W-:Y:S01]  /*1e200*/  STL [R1+0x69c], R0 ;  /* 0x00069c0001007387 */ /* 0x0001e20000100800 */
[----:B------:R-:W-:-:S03]  /*1e210*/  SEL R3, R5, R24, !P4 ;  /* 0x0000001805037207 */ /* 0x000fc60006000000 */
[----:B------:R-:W-:Y:S01]  /*1e220*/  STL [R1+0x698], R4 ;  /* 0x0006980401007387 */ /* 0x000fe20000100800 */
[----:B0-----:R-:W-:-:S03]  /*1e230*/  SEL R0, R5, R25, !P4 ;  /* 0x0000001905007207 */ /* 0x001fc60006000000 */
[----:B------:R0:W-:Y:S04]  /*1e240*/  STL [R1+0x694], R2 ;  /* 0x0006940201007387 */ /* 0x0001e80000100800 */
[----:B------:R1:W-:Y:S01]  /*1e250*/  STL [R1+0x690], R0 ;  /* 0x0006900001007387 */ /* 0x0003e20000100800 */
[----:B0-----:R-:W-:-:S03]  /*1e260*/  SEL R2, R5, R23, !P4 ;  /* 0x0000001705027207 */ /* 0x001fc60006000000 */
[----:B------:R0:W-:Y:S01]  /*1e270*/  STL [R1+0x68c], R3 ;  /* 0x00068c0301007387 */ /* 0x0001e20000100800 */
[----:B-1----:R-:W-:-:S03]  /*1e280*/  SEL R0, R5, R22, !P4 ;  /* 0x0000001605007207 */ /* 0x002fc60006000000 */
        /* <DEDUP_REMOVED lines=9> */
[----:B--2---:R-:W-:-:S03]  /*1e320*/  SEL R2, R5, R17, !P4 ;  /* 0x0000001105027207 */ /* 0x004fc60006000000 */
        /* <DEDUP_REMOVED lines=12> */
[----:B------:R-:W-:Y:S01]  /*1e3f0*/  STL [R1+0x638], R3 ;  /* 0x0006380301007387 */ /* 0x000fe20000100800 */
[----:B0-----:R-:W-:-:S03]  /*1e400*/  SEL R0, R5, R10, !P4 ;  /* 0x0000000a05007207 */ /* 0x001fc60006000000 */
[----:B------:R-:W2:Y:S04]  /*1e410*/  LDL.LU R11, [R1+0x5b8] ;  /* 0x0005b800010b7983 */ /* 0x000ea80000300800 */
[----:B------:R-:W-:Y:S04]  /*1e420*/  STL [R1+0x634], R2 ;  /* 0x0006340201007387 */ /* 0x000fe80000100800 */
[----:B------:R-:W4:Y:S04]  /*1e430*/  LDL.LU R10, [R1+0x5b4] ;  /* 0x0005b400010a7983 */ /* 0x000f280000300800 */
[----:B------:R3:W-:Y:S04]  /*1e440*/  STL [R1+0x630], R0 ;  /* 0x0006300001007387 */ /* 0x0007e80000100800 */
[----:B------:R-:W5:Y:S01]  /*1e450*/  LDL.LU R26, [R1+0x5ac] ;  /* 0x0005ac00011a7983 */ /* 0x000f620000300800 */
[----:B---3--:R-:W-:-:S03]  /*1e460*/  SEL R0, R5, R9, !P4 ;  /* 0x0000000905007207 */ /* 0x008fc60006000000 */
[----:B-----5:R0:W-:Y:S04]  /*1e470*/  STL [R1+0x1a4c], R26 ;  /* 0x001a4c1a01007387 */ /* 0x0201e80000100800 */
[----:B------:R1:W-:Y:S04]  /*1e480*/  STL [R1+0x62c], R0 ;  /* 0x00062c0001007387 */ /* 0x0003e80000100800 */
[----:B0-----:R-:W3:Y:S04]  /*1e490*/  LDL.LU R26, [R1+0x5b0] ;  /* 0x0005b000011a7983 */ /* 0x001ee80000300800 */
[----:B------:R-:W5:Y:S04]  /*1e4a0*/  LDL.LU R27, [R1+0x5a8] ;  /* 0x0005a800011b7983 */ /* 0x000f680000300800 */
[----:B------:R-:W5:Y:S04]  /*1e4b0*/  LDL.LU R28, [R1+0x5a4] ;  /* 0x0005a400011c7983 */ /* 0x000f680000300800 */
[----:B-1----:R-:W5:Y:S04]  /*1e4c0*/  LDL.LU R0, [R1+0x5a0] ;  /* 0x0005a00001007983 */ /* 0x002f680000300800 */
        /* <DEDUP_REMOVED lines=16> */
[----:B------:R-:W2:Y:S01]  /*1e5d0*/  LDL.LU R17, [R1+0x55c] ;  /* 0x00055c0001117983 */ /* 0x000ea20000300800 */
[----:B----4-:R-:W-:-:S03]  /*1e5e0*/  SEL R10, R5, R10, !P4 ;  /* 0x0000000a050a7207 */ /* 0x010fc60006000000 */
[----:B------:R-:W4:Y:S04]  /*1e5f0*/  LDL.LU R16, [R1+0x558] ;  /* 0x0005580001107983 */ /* 0x000f280000300800 */
[----:B------:R-:W4:Y:S04]  /*1e600*/  LDL.LU R15, [R1+0x554] ;  /* 0x00055400010f7983 */ /* 0x000f280000300800 */
[----:B------:R-:W4:Y:S04]  /*1e610*/  LDL.LU R14, [R1+0x550] ;  /* 0x00055000010e7983 */ /* 0x000f280000300800 */
[----:B------:R-:W4:Y:S04]  /*1e620*/  LDL.LU R13, [R1+0x54c] ;  /* 0x00054c00010d7983 */ /* 0x000f280000300800 */
[----:B------:R-:W4:Y:S04]  /*1e630*/  LDL.LU R12, [R1+0x548] ;  /* 0x00054800010c7983 */ /* 0x000f280000300800 */
[----:B------:R-:W4:Y:S04]  /*1e640*/  LDL.LU R9, [R1+0x540] ;  /* 0x0005400001097983 */ /* 0x000f280000300800 */
[----:B------:R0:W-:Y:S04]  /*1e650*/  STL [R1+0x628], R11 ;  /* 0x0006280b01007387 */ /* 0x0001e80000100800 */
[----:B0-----:R-:W4:Y:S04]  /*1e660*/  LDL.LU R11, [R1+0x53c] ;  /* 0x00053c00010b7983 */ /* 0x001f280000300800 */
[----:B------:R0:W-:Y:S04]  /*1e670*/  STL [R1+0x624], R10 ;  /* 0x0006240a01007387 */ /* 0x0001e80000100800 */
[----:B0-----:R-:W4:Y:S01]  /*1e680*/  LDL.LU R10, [R1+0x538] ;  /* 0x00053800010a7983 */ /* 0x001f220000300800 */
[----:B---3--:R-:W-:-:S05]  /*1e690*/  SEL R26, R5, R26, !P4 ;  /* 0x0000001a051a7207 */ /* 0x008fca0006000000 */
[----:B------:R0:W-:Y:S04]  /*1e6a0*/  STL [R1+0x620], R26 ;  /* 0x0006201a01007387 */ /* 0x0001e80000100800 */
[----:B0-----:R-:W3:Y:S01]  /*1e6b0*/  LDL.LU R26, [R1+0x1a4c] ;  /* 0x001a4c00011a7983 */ /* 0x001ee20000300800 */
[C---:B-----5:R-:W-:Y:S02]  /*1e6c0*/  SEL R7, R5.reuse, R7, !P4 ;  /* 0x0000000705077207 */ /* 0x060fe40006000000 */
[C---:B------:R-:W-:Y:S02]  /*1e6d0*/  SEL R6, R5.reuse, R6, !P4 ;  /* 0x0000000605067207 */ /* 0x040fe40006000000 */
[----:B---3--:R-:W-:-:S05]  /*1e6e0*/  SEL R26, R5, R26, !P4 ;  /* 0x0000001a051a7207 */ /* 0x008fca0006000000 */
[----:B------:R0:W-:Y:S02]  /*1e6f0*/  STL [R1+0x604], R26 ;  /* 0x0006041a01007387 */ /* 0x0001e40000100800 */
[C---:B0-----:R-:W-:Y:S02]  /*1e700*/  SEL R26, R5.reuse, R27, !P4 ;  /* 0x0000001b051a7207 */ /* 0x041fe40006000000 */
[----:B------:R-:W-:-:S03]  /*1e710*/  SEL R27, R5, R28, !P4 ;  /* 0x0000001c051b7207 */ /* 0x000fc60006000000 */
[----:B------:R0:W-:Y:S04]  /*1e720*/  STL [R1+0x600], R26 ;  /* 0x0006001a01007387 */ /* 0x0001e80000100800 */
[----:B------:R-:W-:Y:S01]  /*1e730*/  STL [R1+0x5f0], R27 ;  /* 0x0005f01b01007387 */ /* 0x000fe20000100800 */
[C---:B0-----:R-:W-:Y:S02]  /*1e740*/  SEL R26, R5.reuse, R0, !P4 ;  /* 0x00000000051a7207 */ /* 0x041fe40006000000 */
[----:B------:R-:W-:-:S03]  /*1e750*/  SEL R0, R5, R8, !P4 ;  /* 0x0000000805007207 */ /* 0x000fc60006000000 */
[----:B------:R-:W-:Y:S04]  /*1e760*/  STL [R1+0x5ec], R26 ;  /* 0x0005ec1a01007387 */ /* 0x000fe80000100800 */
[----:B------:R0:W-:Y:S04]  /*1e770*/  STL [R1+0x5e8], R0 ;  /* 0x0005e80001007387 */ /* 0x0001e80000100800 */
[----:B------:R-:W-:Y:S01]  /*1e780*/  STL [R1+0x5e4], R7 ;  /* 0x0005e40701007387 */ /* 0x000fe20000100800 */
[----:B0-----:R-:W-:-:S03]  /*1e790*/  SEL R0, R5, R4, !P4 ;  /* 0x0000000405007207 */ /* 0x001fc60006000000 */
[----:B------:R-:W-:Y:S01]  /*1e7a0*/  STL [R1+0x5e0], R6 ;  /* 0x0005e00601007387 */ /* 0x000fe20000100800 */
[C---:B------:R-:W-:Y:S02]  /*1e7b0*/  SEL R4, R5.reuse, R2, !P4 ;  /* 0x0000000205047207 */ /* 0x040fe40006000000 */
[C---:B------:R-:W-:Y:S01]  /*1e7c0*/  SEL R2, R5.reuse, R29, !P4 ;  /* 0x0000001d05027207 */ /* 0x040fe20006000000 */
[----:B------:R0:W-:Y:S04]  /*1e7d0*/  STL [R1+0x5dc], R0 ;  /* 0x0005dc0001007387 */ /* 0x0001e80000100800 */
[----:B------:R-:W-:Y:S01]  /*1e7e0*/  STL [R1+0x5d8], R4 ;  /* 0x0005d80401007387 */ /* 0x000fe20000100800 */
[----:B0-----:R-:W-:-:S03]  /*1e7f0*/  SEL R0, R5, R3, !P4 ;  /* 0x0000000305007207 */ /* 0x001fc60006000000 */
[----:B------:R0:W-:Y:S01]  /*1e800*/  STL [R1+0x5d4], R2 ;  /* 0x0005d40201007387 */ /* 0x0001e20000100800 */
[----:B------:R-:W-:-:S03]  /*1e810*/  SEL R3, R5, R25, !P4 ;  /* 0x0000001905037207 */ /* 0x000fc60006000000 */
        /* <DEDUP_REMOVED lines=17> */
[----:B----4-:R-:W-:-:S03]  /*1e930*/  SEL R3, R5, R16, !P4 ;  /* 0x0000001005037207 */ /* 0x010fc60006000000 */
        /* <DEDUP_REMOVED lines=11> */
[----:B------:R0:W-:Y:S04]  /*1e9f0*/  STL [R1+0x594], R2 ;  /* 0x0005940201007387 */ /* 0x0001e80000100800 */
[----:B------:R-:W3:Y:S04]  /*1ea00*/  LDL.LU R9, [R1+0x530] ;  /* 0x0005300001097983 */ /* 0x000ee80000300800 */
[----:B------:R1:W-:Y:S04]  /*1ea10*/  STL [R1+0x590], R0 ;  /* 0x0005900001007387 */ /* 0x0003e80000100800 */
[----:B------:R-:W4:Y:S01]  /*1ea20*/  LDL.LU R26, [R1+0x528] ;  /* 0x00052800011a7983 */ /* 0x000f220000300800 */
[----:B0-----:R-:W-:-:S02]  /*1ea30*/  SEL R2, R5, R11, !P4 ;  /* 0x0000000b05027207 */ /* 0x001fc40006000000 */
[----:B-1----:R-:W-:-:S03]  /*1ea40*/  SEL R0, R5, R10, !P4 ;  /* 0x0000000a05007207 */ /* 0x002fc60006000000 */
[----:B------:R-:W-:Y:S04]  /*1ea50*/  STL [R1+0x58c], R2 ;  /* 0x00058c0201007387 */ /* 0x000fe80000100800 */
[----:B----4-:R0:W-:Y:S04]  /*1ea60*/  STL [R1+0x1a48], R26 ;  /* 0x001a481a01007387 */ /* 0x0101e80000100800 */
[----:B------:R1:W-:Y:S04]  /*1ea70*/  STL [R1+0x588], R0 ;  /* 0x0005880001007387 */ /* 0x0003e80000100800 */
[----:B0-----:R-:W4:Y:S04]  /*1ea80*/  LDL.LU R26, [R1+0x52c] ;  /* 0x00052c00011a7983 */ /* 0x001f280000300800 */
        /* <DEDUP_REMOVED lines=20> */
[----:B---3--:R-:W-:-:S03]  /*1ebd0*/  SEL R9, R5, R9, !P4 ;  /* 0x0000000905097207 */ /* 0x008fc60006000000 */
[----:B------:R-:W3:Y:S04]  /*1ebe0*/  LDL.LU R16, [R1+0x420] ;  /* 0x0004200001107983 */ /* 0x000ee80000300800 */
[----:B------:R-:W3:Y:S04]  /*1ebf0*/  LDL.LU R15, [R1+0x400] ;  /* 0x00040000010f7983 */ /* 0x000ee80000300800 */
[----:B------:R-:W3:Y:S04]  /*1ec00*/  LDL.LU R14, [R1+0x3b4] ;  /* 0x0003b400010e7983 */ /* 0x000ee80000300800 */
[----:B------:R-:W3:Y:S04]  /*1ec10*/  LDL.LU R11, [R1+0x3b0] ;  /* 0x0003b000010b7983 */ /* 0x000ee80000300800 */
[----:B------:R-:W3:Y:S04]  /*1ec20*/  LDL.LU R10, [R1+0x3a4] ;  /* 0x0003a400010a7983 */ /* 0x000ee80000300800 */
[----:B------:R-:W3:Y:S04]  /*1ec30*/  LDL.LU R13, [R1+0x3a0] ;  /* 0x0003a000010d7983 */ /* 0x000ee80000300800 */
[----:B------:R0:W-:Y:S04]  /*1ec40*/  STL [R1+0x584], R12 ;  /* 0x0005840c01007387 */ /* 0x0001e80000100800 */
[----:B0-----:R-:W3:Y:S04]  /*1ec50*/  LDL.LU R12, [R1+0x39c] ;  /* 0x00039c00010c7983 */ /* 0x001ee80000300800 */
[----:B------:R0:W-:Y:S04]  /*1ec60*/  STL [R1+0x580], R9 ;  /* 0x0005800901007387 */ /* 0x0001e80000100800 */
[----:B0-----:R-:W3:Y:S01]  /*1ec70*/  LDL.LU R9, [R1+0x398] ;  /* 0x0003980001097983 */ /* 0x001ee20000300800 */
[----:B----4-:R-:W-:-:S05]  /*1ec80*/  SEL R26, R5, R26, !P4 ;  /* 0x0000001a051a7207 */ /* 0x010fca0006000000 */
[----:B------:R0:W-:Y:S04]  /*1ec90*/  STL [R1+0x578], R26 ;  /* 0x0005781a01007387 */ /* 0x0001e80000100800 */
[----:B0-----:R-:W4:Y:S01]  /*1eca0*/  LDL.LU R26, [R1+0x1a48] ;  /* 0x001a4800011a7983 */ /* 0x001f220000300800 */
[C---:B-----5:R-:W-:Y:S02]  /*1ecb0*/  SEL R27, R5.reuse, R27, !P4 ;  /* 0x0000001b051b7207 */ /* 0x060fe40006000000 */
[C---:B------:R-:W-:Y:S02]  /*1ecc0*/  SEL R0, R5.reuse, R0, !P4 ;  /* 0x0000000005007207 */ /* 0x040fe40006000000 */
[C---:B------:R-:W-:Y:S02]  /*1ecd0*/  SEL R8, R5.reuse, R8, !P4 ;  /* 0x0000000805087207 */ /* 0x040fe40006000000 */
[----:B------:R-:W-:-:S02]  /*1ece0*/  SEL R7, R5, R7, !P4 ;  /* 0x0000000705077207 */ /* 0x000fc40006000000 */
[C---:B------:R-:W-:Y:S02]  /*1ecf0*/  SEL R4, R5.reuse, R4, !P4 ;  /* 0x0000000405047207 */ /* 0x040fe40006000000 */
[C---:B------:R-:W-:Y:S02]  /*1ed00*/  SEL R2, R5.reuse, R2, !P4 ;  /* 0x0000000205027207 */ /* 0x040fe40006000000 */
[C---:B------:R-:W-:Y:S02]  /*1ed10*/  SEL R3, R5.reuse, R3, !P4 ;  /* 0x0000000305037207 */ /* 0x040fe40006000000 */
[----:B----4-:R-:W-:-:S05]  /*1ed20*/  SEL R26, R5, R26, !P4 ;  /* 0x0000001a051a7207 */ /* 0x010fca0006000000 */
        /* <DEDUP_REMOVED lines=17> */
[----:B----4-:R-:W-:-:S03]  /*1ee40*/  SEL R3, R5, R23, !P4 ;  /* 0x0000001705037207 */ /* 0x010fc60006000000 */
        /* <DEDUP_REMOVED lines=9> */
[----:B--2---:R-:W-:-:S03]  /*1eee0*/  SEL R0, R5, R18, !P4 ;  /* 0x0000001205007207 */ /* 0x004fc60006000000 */
[----:B------:R3:W-:Y:S01]  /*1eef0*/  STL [R1+0x52c], R2 ;  /* 0x00052c0201007387 */ /* 0x0007e20000100800 */
[----:B-1----:R-:W-:-:S03]  /*1ef00*/  SEL R3, R5, R17, !P4 ;  /* 0x0000001105037207 */ /* 0x002fc60006000000 */
        /* <DEDUP_REMOVED lines=8> */
[----:B0-----:R-:W-:-:S03]  /*1ef90*/  SEL R2, R5, R11, !P4 ;  /* 0x0000000b05027207 */ /* 0x001fc60006000000 */
[----:B------:R-:W3:Y:S01]  /*1efa0*/  LDL.LU R11, [R1+0x394] ;  /* 0x00039400010b7983 */ /* 0x000ee20000300800 */
[----:B-1----:R-:W-:-:S03]  /*1efb0*/  SEL R0, R5, R10, !P4 ;  /* 0x0000000a05007207 */ /* 0x002fc60006000000 */
[----:B------:R0:W-:Y:S01]  /*1efc0*/  STL [R1+0x514], R2 ;  /* 0x0005140201007387 */ /* 0x0001e20000100800 */
[----:B--2---:R-:W-:-:S03]  /*1efd0*/  SEL R3, R5, R13, !P4 ;  /* 0x0000000d05037207 */ /* 0x004fc60006000000 */
[----:B------:R-:W2:Y:S04]  /*1efe0*/  LDL.LU R10, [R1+0x390] ;  /* 0x00039000010a7983 */ /* 0x000ea80000300800 */
[----:B------:R1:W-:Y:S04]  /*1eff0*/  STL [R1+0x510], R0 ;  /* 0x0005100001007387 */ /* 0x0003e80000100800 */
[----:B------:R-:W-:Y:S04]  /*1f000*/  STL [R1+0x50c], R3 ;  /* 0x00050c0301007387 */ /* 0x000fe80000100800 */
        /* <DEDUP_REMOVED lines=23> */
[----:B---3--:R-:W-:-:S03]  /*1f180*/  SEL R11, R5, R11, !P4 ;  /* 0x0000000b050b7207 */ /* 0x008fc60006000000 */
[----:B------:R-:W3:Y:S04]  /*1f190*/  LDL.LU R19, [R1+0x36c] ;  /* 0x00036c0001137983 */ /* 0x000ee80000300800 */
[----:B------:R-:W3:Y:S01]  /*1f1a0*/  LDL.LU R18, [R1+0x35c] ;  /* 0x00035c0001127983 */ /* 0x000ee20000300800 */
[----:B--2---:R-:W-:-:S03]  /*1f1b0*/  SEL R10, R5, R10, !P4 ;  /* 0x0000000a050a7207 */ /* 0x004fc60006000000 */
[----:B------:R-:W2:Y:S04]  /*1f1c0*/  LDL.LU R17, [R1+0x360] ;  /* 0x0003600001117983 */ /* 0x000ea80000300800 */
[----:B------:R-:W2:Y:S04]  /*1f1d0*/  LDL.LU R16, [R1+0x364] ;  /* 0x0003640001107983 */ /* 0x000ea80000300800 */
[----:B------:R-:W2:Y:S04]  /*1f1e0*/  LDL.LU R15, [R1+0x358] ;  /* 0x00035800010f7983 */ /* 0x000ea80000300800 */
[----:B------:R-:W2:Y:S04]  /*1f1f0*/  LDL.LU R12, [R1+0x350] ;  /* 0x00035000010c7983 */ /* 0x000ea80000300800 */
[----:B------:R-:W2:Y:S04]  /*1f200*/  LDL.LU R9, [R1+0x34c] ;  /* 0x00034c0001097983 */ /* 0x000ea80000300800 */
[----:B------:R-:W2:Y:S04]  /*1f210*/  LDL.LU R14, [R1+0x348] ;  /* 0x00034800010e7983 */ /* 0x000ea80000300800 */
[----:B------:R0:W-:Y:S04]  /*1f220*/  STL [R1+0x4f4], R11 ;  /* 0x0004f40b01007387 */ /* 0x0001e80000100800 */
[----:B------:R-:W2:Y:S04]  /*1f230*/  LDL.LU R13, [R1+0x33c] ;  /* 0x00033c00010d7983 */ /* 0x000ea80000300800 */
[----:B------:R1:W-:Y:S04]  /*1f240*/  STL [R1+0x4f0], R10 ;  /* 0x0004f00a01007387 */ /* 0x0003e80000100800 */
[----:B0-----:R-:W2:Y:S04]  /*1f250*/  LDL.LU R11, [R1+0x338] ;  /* 0x00033800010b7983 */ /* 0x001ea80000300800 */
[----:B-1----:R-:W2:Y:S01]  /*1f260*/  LDL.LU R10, [R1+0x304] ;  /* 0x00030400010a7983 */ /* 0x002ea20000300800 */
[----:B----4-:R-:W-:-:S05]  /*1f270*/  SEL R26, R5, R26, !P4 ;  /* 0x0000001a051a7207 */ /* 0x010fca0006000000 */
[----:B------:R0:W-:Y:S04]  /*1f280*/  STL [R1+0x4ec], R26 ;  /* 0x0004ec1a01007387 */ /* 0x0001e80000100800 */
[----:B0-----:R-:W4:Y:S01]  /*1f290*/  LDL.LU R26, [R1+0x1a44] ;  /* 0x001a4400011a7983 */ /* 0x001f220000300800 */
[C---:B-----5:R-:W-:Y:S02]  /*1f2a0*/  SEL R8, R5.reuse, R8, !P4 ;  /* 0x0000000805087207 */ /* 0x060fe40006000000 */
[----:B----4-:R-:W-:-:S05]  /*1f2b0*/  SEL R26, R5, R26, !P4 ;  /* 0x0000001a051a7207 */ /* 0x010fca0006000000 */
[----:B------:R0:W-:Y:S02]  /*1f2c0*/  STL [R1+0x4e8], R26 ;  /* 0x0004e81a01007387 */ /* 0x0001e40000100800 */
[C---:B0-----:R-:W-:Y:S02]  /*1f2d0*/  SEL R26, R5.reuse, R27, !P4 ;  /* 0x0000001b051a7207 */ /* 0x041fe40006000000 */
[----:B------:R-:W-:-:S03]  /*1f2e0*/  SEL R27, R5, R28, !P4 ;  /* 0x0000001c051b7207 */ /* 0x000fc60006000000 */
        /* <DEDUP_REMOVED lines=28> */
[----:B---3--:R-:W-:-:S03]  /*1f4b0*/  SEL R0, R5, R19, !P4 ;  /* 0x0000001305007207 */ /* 0x008fc60006000000 */
[----:B------:R2:W-:Y:S01]  /*1f4c0*/  STL [R1+0x390], R2 ;  /* 0x0003900201007387 */ /* 0x0005e20000100800 */
[----:B0-----:R-:W-:-:S03]  /*1f4d0*/  SEL R3, R5, R18, !P4 ;  /* 0x0000001205037207 */ /* 0x001fc60006000000 */
        /* <DEDUP_REMOVED lines=8> */
[----:B------:R0:W-:Y:S04]  /*1f560*/  STL [R1+0x37c], R3 ;  /* 0x00037c0301007387 */ /* 0x0001e80000100800 */
[----:B------:R-:W2:Y:S01]  /*1f570*/  LDL.LU R12, [R1+0x324] ;  /* 0x00032400010c7983 */ /* 0x000ea20000300800 */
[----:B-1----:R-:W-:-:S03]  /*1f580*/  SEL R0, R5, R9, !P4 ;  /* 0x0000000905007207 */ /* 0x002fc60006000000 */
[----:B------:R-:W-:Y:S04]  /*1f590*/  STL [R1+0x378], R2 ;  /* 0x0003780201007387 */ /* 0x000fe80000100800 */
[----:B------:R-:W3:Y:S01]  /*1f5a0*/  LDL.LU R9, [R1+0x344] ;  /* 0x0003440001097983 */ /* 0x000ee20000300800 */
[----:B0-----:R-:W-:-:S03]  /*1f5b0*/  SEL R3, R5, R13, !P4 ;  /* 0x0000000d05037207 */ /* 0x001fc60006000000 */
[----:B------:R0:W-:Y:S02]  /*1f5c0*/  STL [R1+0x374], R0 ;  /* 0x0003740001007387 */ /* 0x0001e40000100800 */
[----:B0-----:R-:W-:-:S05]  /*1f5d0*/  SEL R0, R5, R14, !P4 ;  /* 0x0000000e05007207 */ /* 0x001fca0006000000 */
[----:B------:R0:W-:Y:S04]  /*1f5e0*/  STL [R1+0x370], R0 ;  /* 0x0003700001007387 */ /* 0x0001e80000100800 */
[----:B------:R-:W-:Y:S04]  /*1f5f0*/  STL [R1+0x36c], R3 ;  /* 0x00036c0301007387 */ /* 0x000fe80000100800 */
[----:B------:R-:W4:Y:S01]  /*1f600*/  LDL.LU R26, [R1+0x32c] ;  /* 0x00032c00011a7983 */ /* 0x000f220000300800 */
[C---:B------:R-:W-:Y:S02]  /*1f610*/  SEL R2, R5.reuse, R11, !P4 ;  /* 0x0000000b05027207 */ /* 0x040fe40006000000 */
[----:B0-----:R-:W-:-:S03]  /*1f620*/  SEL R0, R5, R10, !P4 ;  /* 0x0000000a05007207 */ /* 0x001fc60006000000 */
        /* <DEDUP_REMOVED lines=30> */
[----:B------:R-:W3:Y:S04]  /*1f810*/  LDL.LU R14, [R1+0x2d0] ;  /* 0x0002d000010e7983 */ /* 0x000ee80000300800 */
[----:B------:R1:W-:Y:S04]  /*1f820*/  STL [R1+0x35c], R9 ;  /* 0x00035c0901007387 */ /* 0x0003e80000100800 */
[----:B------:R-:W3:Y:S04]  /*1f830*/  LDL.LU R13, [R1+0x2d4] ;  /* 0x0002d400010d7983 */ /* 0x000ee80000300800 */
[----:B0-----:R-:W3:Y:S04]  /*1f840*/  LDL.LU R12, [R1+0x2cc] ;  /* 0x0002cc00010c7983 */ /* 0x001ee80000300800 */
[----:B-1----:R-:W3:Y:S01]  /*1f850*/  LDL.LU R9, [R1+0x2c8] ;  /* 0x0002c80001097983 */ /* 0x002ee20000300800 */
[----:B----4-:R-:W-:-:S05]  /*1f860*/  SEL R26, R5, R26, !P4 ;  /* 0x0000001a051a7207 */ /* 0x010fca0006000000 */
[----:B------:R0:W-:Y:S04]  /*1f870*/  STL [R1+0x358], R26 ;  /* 0x0003581a01007387 */ /* 0x0001e80000100800 */
[----:B0-----:R-:W4:Y:S01]  /*1f880*/  LDL.LU R26, [R1+0x1a40] ;  /* 0x001a4000011a7983 */ /* 0x001f220000300800 */
[C---:B-----5:R-:W-:Y:S02]  /*1f890*/  SEL R7, R5.reuse, R7, !P4 ;  /* 0x0000000705077207 */ /* 0x060fe40006000000 */
[C---:B------:R-:W-:Y:S02]  /*1f8a0*/  SEL R6, R5.reuse, R6, !P4 ;  /* 0x0000000605067207 */ /* 0x040fe40006000000 */
[----:B----4-:R-:W-:-:S05]  /*1f8b0*/  SEL R26, R5, R26, !P4 ;  /* 0x0000001a051a7207 */ /* 0x010fca0006000000 */
        /* <DEDUP_REMOVED lines=32> */
[----:B---3--:R-:W-:-:S03]  /*1fac0*/  SEL R2, R5, R18, !P4 ;  /* 0x0000001205027207 */ /* 0x008fc60006000000 */
        /* <DEDUP_REMOVED lines=9> */
[----:B------:R1:W-:Y:S04]  /*1fb60*/  STL [R1+0x300], R2 ;  /* 0x0003000201007387 */ /* 0x0003e80000100800 */
[----:B------:R-:W3:Y:S01]  /*1fb70*/  LDL.LU R10, [R1+0x2a8] ;  /* 0x0002a800010a7983 */ /* 0x000ee20000300800 */
[----:B0-----:R-:W-:-:S03]  /*1fb80*/  SEL R3, R5, R13, !P4 ;  /* 0x0000000d05037207 */ /* 0x001fc60006000000 */
[----:B------:R0:W-:Y:S01]  /*1fb90*/  STL [R1+0x2fc], R0 ;  /* 0x0002fc0001007387 */ /* 0x0001e20000100800 */
[C---:B-1----:R-:W-:Y:S02]  /*1fba0*/  SEL R2, R5.reuse, R15, !P4 ;  /* 0x0000000f05027207 */ /* 0x042fe40006000000 */
[----:B0-----:R-:W-:-:S03]  /*1fbb0*/  SEL R0, R5, R14, !P4 ;  /* 0x0000000e05007207 */ /* 0x001fc60006000000 */
[----:B------:R0:W-:Y:S04]  /*1fbc0*/  STL [R1+0x2ec], R2 ;  /* 0x0002ec0201007387 */ /* 0x0001e80000100800 */
        /* <DEDUP_REMOVED lines=89> */
[----:B------:R1:W-:Y:S01]  /*20160*/  STL [R1+0x1dc], R0 ;  /* 0x0001dc0001007387 */ /* 0x0003e20000100800 */
[----:B0-----:R-:W-:-:S03]  /*20170*/  SEL R2, R5, R15, !P4 ;  /* 0x0000000f05027207 */ /* 0x001fc60006000000 */
[----:B------:R0:W-:Y:S01]  /*20180*/  STL [R1+0x1d8], R3 ;  /* 0x0001d80301007387 */ /* 0x0001e20000100800 */
[----:B-1----:R-:W-:-:S03]  /*20190*/  SEL R0, R5, R14, !P4 ;  /* 0x0000000e05007207 */ /* 0x002fc60006000000 */
[----:B------:R1:W-:Y:S01]  /*201a0*/  STL [R1+0x1d4], R2 ;  /* 0x0001d40201007387 */ /* 0x0003e20000100800 */
[----:B0-----:R-:W-:-:S03]  /*201b0*/  SEL R3, R5, R13, !P4 ;  /* 0x0000000d05037207 */ /* 0x001fc60006000000 */
[----:B------:R0:W-:Y:S04]  /*201c0*/  STL [R1+0x1d0], R0 ;  /* 0x0001d00001007387 */ /* 0x0001e80000100800 */
[----:B------:R-:W-:Y:S04]  /*201d0*/  STL [R1+0x1cc], R3 ;  /* 0x0001cc0301007387 */ /* 0x000fe80000100800 */
[----:B------:R-:W4:Y:S01]  /*201e0*/  LDL.LU R26, [R1+0x164] ;  /* 0x00016400011a7983 */ /* 0x000f220000300800 */
[C---:B-1----:R-:W-:Y:S02]  /*201f0*/  SEL R2, R5.reuse, R11, !P4 ;  /* 0x0000000b05027207 */ /* 0x042fe40006000000 */
        /* <DEDUP_REMOVED lines=31> */
[----:B------:R-:W2:Y:S04]  /*203f0*/  LDL.LU R15, [R1+0xf8] ;  /* 0x0000f800010f7983 */ /* 0x000ea80000300800 */
[----:B------:R-:W2:Y:S04]  /*20400*/  LDL.LU R14, [R1+0x9c] ;  /* 0x00009c00010e7983 */ /* 0x000ea80000300800 */
[----:B------:R-:W2:Y:S04]  /*20410*/  LDL.LU R13, [R1+0xc0] ;  /* 0x0000c000010d7983 */ /* 0x000ea80000300800 */
        /* <DEDUP_REMOVED lines=45> */
[----:B------:R-:W2:Y:S04]  /*206f0*/  LDL.LU R11, [R1+0xdc] ;  /* 0x0000dc00010b7983 */ /* 0x000ea80000300800 */
[----:B------:R1:W-:Y:S04]  /*20700*/  STL [R1+0x134], R2 ;  /* 0x0001340201007387 */ /* 0x0003e80000100800 */
[----:B------:R-:W3:Y:S01]  /*20710*/  LDL.LU R10, [R1+0xe0] ;  /* 0x0000e000010a7983 */ /* 0x000ee20000300800 */
[----:B0-----:R-:W-:-:S03]  /*20720*/  SEL R3, R5, R16, !P4 ;  /* 0x0000001005037207 */ /* 0x001fc60006000000 */
[----:B------:R0:W-:Y:S01]  /*20730*/  STL [R1+0x130], R0 ;  /* 0x0001300001007387 */ /* 0x0001e20000100800 */
[C---:B-1----:R-:W-:Y:S02]  /*20740*/  SEL R2, R5.reuse, R15, !P4 ;  /* 0x0000000f05027207 */ /* 0x042fe40006000000 */
[----:B0-----:R-:W-:-:S05]  /*20750*/  SEL R0, R5, R17, !P4 ;  /* 0x0000001105007207 */ /* 0x001fca0006000000 */
[----:B------:R0:W-:Y:S04]  /*20760*/  STL [R1+0x12c], R0 ;  /* 0x00012c0001007387 */ /* 0x0001e80000100800 */
[----:B------:R1:W-:Y:S01]  /*20770*/  STL [R1+0x128], R3 ;  /* 0x0001280301007387 */ /* 0x0003e20000100800 */
[----:B0-----:R-:W-:-:S03]  /*20780*/  SEL R0, R5, R14, !P4 ;  /* 0x0000000e05007207 */ /* 0x001fc60006000000 */
[----:B------:R0:W-:Y:S01]  /*20790*/  STL [R1+0x124], R2 ;  /* 0x0001240201007387 */ /* 0x0001e20000100800 */
[----:B-1----:R-:W-:-:S03]  /*207a0*/  SEL R3, R5, R13, !P4 ;  /* 0x0000000d05037207 */ /* 0x002fc60006000000 */
[----:B------:R1:W-:Y:S04]  /*207b0*/  STL [R1+0x120], R0 ;  /* 0x0001200001007387 */ /* 0x0003e80000100800 */
[----:B------:R-:W-:Y:S04]  /*207c0*/  STL [R1+0x11c], R3 ;  /* 0x00011c0301007387 */ /* 0x000fe80000100800 */
[----:B------:R-:W4:Y:S01]  /*207d0*/  LDL.LU R26, [R1+0xec] ;  /* 0x0000ec00011a7983 */ /* 0x000f220000300800 */
[C---:B0-----:R-:W-:Y:S02]  /*207e0*/  SEL R2, R5.reuse, R12, !P4 ;  /* 0x0000000c05027207 */ /* 0x041fe40006000000 */
        /* <DEDUP_REMOVED lines=32> */
[----:B------:R-:W3:Y:S04]  /*209f0*/  LDL.LU R12, [R1+0x28] ;  /* 0x00002800010c7983 */ /* 0x000ee80000300800 */
[----:B0-----:R-:W3:Y:S04]  /*20a00*/  LDL.LU R11, [R1+0x14] ;  /* 0x00001400010b7983 */ /* 0x001ee80000300800 */
[----:B------:R-:W3:Y:S04]  /*20a10*/  LDL.LU R10, [R1+0x10] ;  /* 0x00001000010a7983 */ /* 0x000ee80000300800 */
        /* <DEDUP_REMOVED lines=11> */
[C---:B------:R-:W-:Y:S02]  /*20ad0*/  SEL R29, R5.reuse, R29, !P4 ;  /* 0x0000001d051d7207 */ /* 0x040fe40006000000 */
[C---:B------:R-:W-:Y:S02]  /*20ae0*/  SEL R3, R5.reuse, R3, !P4 ;  /* 0x0000000305037207 */ /* 0x040fe40006000000 */
[----:B------:R-:W-:-:S02]  /*20af0*/  SEL R25, R5, R25, !P4 ;  /* 0x0000001905197207 */ /* 0x000fc40006000000 */
[C---:B------:R-:W-:Y:S02]  /*20b00*/  SEL R24, R5.reuse, R24, !P4 ;  /* 0x0000001805187207 */ /* 0x040fe40006000000 */
[C---:B------:R-:W-:Y:S02]  /*20b10*/  SEL R23, R5.reuse, R23, !P4 ;  /* 0x0000001705177207 */ /* 0x040fe40006000000 */
[C---:B--2---:R-:W-:Y:S02]  /*20b20*/  SEL R22, R5.reuse, R22, !P4 ;  /* 0x0000001605167207 */ /* 0x044fe40006000000 */
[C---:B------:R-:W-:Y:S02]  /*20b30*/  SEL R21, R5.reuse, R21, !P4 ;  /* 0x0000001505157207 */ /* 0x040fe40006000000 */
[C---:B---3--:R-:W-:Y:S02]  /*20b40*/  SEL R20, R5.reuse, R20, !P4 ;  /* 0x0000001405147207 */ /* 0x048fe40006000000 */
[----:B------:R-:W-:-:S02]  /*20b50*/  SEL R19, R5, R19, !P4 ;  /* 0x0000001305137207 */ /* 0x000fc40006000000 */
[C---:B------:R-:W-:Y:S02]  /*20b60*/  SEL R18, R5.reuse, R18, !P4 ;  /* 0x0000001205127207 */ /* 0x040fe40006000000 */
[C---:B------:R-:W-:Y:S02]  /*20b70*/  SEL R17, R5.reuse, R17, !P4 ;  /* 0x0000001105117207 */ /* 0x040fe40006000000 */
[C---:B------:R-:W-:Y:S02]  /*20b80*/  SEL R9, R5.reuse, R9, !P4 ;  /* 0x0000000905097207 */ /* 0x040fe40006000000 */
[----:B----4-:R-:W-:-:S05]  /*20b90*/  SEL R26, R5, R26, !P4 ;  /* 0x0000001a051a7207 */ /* 0x010fca0006000000 */
[----:B------:R0:W-:Y:S04]  /*20ba0*/  STL [R1+0x104], R26 ;  /* 0x0001041a01007387 */ /* 0x0001e80000100800 */
[----:B0-----:R-:W2:Y:S04]  /*20bb0*/  LDL.LU R26, [R1+0x1a30] ;  /* 0x001a3000011a7983 */ /* 0x001ea80000300800 */
[----:B------:R0:W-:Y:S04]  /*20bc0*/  STL [R1+0x100], R27 ;  /* 0x0001001b01007387 */ /* 0x0001e80000100800 */
[----:B0-----:R-:W3:Y:S04]  /*20bd0*/  LDL.LU R27, [R1+0x1a2c] ;  /* 0x001a2c00011b7983 */ /* 0x001ee80000300800 */
[----:B------:R0:W-:Y:S04]  /*20be0*/  STL [R1+0xfc], R28 ;  /* 0x0000fc1c01007387 */ /* 0x0001e80000100800 */
[----:B0-----:R-:W4:Y:S04]  /*20bf0*/  LDL.LU R28, [R1+0x1a28] ;  /* 0x001a2800011c7983 */ /* 0x001f280000300800 */
[----:B------:R0:W-:Y:S04]  /*20c00*/  STL [R1+0xf8], R0 ;  /* 0x0000f80001007387 */ /* 0x0001e80000100800 */
[----:B0-----:R-:W5:Y:S04]  /*20c10*/  LDL.LU R0, [R1+0x1a24] ;  /* 0x001a240001007983 */ /* 0x001f680000300800 */
        /* <DEDUP_REMOVED lines=31> */
[----:B0-----:R-:W5:Y:S01]  /*20e10*/  LDL.LU R9, [R1+0x19e4] ;  /* 0x0019e40001097983 */ /* 0x001f620000300800 */
[----:B------:R-:W-:-:S02]  /*20e20*/  SEL R16, R5, R16, !P4 ;  /* 0x0000001005107207 */ /* 0x000fc40006000000 */
[C---:B------:R-:W-:Y:S02]  /*20e30*/  SEL R15, R5.reuse, R15, !P4 ;  /* 0x0000000f050f7207 */ /* 0x040fe40006000000 */
[C---:B------:R-:W-:Y:S02]  /*20e40*/  SEL R14, R5.reuse, R14, !P4 ;  /* 0x0000000e050e7207 */ /* 0x040fe40006000000 */
[C---:B------:R-:W-:Y:S02]  /*20e50*/  SEL R13, R5.reuse, R13, !P4 ;  /* 0x0000000d050d7207 */ /* 0x040fe40006000000 */
[C---:B------:R-:W-:Y:S02]  /*20e60*/  SEL R12, R5.reuse, R12, !P4 ;  /* 0x0000000c050c7207 */ /* 0x040fe40006000000 */
[C---:B------:R-:W-:Y:S02]  /*20e70*/  SEL R11, R5.reuse, R11, !P4 ;  /* 0x0000000b050b7207 */ /* 0x040fe40006000000 */
[----:B------:R-:W-:-:S02]  /*20e80*/  SEL R10, R5, R10, !P4 ;  /* 0x0000000a050a7207 */ /* 0x000fc40006000000 */
[----:B-----5:R-:W-:-:S05]  /*20e90*/  SEL R9, R5, R9, !P4 ;  /* 0x0000000905097207 */ /* 0x020fca0006000000 */
        /* <DEDUP_REMOVED lines=9> */
[----:B0-----:R-:W2:Y:S04]  /*20f30*/  LDL.LU R13, [R1+0x19d4] ;  /* 0x0019d400010d7983 */ /* 0x001ea80000300800 */
[----:B------:R0:W-:Y:S04]  /*20f40*/  STL [R1+0x80], R12 ;  /* 0x0000800c01007387 */ /* 0x0001e80000100800 */
[----:B0-----:R-:W3:Y:S04]  /*20f50*/  LDL.LU R12, [R1+0x19d0] ;  /* 0x0019d000010c7983 */ /* 0x001ee80000300800 */
[----:B------:R0:W-:Y:S04]  /*20f60*/  STL [R1+0x7c], R11 ;  /* 0x00007c0b01007387 */ /* 0x0001e80000100800 */
[----:B0-----:R-:W4:Y:S04]  /*20f70*/  LDL.LU R11, [R1+0x19cc] ;  /* 0x0019cc00010b7983 */ /* 0x001f280000300800 */
[----:B------:R0:W-:Y:S04]  /*20f80*/  STL [R1+0x78], R10 ;  /* 0x0000780a01007387 */ /* 0x0001e80000100800 */
[----:B0-----:R-:W2:Y:S01]  /*20f90*/  LDL.LU R10, [R1+0x19c8] ;  /* 0x0019c800010a7983 */ /* 0x001ea20000300800 */
[----:B-----5:R-:W-:-:S05]  /*20fa0*/  SEL R9, R5, R9, !P4 ;  /* 0x0000000905097207 */ /* 0x020fca0006000000 */
[----:B------:R0:W-:Y:S02]  /*20fb0*/  STL [R1+0x74], R9 ;  /* 0x0000740901007387 */ /* 0x0001e40000100800 */
[----:B0-----:R-:W-:-:S05]  /*20fc0*/  SEL R9, R5, R2, !P4 ;  /* 0x0000000205097207 */ /* 0x001fca0006000000 */
[----:B------:R0:W-:Y:S04]  /*20fd0*/  STL [R1+0x70], R9 ;  /* 0x0000700901007387 */ /* 0x0001e80000100800 */
[----:B0-----:R-:W5:Y:S01]  /*20fe0*/  LDL R9, [R1+0x182c] ;  /* 0x00182c0001097983 */ /* 0x001f620000100800 */
[C---:B----4-:R-:W-:Y:S02]  /*20ff0*/  SEL R2, R5.reuse, R11, !P4 ;  /* 0x0000000b05027207 */ /* 0x050fe40006000000 */
[C---:B---3--:R-:W-:Y:S02]  /*21000*/  SEL R11, R5.reuse, R12, !P4 ;  /* 0x0000000c050b7207 */ /* 0x048fe40006000000 */
[----:B--2---:R-:W-:-:S05]  /*21010*/  SEL R10, R5, R10, !P4 ;  /* 0x0000000a050a7207 */ /* 0x004fca0006000000 */
[----:B------:R0:W-:Y:S04]  /*21020*/  STL [R1+0x6c], R10 ;  /* 0x00006c0a01007387 */ /* 0x0001e80000100800 */
[----:B------:R1:W-:Y:S01]  /*21030*/  STL [R1+0x68], R2 ;  /* 0x0000680201007387 */ /* 0x0003e20000100800 */
[C---:B0-----:R-:W-:Y:S02]  /*21040*/  SEL R10, R5.reuse, R14, !P4 ;  /* 0x0000000e050a7207 */ /* 0x041fe40006000000 */
[C---:B-1----:R-:W-:Y:S01]  /*21050*/  SEL R2, R5.reuse, R13, !P4 ;  /* 0x0000000d05027207 */ /* 0x042fe20006000000 */
[----:B------:R0:W-:Y:S04]  /*21060*/  STL [R1+0x64], R11 ;  /* 0x0000640b01007387 */ /* 0x0001e80000100800 */
[----:B------:R1:W-:Y:S04]  /*21070*/  STL [R1+0x60], R2 ;  /* 0x0000600201007387 */ /* 0x0003e80000100800 */
[----:B------:R2:W-:Y:S01]  /*21080*/  STL [R1+0x5c], R10 ;  /* 0x00005c0a01007387 */ /* 0x0005e20000100800 */
[----:B0-----:R-:W-:-:S02]  /*21090*/  SEL R11, R5, R15, !P4 ;  /* 0x0000000f050b7207 */ /* 0x001fc40006000000 */
        /* <DEDUP_REMOVED lines=21> */
[----:B------:R0:W-:Y:S01]  /*211f0*/  STL [R1+0x10], R2 ;  /* 0x0000100201007387 */ /* 0x0001e20000100800 */
[----:B------:R-:W-:-:S03]  /*21200*/  SEL R3, R5, R4, !P4 ;  /* 0x0000000405037207 */ /* 0x000fc60006000000 */
[----:B------:R1:W-:Y:S04]  /*21210*/  STL [R1+0xc], R10 ;  /* 0x00000c0a01007387 */ /* 0x0003e80000100800 */
[----:B------:R-:W2:Y:S04]  /*21220*/  LDL.LU R19, [R1+0x18] ;  /* 0x0000180001137983 */ /* 0x000ea80000300800 */
[----:B------:R-:W-:Y:S04]  /*21230*/  STL [R1+0x8], R3 ;  /* 0x0000080301007387 */ /* 0x000fe80000100800 */
[----:B------:R-:W3:Y:S01]  /*21240*/  LDL.LU R20, [R1+0x1c] ;  /* 0x00001c0001147983 */ /* 0x000ee20000300800 */
[----:B0-----:R-:W-:-:S02]  /*21250*/  SEL R2, R5, R6, !P4 ;  /* 0x0000000605027207 */ /* 0x001fc40006000000 */
[----:B-1----:R-:W-:-:S03]  /*21260*/  LOP3.LUT R10, R29, 0x7f, RZ, 0xc0, !PT ;  /* 0x0000007f1d0a7812 */ /* 0x002fc600078ec0ff */
[----:B------:R0:W-:Y:S01]  /*21270*/  STL [R1+0x4], R2 ;  /* 0x0000040201007387 */ /* 0x0001e20000100800 */
[C---:B------:R-:W-:Y:S01]  /*21280*/  SEL R29, R5.reuse, R8, !P4 ;  /* 0x00000008051d7207 */ /* 0x040fe20006000000 */
[----:B------:R-:W-:Y:S01]  /*21290*/  IMAD R10, R10, UR7, RZ ;  /* 0x000000070a0a7c24 */ /* 0x000fe2000f8e02ff */
[C---:B------:R-:W-:Y:S02]  /*212a0*/  SEL R0, R5.reuse, R0, !P4 ;  /* 0x0000000005007207 */ /* 0x040fe40006000000 */
[----:B0-----:R-:W-:Y:S02]  /*212b0*/  SEL R2, R5, R7, !P4 ;  /* 0x0000000705027207 */ /* 0x001fe40006000000 */
[----:B------:R-:W-:-:S03]  /*212c0*/  LEA.HI.X.SX32 R3, R10, UR9, 0x1, P6 ;  /* 0x000000090a037c11 */ /* 0x000fc6000b0f0eff */
[----:B------:R-:W-:Y:S04]  /*212d0*/  STL [R1+0x18dc], R2 ;  /* 0x0018dc0201007387 */ /* 0x000fe80000100800 */
[----:B------:R-:W-:Y:S04]  /*212e0*/  STL [R1+0x18e0], R29 ;  /* 0x0018e01d01007387 */ /* 0x000fe80000100800 */
[----:B------:R-:W-:Y:S04]  /*212f0*/  STL [R1+0x18e4], R0 ;  /* 0x0018e40001007387 */ /* 0x000fe80000100800 */
[----:B------:R-:W4:Y:S04]  /*21300*/  LDL.LU R22, [R1+0x24] ;  /* 0x0000240001167983 */ /* 0x000f280000300800 */
[----:B------:R-:W4:Y:S04]  /*21310*/  LDL.LU R21, [R1+0x2c] ;  /* 0x00002c0001157983 */ /* 0x000f280000300800 */
[----:B------:R0:W-:Y:S02]  /*21320*/  STL [R1+0x18d4], R3 ;  /* 0x0018d40301007387 */ /* 0x0001e40000100800 */
[----:B0-----:R-:W-:-:S02]  /*21330*/  IMAD R3, RZ, RZ, -UR6 ;  /* 0x80000006ff037e24 */ /* 0x001fc4000f8e02ff */
[----:B------:R-:W-:Y:S02]  /*21340*/  IMAD R28, R28, UR4, RZ ;  /* 0x000000041c1c7c24 */ /* 0x000fe4000f8e02ff */
[----:B------:R-:W-:Y:S02]  /*21350*/  IMAD R27, R27, UR4, RZ ;  /* 0x000000041b1b7c24 */ /* 0x000fe4000f8e02ff */
[----:B------:R-:W-:Y:S02]  /*21360*/  IMAD R4, R26, UR4, RZ ;  /* 0x000000041a047c24 */ /* 0x000fe4000f8e02ff */
[C---:B-----5:R-:W-:Y:S02]  /*21370*/  IMAD R0, R3.reuse, 0x4, R9 ;  /* 0x0000000403007824 */ /* 0x060fe400078e0209 */
[----:B------:R-:W5:Y:S04]  /*21380*/  LDL.LU R9, [R1+0x34] ;  /* 0x0000340001097983 */ /* 0x000f680000300800 */
[----:B------:R-:W5:Y:S04]  /*21390*/  LDL.LU R10, [R1+0x3c] ;  /* 0x00003c00010a7983 */ /* 0x000f680000300800 */
[----:B------:R-:W5:Y:S04]  /*213a0*/  LDL.LU R11, [R1+0x44] ;  /* 0x00004400010b7983 */ /* 0x000f680000300800 */
[----:B------:R0:W-:Y:S04]  /*213b0*/  STL [R1+0x76c], R0 ;  /* 0x00076c0001007387 */ /* 0x0001e80000100800 */
[----:B------:R-:W5:Y:S04]  /*213c0*/  LDL.LU R12, [R1+0x50] ;  /* 0x00005000010c7983 */ /* 0x000f680000300800 */
[----:B------:R-:W5:Y:S01]  /*213d0*/  LDL.LU R13, [R1+0x8c] ;  /* 0x00008c00010d7983 */ /* 0x000f620000300800 */
[----:B0-----:R-:W-:-:S05]  /*213e0*/  IMAD R0, R3, 0x4, R0 ;  /* 0x0000000403007824 */ /* 0x001fca00078e0200 */
[----:B------:R-:W-:Y:S04]  /*213f0*/  STL [R1+0x770], R0 ;  /* 0x0007700001007387 */ /* 0x000fe80000100800 */
[----:B------:R-:W5:Y:S04]  /*21400*/  LDL.LU R14, [R1+0x98] ;  /* 0x00009800010e7983 */ /* 0x000f680000300800 */
[----:B------:R-:W5:Y:S04]  /*21410*/  LDL.LU R15, [R1+0xa0] ;  /* 0x0000a000010f7983 */ /* 0x000f680000300800 */
[----:B------:R-:W5:Y:S04]  /*21420*/  LDL.LU R16, [R1+0xac] ;  /* 0x0000ac0001107983 */ /* 0x000f680000300800 */
[----:B------:R-:W5:Y:S04]  /*21430*/  LDL.LU R17, [R1+0xb4] ;  /* 0x0000b40001117983 */ /* 0x000f680000300800 */
[----:B------:R-:W5:Y:S04]  /*21440*/  LDL.LU R18, [R1+0xc8] ;  /* 0x0000c80001127983 */ /* 0x000f680000300800 */
[----:B------:R-:W-:Y:S04]  /*21450*/  STL [R1+0x18e8], R3 ;  /* 0x0018e80301007387 */ /* 0x000fe80000100800 */
[----:B------:R-:W-:Y:S04]  /*21460*/  STL [R1+0x18ec], R28 ;  /* 0x0018ec1c01007387 */ /* 0x000fe80000100800 */
[----:B------:R-:W-:Y:S04]  /*21470*/  STL [R1+0x18f0], R27 ;  /* 0x0018f01b01007387 */ /* 0x000fe80000100800 */
[----:B------:R-:W-:Y:S01]  /*21480*/  STL [R1+0x18f4], R4 ;  /* 0x0018f40401007387 */ /* 0x000fe20000100800 */
[----:B--2---:R-:W-:-:S03]  /*21490*/  IMAD R5, R19, UR4, RZ ;  /* 0x0000000413057c24 */ /* 0x004fc6000f8e02ff */
[----:B------:R-:W2:Y:S04]  /*214a0*/  LDL.LU R19, [R1+0xd0] ;  /* 0x0000d00001137983 */ /* 0x000ea80000300800 */
[----:B------:R-:W-:Y:S01]  /*214b0*/  STL [R1+0x18f8], R5 ;  /* 0x0018f80501007387 */ /* 0x000fe20000100800 */
[----:B---3--:R-:W-:-:S03]  /*214c0*/  IMAD R6, R20, UR4, RZ ;  /* 0x0000000414067c24 */ /* 0x008fc6000f8e02ff */
[----:B------:R-:W3:Y:S04]  /*214d0*/  LDL.LU R20, [R1+0x174] ;  /* 0x0001740001147983 */ /* 0x000ee80000300800 */
[----:B------:R-:W-:Y:S01]  /*214e0*/  STL [R1+0x18fc], R6 ;  /* 0x0018fc0601007387 */ /* 0x000fe20000100800 */
[----:B----4-:R-:W-:Y:S02]  /*214f0*/  IMAD R7, R22, UR4, RZ ;  /* 0x0000000416077c24 */ /* 0x010fe4000f8e02ff */
[----:B------:R-:W-:-:S03]  /*21500*/  IMAD R8, R21, UR4, RZ ;  /* 0x0000000415087c24 */ /* 0x000fc6000f8e02ff */
[----:B------:R-:W-:Y:S04]  /*21510*/  STL [R1+0x1900], R7 ;  /* 0x0019000701007387 */ /* 0x000fe80000100800 */
[----:B------:R-:W4:Y:S04]  /*21520*/  LDL.LU R21, [R1+0x178] ;  /* 0x0001780001157983 */ /* 0x000f280000300800 */
[----:B------:R-:W-:Y:S01]  /*21530*/  STL [R1+0x1904], R8 ;  /* 0x0019040801007387 */ /* 0x000fe20000100800 */
[----:B-----5:R-:W-:Y:S02]  /*21540*/  IMAD R9, R9, UR4, RZ ;  /* 0x0000000409097c24 */ /* 0x020fe4000f8e02ff */
[----:B------:R-:W-:-:S03]  /*21550*/  IMAD R10, R10, UR4, RZ ;  /* 0x000000040a0a7c24 */ /* 0x000fc6000f8e02ff */
[----:B------:R-:W-:Y:S01]  /*21560*/  STL [R1+0x1908], R9 ;  /* 0x0019080901007387 */ /* 0x000fe20000100800 */
[----:B------:R-:W-:-:S03]  /*21570*/  IMAD R11, R11, UR4, RZ ;  /* 0x000000040b0b7c24 */ /* 0x000fc6000f8e02ff */
[----:B------:R-:W-:Y:S01]  /*21580*/  STL [R1+0x190c], R10 ;  /* 0x00190c0a01007387 */ /* 0x000fe20000100800 */
[----:B------:R-:W-:-:S03]  /*21590*/  IMAD R12, R12, UR4, RZ ;  /* 0x000000040c0c7c24 */ /* 0x000fc6000f8e02ff */
[----:B------:R-:W-:Y:S01]  /*215a0*/  STL [R1+0x1910], R11 ;  /* 0x0019100b01007387 */ /* 0x000fe20000100800 */
[----:B------:R-:W-:-:S03]  /*215b0*/  IMAD R13, R13, UR4, RZ ;  /* 0x000000040d0d7c24 */ /* 0x000fc6000f8e02ff */
[----:B------:R-:W-:Y:S04]  /*215c0*/  STL [R1+0x1914], R12 ;  /* 0x0019140c01007387 */ /* 0x000fe80000100800 */
[----:B------:R-:W-:Y:S01]  /*215d0*/  STL [R1+0x1918], R13 ;  /* 0x0019180d01007387 */ /* 0x000fe20000100800 */
[----:B------:R-:W-:Y:S02]  /*215e0*/  IMAD R14, R14, UR4, RZ ;  /* 0x000000040e0e7c24 */ /* 0x000fe4000f8e02ff */
[----:B------:R-:W-:-:S03]  /*215f0*/  IMAD R15, R15, UR4, RZ ;  /* 0x000000040f0f7c24 */ /* 0x000fc6000f8e02ff */
[----:B------:R-:W-:Y:S01]  /*21600*/  STL [R1+0x191c], R14 ;  /* 0x00191c0e01007387 */ /* 0x000fe20000100800 */
[----:B------:R-:W-:-:S03]  /*21610*/  IMAD R16, R16, UR4, RZ ;  /* 0x0000000410107c24 */ /* 0x000fc6000f8e02ff */
[----:B------:R-:W-:Y:S01]  /*21620*/  STL [R1+0x1920], R15 ;  /* 0x0019200f01007387 */ /* 0x000fe20000100800 */
[----:B------:R-:W-:-:S03]  /*21630*/  IMAD R17, R17, UR4, RZ ;  /* 0x0000000411117c24 */ /* 0x000fc6000f8e02ff */
[----:B------:R-:W-:Y:S01]  /*21640*/  STL [R1+0x1924], R16 ;  /* 0x0019241001007387 */ /* 0x000fe20000100800 */
[----:B------:R-:W-:-:S03]  /*21650*/  IMAD R18, R18, UR4, RZ ;  /* 0x0000000412127c24 */ /* 0x000fc6000f8e02ff */
[----:B------:R0:W-:Y:S04]  /*21660*/  STL [R1+0x1928], R17 ;  /* 0x0019281101007387 */ /* 0x0001e80000100800 */
[----:B------:R-:W5:Y:S04]  /*21670*/  LDL.LU R22, [R1+0x17c] ;  /* 0x00017c0001167983 */ /* 0x000f680000300800 */
[----:B------:R1:W-:Y:S04]  /*21680*/  STL [R1+0x192c], R18 ;  /* 0x00192c1201007387 */ /* 0x0003e80000100800 */
[----:B------:R-:W5:Y:S04]  /*21690*/  LDL.LU R23, [R1+0x180] ;  /* 0x0001800001177983 */ /* 0x000f680000300800 */
[----:B------:R-:W5:Y:S01]  /*216a0*/  LDL.LU R24, [R1+0x184] ;  /* 0x0001840001187983 */ /* 0x000f620000300800 */
[----:B--2---:R-:W-:-:S05]  /*216b0*/  IMAD R19, R19, UR4, RZ ;  /* 0x0000000413137c24 */ /* 0x004fca000f8e02ff */
[----:B------:R-:W-:Y:S01]  /*216c0*/  STL [R1+0x1930], R19 ;  /* 0x0019301301007387 */ /* 0x000fe20000100800 */
[----:B---3--:R-:W-:-:S03]  /*216d0*/  IMAD R20, R20, UR4, RZ ;  /* 0x0000000414147c24 */ /* 0x008fc6000f8e02ff */
[----:B------:R-:W2:Y:S04]  /*216e0*/  LDL.LU R25, [R1+0x18c] ;  /* 0x00018c0001197983 */ /* 0x000ea80000300800 */
[----:B------:R-:W3:Y:S04]  /*216f0*/  LDL.LU R26, [R1+0x190] ;  /* 0x00019000011a7983 */ /* 0x000ee80000300800 */
[----:B------:R-:W-:Y:S04]  /*21700*/  STL [R1+0x1934], R20 ;  /* 0x0019341401007387 */ /* 0x000fe80000100800 */
[----:B0-----:R-:W1:Y:S04]  /*21710*/  LDL.LU R17, [R1+0x194] ;  /* 0x0001940001117983 */ /* 0x001e680000300800 */
[----:B------:R-:W3:Y:S04]  /*21720*/  LDL.LU R16, [R1+0x1a0] ;  /* 0x0001a00001107983 */ /* 0x000ee80000300800 */
        /* <DEDUP_REMOVED lines=15> */
[----:B------:R-:W3:Y:S01]  /*21820*/  LDL.LU R0, [R1+0x214] ;  /* 0x0002140001007983 */ /* 0x000ee20000300800 */
[----:B----4-:R-:W-:-:S03]  /*21830*/  IMAD R21, R21, UR4, RZ ;  /* 0x0000000415157c24 */ /* 0x010fc6000f8e02ff */
[----:B------:R-:W4:Y:S04]  /*21840*/  LDL.LU R29, [R1+0x218] ;  /* 0x00021800011d7983 */ /* 0x000f280000300800 */
[----:B------:R-:W4:Y:S04]  /*21850*/  LDL.LU R2, [R1+0x21c] ;  /* 0x00021c0001027983 */ /* 0x000f280000300800 */
[----:B------:R-:W-:Y:S01]  /*21860*/  STL [R1+0x1938], R21 ;  /* 0x0019381501007387 */ /* 0x000fe20000100800 */
[----:B-----5:R-:W-:Y:S02]  /*21870*/  IMAD R22, R22, UR4, RZ ;  /* 0x0000000416167c24 */ /* 0x020fe4000f8e02ff */
[----:B------:R-:W-:-:S03]  /*21880*/  IMAD R23, R23, UR4, RZ ;  /* 0x0000000417177c24 */ /* 0x000fc6000f8e02ff */
[----:B------:R-:W-:Y:S01]  /*21890*/  STL [R1+0x193c], R22 ;  /* 0x00193c1601007387 */ /* 0x000fe20000100800 */
[----:B------:R-:W-:-:S03]  /*218a0*/  IMAD R24, R24, UR4, RZ ;  /* 0x0000000418187c24 */ /* 0x000fc6000f8e02ff */
[----:B------:R-:W-:Y:S04]  /*218b0*/  STL [R1+0x1940], R23 ;  /* 0x0019401701007387 */ /* 0x000fe80000100800 */
[----:B------:R-:W-:Y:S01]  /*218c0*/  STL [R1+0x1944], R24 ;  /* 0x0019441801007387 */ /* 0x000fe20000100800 */
[----:B--2---:R-:W-:Y:S02]  /*218d0*/  IMAD R25, R25, UR4, RZ ;  /* 0x0000000419197c24 */ /* 0x004fe4000f8e02ff */
[----:B---3--:R-:W-:-:S03]  /*218e0*/  IMAD R26, R26, UR4, RZ ;  /* 0x000000041a1a7c24 */ /* 0x008fc6000f8e02ff */
[----:B------:R-:W-:Y:S01]  /*218f0*/  STL [R1+0x1948], R25 ;  /* 0x0019481901007387 */ /* 0x000fe20000100800 */
[----:B-1----:R-:W-:-:S03]  /*21900*/  IMAD R18, R17, UR4, RZ ;  /* 0x0000000411127c24 */ /* 0x002fc6000f8e02ff */
[----:B------:R-:W-:Y:S01]  /*21910*/  STL [R1+0x194c], R26 ;  /* 0x00194c1a01007387 */ /* 0x000fe20000100800 */
[----:B------:R-:W-:-:S03]  /*21920*/  IMAD R17, R16, UR4, RZ ;  /* 0x0000000410117c24 */ /* 0x000fc6000f8e02ff */
        /* <DEDUP_REMOVED lines=24> */
[----:B------:R0:W-:Y:S01]  /*21ab0*/  STL [R1+0xb4], R6 ;  /* 0x0000b40601007387 */ /* 0x0001e20000100800 */
[----:B------:R-:W-:-:S03]  /*21ac0*/  IMAD R4, R27, UR4, RZ ;  /* 0x000000041b047c24 */ /* 0x000fc6000f8e02ff */
[----:B------:R1:W-:Y:S04]  /*21ad0*/  STL [R1+0xc8], R5 ;  /* 0x0000c80501007387 */ /* 0x0003e80000100800 */
[----:B------:R2:W-:Y:S01]  /*21ae0*/  STL [R1+0xd0], R4 ;  /* 0x0000d00401007387 */ /* 0x0005e20000100800 */
[----:B0-----:R-:W-:Y:S02]  /*21af0*/  IMAD R6, R28, UR4, RZ ;  /* 0x000000041c067c24 */ /* 0x001fe4000f8e02ff */
[----:B-1----:R-:W-:-:S03]  /*21b00*/  IMAD R5, R3, UR4, RZ ;  /* 0x0000000403057c24 */ /* 0x002fc6000f8e02ff */
[----:B------:R-:W-:Y:S01]  /*21b10*/  STL [R1+0x174], R6 ;  /* 0x0001740601007387 */ /* 0x000fe20000100800 */
[----:B--2---:R-:W-:-:S03]  /*21b20*/  IMAD R4, R0, UR4, RZ ;  /* 0x0000000400047c24 */ /* 0x004fc6000f8e02ff */
[----:B------:R-:W-:Y:S04]  /*21b30*/  STL [R1+0x178], R5 ;  /* 0x0001780501007387 */ /* 0x000fe80000100800 */
[----:B------:R-:W-:Y:S04]  /*21b40*/  STL [R1+0x17c], R4 ;  /* 0x00017c0401007387 */ /* 0x000fe80000100800 */
[----:B------:R-:W2:Y:S01]  /*21b50*/  LDL.LU R26, [R1+0x228] ;  /* 0x00022800011a7983 */ /* 0x000ea20000300800 */
[----:B----4-:R-:W-:Y:S02]  /*21b60*/  IMAD R3, R29, UR4, RZ ;  /* 0x000000041d037c24 */ /* 0x010fe4000f8e02ff */
[----:B------:R-:W-:-:S03]  /*21b70*/  IMAD R0, R2, UR4, RZ ;  /* 0x0000000402007c24 */ /* 0x000fc6000f8e02ff */
[----:B------:R-:W-:Y:S04]  /*21b80*/  STL [R1+0x180], R3 ;  /* 0x0001800301007387 */ /* 0x000fe80000100800 */
[----:B--2---:R0:W-:Y:S04]  /*21b90*/  STL [R1+0x19c0], R26 ;  /* 0x0019c01a01007387 */ /* 0x0041e80000100800 */
[----:B------:R-:W-:Y:S04]  /*21ba0*/  STL [R1+0x184], R0 ;  /* 0x0001840001007387 */ /* 0x000fe80000100800 */
[----:B0-----:R-:W2:Y:S04]  /*21bb0*/  LDL.LU R26, [R1+0x224] ;  /* 0x00022400011a7983 */ /* 0x001ea80000300800 */
[----:B--2---:R0:W-:Y:S04]  /*21bc0*/  STL [R1+0x19c4], R26 ;  /* 0x0019c41a01007387 */ /* 0x0041e80000100800 */
[----:B0-----:R-:W2:Y:S04]  /*21bd0*/  LDL.LU R26, [R1+0x220] ;  /* 0x00022000011a7983 */ /* 0x001ea80000300800 */
[----:B------:R-:W3:Y:S04]  /*21be0*/  LDL.LU R25, [R1+0x22c] ;  /* 0x00022c0001197983 */ /* 0x000ee80000300800 */
        /* <DEDUP_REMOVED lines=27> */
[----:B--2---:R-:W-:-:S05]  /*21da0*/  IMAD R26, R26, UR4, RZ ;  /* 0x000000041a1a7c24 */ /* 0x004fca000f8e02ff */
[----:B------:R0:W-:Y:S04]  /*21db0*/  STL [R1+0x18c], R26 ;  /* 0x00018c1a01007387 */ /* 0x0001e80000100800 */
[----:B0-----:R-:W2:Y:S02]  /*21dc0*/  LDL.LU R26, [R1+0x19c4] ;  /* 0x0019c400011a7983 */ /* 0x001ea40000300800 */
[----:B--2---:R-:W-:-:S05]  /*21dd0*/  IMAD R26, R26, UR4, RZ ;  /* 0x000000041a1a7c24 */ /* 0x004fca000f8e02ff */
[----:B------:R0:W-:Y:S04]  /*21de0*/  STL [R1+0x190], R26 ;  /* 0x0001901a01007387 */ /* 0x0001e80000100800 */
[----:B0-----:R-:W2:Y:S02]  /*21df0*/  LDL.LU R26, [R1+0x19c0] ;  /* 0x0019c000011a7983 */ /* 0x001ea40000300800 */
[----:B--2---:R-:W-:-:S05]  /*21e00*/  IMAD R26, R26, UR4, RZ ;  /* 0x000000041a1a7c24 */ /* 0x004fca000f8e02ff */
[----:B------:R3:W-:Y:S02]  /*21e10*/  STL [R1+0x194], R26 ;  /* 0x0001941a01007387 */ /* 0x0007e40000100800 */
[----:B---3--:R-:W-:Y:S02]  /*21e20*/  IMAD R26, R25, UR4, RZ ;  /* 0x00000004191a7c24 */ /* 0x008fe4000f8e02ff */
[----:B----4-:R-:W-:Y:S02]  /*21e30*/  IMAD R25, R24, UR4, RZ ;  /* 0x0000000418197c24 */ /* 0x010fe4000f8e02ff */
[----:B-----5:R-:W-:Y:S02]  /*21e40*/  IMAD R24, R23, UR4, RZ ;  /* 0x0000000417187c24 */ /* 0x020fe4000f8e02ff */
[----:B------:R-:W-:Y:S01]  /*21e50*/  IMAD R23, R22, UR4, RZ ;  /* 0x0000000416177c24 */ /* 0x000fe2000f8e02ff */
[----:B------:R-:W-:Y:S01]  /*21e60*/  STL [R1+0x1a0], R26 ;  /* 0x0001a01a01007387 */ /* 0x000fe20000100800 */
[----:B------:R-:W-:-:S02]  /*21e70*/  IMAD R22, R21, UR4, RZ ;  /* 0x0000000415167c24 */ /* 0x000fc4000f8e02ff */
[----:B------:R-:W-:Y:S01]  /*21e80*/  IMAD R21, R20, UR4, RZ ;  /* 0x0000000414157c24 */ /* 0x000fe2000f8e02ff */
[----:B------:R-:W-:Y:S01]  /*21e90*/  STL [R1+0x1a4], R25 ;  /* 0x0001a41901007387 */ /* 0x000fe20000100800 */
[----:B------:R-:W-:Y:S02]  /*21ea0*/  IMAD R20, R19, UR4, RZ ;  /* 0x0000000413147c24 */ /* 0x000fe4000f8e02ff */
[----:B------:R-:W-:Y:S01]  /*21eb0*/  IMAD R19, R18, UR4, RZ ;  /* 0x0000000412137c24 */ /* 0x000fe2000f8e02ff */
[----:B------:R-:W-:Y:S01]  /*21ec0*/  STL [R1+0x1a8], R24 ;  /* 0x0001a81801007387 */ /* 0x000fe20000100800 */
[----:B------:R-:W-:Y:S02]  /*21ed0*/  IMAD R18, R17, UR4, RZ ;  /* 0x0000000411127c24 */ /* 0x000fe4000f8e02ff */
[----:B------:R-:W-:Y:S01]  /*21ee0*/  IMAD R17, R16, UR4, RZ ;  /* 0x0000000410117c24 */ /* 0x000fe2000f8e02ff */
        /* <DEDUP_REMOVED lines=27> */
[----:B------:R-:W-:Y:S04]  /*220a0*/  STL [R1+0x218], R9 ;  /* 0x0002180901007387 */ /* 0x000fe80000100800 */
[----:B------:R-:W-:Y:S04]  /*220b0*/  STL [R1+0x21c], R8 ;  /* 0x00021c0801007387 */ /* 0x000fe80000100800 */
[----:B------:R-:W-:Y:S04]  /*220c0*/  STL [R1+0x220], R7 ;  /* 0x0002200701007387 */ /* 0x000fe80000100800 */
[----:B------:R0:W-:Y:S04]  /*220d0*/  STL [R1+0x224], R6 ;  /* 0x0002240601007387 */ /* 0x0001e80000100800 */
[----:B------:R1:W-:Y:S04]  /*220e0*/  STL [R1+0x228], R5 ;  /* 0x0002280501007387 */ /* 0x0003e80000100800 */
[----:B------:R2:W-:Y:S01]  /*220f0*/  STL [R1+0x22c], R4 ;  /* 0x00022c0401007387 */ /* 0x0005e20000100800 */
[----:B0-----:R-:W-:-:S02]  /*22100*/  IMAD R6, R28, UR4, RZ ;  /* 0x000000041c067c24 */ /* 0x001fc4000f8e02ff */
[----:B-1----:R-:W-:-:S03]  /*22110*/  IMAD R5, R3, UR4, RZ ;  /* 0x0000000403057c24 */ /* 0x002fc6000f8e02ff */
[----:B------:R-:W-:Y:S01]  /*22120*/  STL [R1+0x234], R6 ;  /* 0x0002340601007387 */ /* 0x000fe20000100800 */
[----:B--2---:R-:W-:-:S03]  /*22130*/  IMAD R4, R0, UR4, RZ ;  /* 0x0000000400047c24 */ /* 0x004fc6000f8e02ff */
[----:B------:R-:W-:Y:S04]  /*22140*/  STL [R1+0x238], R5 ;  /* 0x0002380501007387 */ /* 0x000fe80000100800 */
[----:B------:R-:W-:Y:S04]  /*22150*/  STL [R1+0x23c], R4 ;  /* 0x00023c0401007387 */ /* 0x000fe80000100800 */
[----:B------:R-:W2:Y:S01]  /*22160*/  LDL.LU R26, [R1+0x3c4] ;  /* 0x0003c400011a7983 */ /* 0x000ea20000300800 */
[----:B------:R-:W-:Y:S02]  /*22170*/  IMAD R3, R29, UR4, RZ ;  /* 0x000000041d037c24 */ /* 0x000fe4000f8e02ff */
        /* <DEDUP_REMOVED lines=1301> */
[----:B0-----:R-:W2:Y:S01]  /*272d0*/  LDL.LU R26, [R1+0x1950] ;  /* 0x00195000011a7983 */ /* 0x001ea20000300800 */
[----:B---3--:R-:W-:Y:S02]  /*272e0*/  IMAD R25, R25, UR4, RZ ;  /* 0x0000000419197c24 */ /* 0x008fe4000f8e02ff */
[----:B----4-:R-:W-:Y:S02]  /*272f0*/  IMAD R24, R24, UR4, RZ ;  /* 0x0000000418187c24 */ /* 0x010fe4000f8e02ff */
[----:B-----5:R-:W-:Y:S02]  /*27300*/  IMAD R23, R23, UR4, RZ ;  /* 0x0000000417177c24 */ /* 0x020fe4000f8e02ff */
[----:B------:R-:W-:-:S02]  /*27310*/  IMAD R22, R22, UR4, RZ ;  /* 0x0000000416167c24 */ /* 0x000fc4000f8e02ff */
[----:B------:R-:W-:Y:S02]  /*27320*/  IMAD R21, R21, UR4, RZ ;  /* 0x0000000415157c24 */ /* 0x000fe4000f8e02ff */
[----:B------:R-:W-:Y:S02]  /*27330*/  IMAD R20, R20, UR4, RZ ;  /* 0x0000000414147c24 */ /* 0x000fe4000f8e02ff */
[----:B------:R-:W-:Y:S02]  /*27340*/  IMAD R19, R19, UR4, RZ ;  /* 0x0000000413137c24 */ /* 0x000fe4000f8e02ff */
[----:B------:R-:W-:Y:S02]  /*27350*/  IMAD R18, R18, UR4, RZ ;  /* 0x0000000412127c24 */ /* 0x000fe4000f8e02ff */
[----:B------:R-:W-:Y:S02]  /*27360*/  IMAD R17, R17, UR4, RZ ;  /* 0x0000000411117c24 */ /* 0x000fe4000f8e02ff */
        /* <DEDUP_REMOVED lines=19> */
[----:B--2---:R-:W-:-:S05]  /*274a0*/  IMAD R26, R26, UR8, RZ ;  /* 0x000000081a1a7c24 */ /* 0x004fca000f8e02ff */
        /* <DEDUP_REMOVED lines=57> */
[----:B0-----:R-:W2:Y:S01]  /*27840*/  LDL.LU R2, [R1+0x18dc] ;  /* 0x0018dc0001027983 */ /* 0x001ea20000300800 */
[----:B-----5:R-:W-:-:S02]  /*27850*/  IMAD R29, R29, UR4, RZ ;  /* 0x000000041d1d7c24 */ /* 0x020fc4000f8e02ff */
[----:B--2---:R-:W-:-:S05]  /*27860*/  IMAD R2, R2, UR4, RZ ;  /* 0x0000000402027c24 */ /* 0x004fca000f8e02ff */
[----:B------:R0:W-:Y:S04]  /*27870*/  STL [R1+0x4], R2 ;  /* 0x0000040201007387 */ /* 0x0001e80000100800 */
[----:B0-----:R-:W2:Y:S04]  /*27880*/  LDL.LU R2, [R1+0x18d8] ;  /* 0x0018d80001027983 */ /* 0x001ea80000300800 */
[----:B------:R0:W-:Y:S04]  /*27890*/  STL [R1], R29 ;  /* 0x0000001d01007387 */ /* 0x0001e80000100800 */
[----:B0-----:R-:W3:Y:S02]  /*278a0*/  LDL R29, [R1+0x770] ;  /* 0x00077000011d7983 */ /* 0x001ee40000100800 */
[----:B---3--:R-:W-:Y:S01]  /*278b0*/  IMAD R29, R3, 0x4, R29 ;  /* 0x00000004031d7824 */ /* 0x008fe200078e021d */
[----:B--2---:R-:W-:-:S05]  /*278c0*/  LEA R3, P6, R28, R2, 0x1 ;  /* 0x000000021c037211 */ /* 0x004fca00078c08ff */
[----:B------:R0:W-:Y:S02]  /*278d0*/  STL [R1+0x17f4], R3 ;  /* 0x0017f40301007387 */ /* 0x0001e40000100800 */
[----:B0-----:R-:W-:-:S05]  /*278e0*/  LEA R3, P0, R27, R2, 0x1 ;  /* 0x000000021b037211 */ /* 0x001fca00078008ff */
[----:B------:R4:W-:Y:S02]  /*278f0*/  STL [R1+0x17f8], R3 ;  /* 0x0017f80301007387 */ /* 0x0009e40000100800 */
[----:B----4-:R-:W-:-:S05]  /*27900*/  LEA R3, P1, R4, R2, 0x1 ;  /* 0x0000000204037211 */ /* 0x010fca00078208ff */
[----:B------:R0:W-:Y:S02]  /*27910*/  STL [R1+0x17fc], R3 ;  /* 0x0017fc0301007387 */ /* 0x0001e40000100800 */
[----:B0-----:R-:W-:-:S05]  /*27920*/  LEA R3, P2, R5, R2, 0x1 ;  /* 0x0000000205037211 */ /* 0x001fca00078408ff */
[----:B------:R0:W-:Y:S02]  /*27930*/  STL [R1+0x1800], R3 ;  /* 0x0018000301007387 */ /* 0x0001e40000100800 */
[----:B0-----:R-:W-:-:S05]  /*27940*/  LEA R3, P3, R6, R2, 0x1 ;  /* 0x0000000206037211 */ /* 0x001fca00078608ff */
[----:B------:R0:W-:Y:S02]  /*27950*/  STL [R1+0x1804], R3 ;  /* 0x0018040301007387 */ /* 0x0001e40000100800 */
[----:B0-----:R-:W-:-:S05]  /*27960*/  LEA R3, P4, R7, R2, 0x1 ;  /* 0x0000000207037211 */ /* 0x001fca00078808ff */
[----:B------:R0:W-:Y:S02]  /*27970*/  STL [R1+0x1808], R3 ;  /* 0x0018080301007387 */ /* 0x0001e40000100800 */
[----:B0-----:R-:W-:-:S05]  /*27980*/  LEA R3, P5, R8, R2, 0x1 ;  /* 0x0000000208037211 */ /* 0x001fca00078a08ff */
[----:B------:R0:W-:Y:S04]  /*27990*/  STL [R1+0x180c], R3 ;  /* 0x00180c0301007387 */ /* 0x0001e80000100800 */
[----:B0-----:R-:W2:Y:S02]  /*279a0*/  LDL.LU R3, [R1+0x18d4] ;  /* 0x0018d40001037983 */ /* 0x001ea40000300800 */
[----:B--2---:R-:W-:-:S05]  /*279b0*/  LEA.HI.X.SX32 R28, R28, R3, 0x1, P6 ;  /* 0x000000031c1c7211 */ /* 0x004fca00030f0eff */
[----:B------:R0:W-:Y:S01]  /*279c0*/  STL [R1+0x17ec], R28 ;  /* 0x0017ec1c01007387 */ /* 0x0001e20000100800 */
[----:B------:R-:W-:Y:S02]  /*279d0*/  LEA.HI.X.SX32 R4, R4, R3, 0x1, P1 ;  /* 0x0000000304047211 */ /* 0x000fe400008f0eff */
[----:B0-----:R-:W-:-:S05]  /*279e0*/  LEA R28, P6, R9, R2, 0x1 ;  /* 0x00000002091c7211 */ /* 0x001fca00078c08ff */
[----:B------:R0:W-:Y:S02]  /*279f0*/  STL [R1+0x17f0], R28 ;  /* 0x0017f01c01007387 */ /* 0x0001e40000100800 */
[----:B0-----:R-:W-:Y:S02]  /*27a00*/  LEA.HI.X.SX32 R28, R27, R3, 0x1, P0 ;  /* 0x000000031b1c7211 */ /* 0x001fe400000f0eff */
[----:B------:R-:W-:-:S03]  /*27a10*/  LEA R27, P0, R10, R2, 0x1 ;  /* 0x000000020a1b7211 */ /* 0x000fc600078008ff */
[----:B------:R0:W-:Y:S04]  /*27a20*/  STL [R1+0x17e4], R28 ;  /* 0x0017e41c01007387 */ /* 0x0001e80000100800 */
[----:B------:R1:W-:Y:S04]  /*27a30*/  STL [R1+0x17e8], R27 ;  /* 0x0017e81b01007387 */ /* 0x0003e80000100800 */
[----:B------:R2:W-:Y:S01]  /*27a40*/  STL [R1+0x17dc], R4 ;  /* 0x0017dc0401007387 */ /* 0x0005e20000100800 */
[----:B0-----:R-:W-:Y:S02]  /*27a50*/  LEA R28, P1, R11, R2, 0x1 ;  /* 0x000000020b1c7211 */ /* 0x001fe400078208ff */
[----:B-1----:R-:W-:-:S02]  /*27a60*/  LEA.HI.X.SX32 R27, R5, R3, 0x1, P2 ;  /* 0x00000003051b7211 */ /* 0x002fc400010f0eff */
[----:B------:R-:W-:Y:S02]  /*27a70*/  LEA.HI.X.SX32 R5, R6, R3, 0x1, P3 ;  /* 0x0000000306057211 */ /* 0x000fe400018f0eff */
[-C--:B--2---:R-:W-:Y:S01]  /*27a80*/  LEA R4, P2, R12, R2.reuse, 0x1 ;  /* 0x000000020c047211 */ /* 0x084fe200078408ff */
[----:B------:R-:W-:Y:S01]  /*27a90*/  STL [R1+0x17e0], R28 ;  /* 0x0017e01c01007387 */ /* 0x000fe20000100800 */
[----:B------:R-:W-:-:S03]  /*27aa0*/  LEA R6, P3, R13, R2, 0x1 ;  /* 0x000000020d067211 */ /* 0x000fc600078608ff */
[----:B------:R-:W-:Y:S04]  /*27ab0*/  STL [R1+0x17d4], R27 ;  /* 0x0017d41b01007387 */ /* 0x000fe80000100800 */
[----:B------:R0:W-:Y:S04]  /*27ac0*/  STL [R1+0x17d8], R4 ;  /* 0x0017d80401007387 */ /* 0x0001e80000100800 */
[----:B------:R1:W-:Y:S01]  /*27ad0*/  STL [R1+0x17cc], R5 ;  /* 0x0017cc0501007387 */ /* 0x0003e20000100800 */
[----:B0-----:R-:W-:-:S03]  /*27ae0*/  LEA.HI.X.SX32 R4, R7, R3, 0x1, P4 ;  /* 0x0000000307047211 */ /* 0x001fc600020f0eff */
[----:B------:R0:W-:Y:S01]  /*27af0*/  STL [R1+0x17d0], R6 ;  /* 0x0017d00601007387 */ /* 0x0001e20000100800 */
[----:B-1----:R-:W-:-:S03]  /*27b00*/  LEA R5, P4, R14, R2, 0x1 ;  /* 0x000000020e057211 */ /* 0x002fc600078808ff */
[----:B------:R1:W-:Y:S04]  /*27b10*/  STL [R1+0x17c4], R4 ;  /* 0x0017c40401007387 */ /* 0x0003e80000100800 */
[----:B------:R2:W-:Y:S01]  /*27b20*/  STL [R1+0x17c8], R5 ;  /* 0x0017c80501007387 */ /* 0x0005e20000100800 */
[----:B0-----:R-:W-:Y:S02]  /*27b30*/  LEA.HI.X.SX32 R6, R8, R3, 0x1, P5 ;  /* 0x0000000308067211 */ /* 0x001fe400028f0eff */
[----:B-1----:R-:W-:-:S03]  /*27b40*/  LEA R4, P5, R15, R2, 0x1 ;  /* 0x000000020f047211 */ /* 0x002fc600078a08ff */
[----:B------:R0:W-:Y:S01]  /*27b50*/  STL [R1+0x17bc], R6 ;  /* 0x0017bc0601007387 */ /* 0x0001e20000100800 */
[----:B--2---:R-:W-:-:S03]  /*27b60*/  LEA.HI.X.SX32 R5, R9, R3, 0x1, P6 ;  /* 0x0000000309057211 */ /* 0x004fc600030f0eff */
[----:B------:R1:W-:Y:S04]  /*27b70*/  STL [R1+0x17c0], R4 ;  /* 0x0017c00401007387 */ /* 0x0003e80000100800 */
[----:B------:R2:W-:Y:S01]  /*27b80*/  STL [R1+0x17b4], R5 ;  /* 0x0017b40501007387 */ /* 0x0005e20000100800 */
[-C--:B0-----:R-:W-:Y:S02]  /*27b90*/  LEA R6, P6, R16, R2.reuse, 0x1 ;  /* 0x0000000210067211 */ /* 0x081fe400078c08ff */
[----:B-1----:R-:W-:Y:S01]  /*27ba0*/  LEA.HI.X.SX32 R4, R10, R3, 0x1, P0 ;  /* 0x000000030a047211 */ /* 0x002fe200000f0eff */
[----:B--2---:R-:W2:Y:S01]  /*27bb0*/  LDL.LU R5, [R1+0x18] ;  /* 0x0000180001057983 */ /* 0x004ea20000300800 */
[----:B------:R-:W-:-:S03]  /*27bc0*/  LEA R7, P0, R17, R2, 0x1 ;  /* 0x0000000211077211 */ /* 0x000fc600078008ff */
[----:B------:R0:W-:Y:S04]  /*27bd0*/  STL [R1+0x17b8], R6 ;  /* 0x0017b80601007387 */ /* 0x0001e80000100800 */
[----:B------:R1:W-:Y:S01]  /*27be0*/  STL [R1+0x17ac], R4 ;  /* 0x0017ac0401007387 */ /* 0x0003e20000100800 */
[----:B0-----:R-:W-:-:S03]  /*27bf0*/  LEA.HI.X.SX32 R6, R11, R3, 0x1, P1 ;  /* 0x000000030b067211 */ /* 0x001fc600008f0eff */
[----:B-1----:R-:W3:Y:S04]  /*27c00*/  LDL.LU R4, [R1+0x1c] ;  /* 0x00001c0001047983 */ /* 0x002ee80000300800 */
[----:B------:R0:W-:Y:S04]  /*27c10*/  STL [R1+0x17b0], R7 ;  /* 0x0017b00701007387 */ /* 0x0001e80000100800 */
[----:B------:R1:W-:Y:S04]  /*27c20*/  STL [R1+0x17a4], R6 ;  /* 0x0017a40601007387 */ /* 0x0003e80000100800 */
[----:B------:R-:W4:Y:S01]  /*27c30*/  LDL.LU R27, [R1+0x24] ;  /* 0x00002400011b7983 */ /* 0x000f220000300800 */
[----:B0-----:R-:W-:-:S02]  /*27c40*/  LEA R7, P1, R18, R2, 0x1 ;  /* 0x0000000212077211 */ /* 0x001fc400078208ff */
[----:B-1----:R-:W-:-:S03]  /*27c50*/  LEA.HI.X.SX32 R6, R12, R3, 0x1, P2 ;  /* 0x000000030c067211 */ /* 0x002fc600010f0eff */
[----:B------:R0:W-:Y:S04]  /*27c60*/  STL [R1+0x17a8], R7 ;  /* 0x0017a80701007387 */ /* 0x0001e80000100800 */
[----:B------:R1:W-:Y:S04]  /*27c70*/  STL [R1+0x179c], R6 ;  /* 0x00179c0601007387 */ /* 0x0003e80000100800 */
[----:B------:R-:W5:Y:S01]  /*27c80*/  LDL.LU R28, [R1+0x2c] ;  /* 0x00002c00011c7983 */ /* 0x000f620000300800 */
[----:B0-----:R-:W-:Y:S02]  /*27c90*/  LEA R7, P2, R19, R2, 0x1 ;  /* 0x0000000213077211 */ /* 0x001fe400078408ff */
[----:B-1----:R-:W-:-:S03]  /*27ca0*/  LEA.HI.X.SX32 R6, R13, R3, 0x1, P3 ;  /* 0x000000030d067211 */ /* 0x002fc600018f0eff */
[----:B------:R-:W-:Y:S04]  /*27cb0*/  STL [R1+0x17a0], R7 ;  /* 0x0017a00701007387 */ /* 0x000fe80000100800 */
[----:B------:R0:W-:Y:S04]  /*27cc0*/  STL [R1+0x1794], R6 ;  /* 0x0017940601007387 */ /* 0x0001e80000100800 */
[----:B0-----:R-:W5:Y:S01]  /*27cd0*/  LDL.LU R6, [R1+0x34] ;  /* 0x0000340001067983 */ /* 0x001f620000300800 */
[----:B------:R-:W-:Y:S02]  /*27ce0*/  LEA R8, P3, R20, R2, 0x1 ;  /* 0x0000000214087211 */ /* 0x000fe400078608ff */
[----:B------:R-:W-:-:S02]  /*27cf0*/  LEA.HI.X.SX32 R7, R14, R3, 0x1, P4 ;  /* 0x000000030e077211 */ /* 0x000fc400020f0eff */
[----:B------:R-:W-:Y:S01]  /*27d00*/  LEA R9, P4, R21, R2, 0x1 ;  /* 0x0000000215097211 */ /* 0x000fe200078808ff */
[----:B------:R0:W-:Y:S04]  /*27d10*/  STL [R1+0x1798], R8 ;  /* 0x0017980801007387 */ /* 0x0001e80000100800 */
[----:B------:R1:W-:Y:S01]  /*27d20*/  STL [R1+0x178c], R7 ;  /* 0x00178c0701007387 */ /* 0x0003e20000100800 */
[----:B0-----:R-:W-:-:S03]  /*27d30*/  LEA.HI.X.SX32 R8, R15, R3, 0x1, P5 ;  /* 0x000000030f087211 */ /* 0x001fc600028f0eff */
[----:B------:R0:W-:Y:S01]  /*27d40*/  STL [R1+0x1790], R9 ;  /* 0x0017900901007387 */ /* 0x0001e20000100800 */
[----:B-1----:R-:W-:-:S03]  /*27d50*/  LEA R7, P5, R22, R2, 0x1 ;  /* 0x0000000216077211 */ /* 0x002fc600078a08ff */
[----:B------:R1:W-:Y:S01]  /*27d60*/  STL [R1+0x1784], R8 ;  /* 0x0017840801007387 */ /* 0x0003e20000100800 */
[----:B0-----:R-:W-:-:S03]  /*27d70*/  LEA.HI.X.SX32 R9, R16, R3, 0x1, P6 ;  /* 0x0000000310097211 */ /* 0x001fc600030f0eff */
[----:B------:R0:W-:Y:S01]  /*27d80*/  STL [R1+0x1788], R7 ;  /* 0x0017880701007387 */ /* 0x0001e20000100800 */
[----:B-1----:R-:W-:-:S03]  /*27d90*/  LEA R8, P6, R23, R2, 0x1 ;  /* 0x0000000217087211 */ /* 0x002fc600078c08ff */
[----:B------:R-:W-:Y:S01]  /*27da0*/  STL [R1+0x177c], R9 ;  /* 0x00177c0901007387 */ /* 0x000fe20000100800 */
[----:B0-----:R-:W-:-:S03]  /*27db0*/  LEA.HI.X.SX32 R7, R17, R3, 0x1, P0 ;  /* 0x0000000311077211 */ /* 0x001fc600000f0eff */
[----:B------:R-:W5:Y:S04]  /*27dc0*/  LDL.LU R17, [R1+0x44] ;  /* 0x0000440001117983 */ /* 0x000f680000300800 */
[----:B------:R-:W-:Y:S04]  /*27dd0*/  STL [R1+0x1780], R8 ;  /* 0x0017800801007387 */ /* 0x000fe80000100800 */
[----:B------:R-:W5:Y:S04]  /*27de0*/  LDL.LU R16, [R1+0x50] ;  /* 0x0000500001107983 */ /* 0x000f680000300800 */
[----:B------:R0:W-:Y:S02]  /*27df0*/  STL [R1+0x1774], R7 ;  /* 0x0017740701007387 */ /* 0x0001e40000100800 */
[----:B0-----:R-:W-:-:S02]  /*27e00*/  LEA.HI.X.SX32 R7, R18, R3, 0x1, P1 ;  /* 0x0000000312077211 */ /* 0x001fc400008f0eff */
[----:B------:R-:W5:Y:S01]  /*27e10*/  LDL.LU R18, [R1+0x3c] ;  /* 0x00003c0001127983 */ /* 0x000f620000300800 */
[----:B------:R-:W-:-:S05]  /*27e20*/  LEA R8, P0, R24, R2, 0x1 ;  /* 0x0000000218087211 */ /* 0x000fca00078008ff */
[----:B------:R0:W-:Y:S04]  /*27e30*/  STL [R1+0x1778], R8 ;  /* 0x0017780801007387 */ /* 0x0001e80000100800 */
[----:B------:R-:W5:Y:S01]  /*27e40*/  LDL.LU R15, [R1+0x8c] ;  /* 0x00008c00010f7983 */ /* 0x000f620000300800 */
[----:B------:R-:W-:-:S03]  /*27e50*/  LEA R9, P1, R25, R2, 0x1 ;  /* 0x0000000219097211 */ /* 0x000fc600078208ff */
[----:B------:R1:W-:Y:S01]  /*27e60*/  STL [R1+0x176c], R7 ;  /* 0x00176c0701007387 */ /* 0x0003e20000100800 */
[----:B0-----:R-:W-:-:S03]  /*27e70*/  LEA.HI.X.SX32 R8, R19, R3, 0x1, P2 ;  /* 0x0000000313087211 */ /* 0x001fc600010f0eff */
[----:B-1----:R-:W5:Y:S04]  /*27e80*/  LDL.LU R7, [R1+0x98] ;  /* 0x0000980001077983 */ /* 0x002f680000300800 */
[----:B------:R0:W-:Y:S04]  /*27e90*/  STL [R1+0x1770], R9 ;  /* 0x0017700901007387 */ /* 0x0001e80000100800 */
[----:B------:R1:W-:Y:S04]  /*27ea0*/  STL [R1+0x1764], R8 ;  /* 0x0017640801007387 */ /* 0x0003e80000100800 */
[----:B------:R-:W5:Y:S01]  /*27eb0*/  LDL.LU R14, [R1+0xa0] ;  /* 0x0000a000010e7983 */ /* 0x000f620000300800 */
[----:B0-----:R-:W-:-:S02]  /*27ec0*/  LEA R9, P2, R26, R2, 0x1 ;  /* 0x000000021a097211 */ /* 0x001fc400078408ff */
[----:B-1----:R-:W-:-:S03]  /*27ed0*/  LEA.HI.X.SX32 R8, R20, R3, 0x1, P3 ;  /* 0x0000000314087211 */ /* 0x002fc600018f0eff */
[----:B------:R-:W-:Y:S04]  /*27ee0*/  STL [R1+0x1768], R9 ;  /* 0x0017680901007387 */ /* 0x000fe80000100800 */
[----:B------:R0:W-:Y:S04]  /*27ef0*/  STL [R1+0x175c], R8 ;  /* 0x00175c0801007387 */ /* 0x0001e80000100800 */
[----:B------:R-:W5:Y:S01]  /*27f00*/  LDL.LU R13, [R1+0xac] ;  /* 0x0000ac00010d7983 */ /* 0x000f620000300800 */
[----:B0-----:R-:W-:Y:S02]  /*27f10*/  LEA.HI.X.SX32 R8, R21, R3, 0x1, P4 ;  /* 0x0000000315087211 */ /* 0x001fe400020f0eff */
[----:B--2---:R-:W-:-:S05]  /*27f20*/  LEA R9, P3, R5, R2, 0x1 ;  /* 0x0000000205097211 */ /* 0x004fca00078608ff */
[----:B------:R3:W-:Y:S04]  /*27f30*/  STL [R1+0x1760], R9 ;  /* 0x0017600901007387 */ /* 0x0007e80000100800 */
[----:B------:R0:W-:Y:S04]  /*27f40*/  STL [R1+0x1754], R8 ;  /* 0x0017540801007387 */ /* 0x0001e80000100800 */
[----:B------:R-:W2:Y:S01]  /*27f50*/  LDL.LU R12, [R1+0xb4] ;  /* 0x0000b400010c7983 */ /* 0x000ea20000300800 */
[----:B---3--:R-:W-:Y:S02]  /*27f60*/  LEA R9, P4, R4, R2, 0x1 ;  /* 0x0000000204097211 */ /* 0x008fe400078808ff */
[----:B0-----:R-:W-:-:S03]  /*27f70*/  LEA.HI.X.SX32 R8, R22, R3, 0x1, P5 ;  /* 0x0000000316087211 */ /* 0x001fc600028f0eff */
[----:B------:R4:W-:Y:S04]  /*27f80*/  STL [R1+0x1758], R9 ;  /* 0x0017580901007387 */ /* 0x0009e80000100800 */
[----:B------:R0:W-:Y:S04]  /*27f90*/  STL [R1+0x174c], R8 ;  /* 0x00174c0801007387 */ /* 0x0001e80000100800 */
[----:B------:R-:W3:Y:S01]  /*27fa0*/  LDL.LU R11, [R1+0xc8] ;  /* 0x0000c800010b7983 */ /* 0x000ee20000300800 */
[----:B----4-:R-:W-:Y:S02]  /*27fb0*/  LEA R9, P5, R27, R2, 0x1 ;  /* 0x000000021b097211 */ /* 0x010fe400078a08ff */
[----:B0-----:R-:W-:-:S03]  /*27fc0*/  LEA.HI.X.SX32 R8, R23, R3, 0x1, P6 ;  /* 0x0000000317087211 */ /* 0x001fc600030f0eff */
[----:B------:R5:W-:Y:S04]  /*27fd0*/  STL [R1+0x1750], R9 ;  /* 0x0017500901007387 */ /* 0x000be80000100800 */
[----:B------:R0:W-:Y:S04]  /*27fe0*/  STL [R1+0x1744], R8 ;  /* 0x0017440801007387 */ /* 0x0001e80000100800 */
[----:B------:R-:W4:Y:S01]  /*27ff0*/  LDL.LU R10, [R1+0xd0] ;  /* 0x0000d000010a7983 */ /* 0x000f220000300800 */
[----:B-----5:R-:W-:Y:S02]  /*28000*/  LEA R9, P6, R28, R2, 0x1 ;  /* 0x000000021c097211 */ /* 0x020fe400078c08ff */
[----:B0-----:R-:W-:-:S03]  /*28010*/  LEA.HI.X.SX32 R8, R24, R3, 0x1, P0 ;  /* 0x0000000318087211 */ /* 0x001fc600000f0eff */
[----:B------:R0:W-:Y:S04]  /*28020*/  STL [R1+0x1748], R9 ;  /* 0x0017480901007387 */ /* 0x0001e80000100800 */
[----:B------:R1:W-:Y:S04]  /*28030*/  STL [R1+0x173c], R8 ;  /* 0x00173c0801007387 */ /* 0x0003e80000100800 */
[----:B0-----:R-:W5:Y:S01]  /*28040*/  LDL.LU R9, [R1+0x174] ;  /* 0x0001740001097983 */ /* 0x001f620000300800 */
[----:B------:R-:W-:Y:S02]  /*28050*/  LEA R19, P0, R6, R2, 0x1 ;  /* 0x0000000206137211 */ /* 0x000fe400078008ff */
[----:B-1----:R-:W-:-:S03]  /*28060*/  LEA.HI.X.SX32 R8, R25, R3, 0x1, P1 ;  /* 0x0000000319087211 */ /* 0x002fc600008f0eff */
[----:B------:R-:W-:Y:S04]  /*28070*/  STL [R1+0x1740], R19 ;  /* 0x0017401301007387 */ /* 0x000fe80000100800 */
[----:B------:R0:W-:Y:S04]  /*28080*/  STL [R1+0x1734], R8 ;  /* 0x0017340801007387 */ /* 0x0001e80000100800 */
[----:B0-----:R-:W5:Y:S01]  /*28090*/  LDL.LU R8, [R1+0x178] ;  /* 0x0001780001087983 */ /* 0x001f620000300800 */
[----:B------:R-:W-:Y:S02]  /*280a0*/  LEA.HI.X.SX32 R19, R26, R3, 0x1, P2 ;  /* 0x000000031a137211 */ /* 0x000fe400010f0eff */
[----:B------:R-:W-:-:S05]  /*280b0*/  LEA R20, P1, R18, R2, 0x1 ;  /* 0x0000000212147211 */ /* 0x000fca00078208ff */
[----:B------:R0:W-:Y:S04]  /*280c0*/  STL [R1+0x1738], R20 ;  /* 0x0017381401007387 */ /* 0x0001e80000100800 */
[----:B------:R1:W-:Y:S01]  /*280d0*/  STL [R1+0x830], R19 ;  /* 0x0008301301007387 */ /* 0x0003e20000100800 */
[-C--:B0-----:R-:W-:Y:S02]  /*280e0*/  LEA R20, P2, R17, R2.reuse, 0x1 ;  /* 0x0000000211147211 */ /* 0x081fe400078408ff */
[----:B-1----:R-:W-:Y:S02]  /*280f0*/  LEA.HI.X.SX32 R19, R5, R3, 0x1, P3 ;  /* 0x0000000305137211 */ /* 0x002fe400018f0eff */
[----:B------:R-:W5:Y:S04]  /*28100*/  LDL.LU R5, [R1+0x17c] ;  /* 0x00017c0001057983 */ /* 0x000f680000300800 */
[----:B------:R0:W-:Y:S04]  /*28110*/  STL [R1+0x850], R20 ;  /* 0x0008501401007387 */ /* 0x0001e80000100800 */
[----:B------:R1:W-:Y:S01]  /*28120*/  STL [R1+0x834], R19 ;  /* 0x0008341301007387 */ /* 0x0003e20000100800 */
[----:B0-----:R-:W-:-:S02]  /*28130*/  LEA R20, P3, R16, R2, 0x1 ;  /* 0x0000000210147211 */ /* 0x001fc400078608ff */
[-C--:B-1----:R-:W-:Y:S02]  /*28140*/  LEA.HI.X.SX32 R19, R4, R3.reuse, 0x1, P4 ;  /* 0x0000000304137211 */ /* 0x082fe400020f0eff */
[----:B------:R-:W5:Y:S04]  /*28150*/  LDL.LU R4, [R1+0x180] ;  /* 0x0001800001047983 */ /* 0x000f680000300800 */
[----:B------:R-:W-:Y:S04]  /*28160*/  STL [R1+0x858], R20 ;  /* 0x0008581401007387 */ /* 0x000fe80000100800 */
[----:B------:R0:W-:Y:S02]  /*28170*/  STL [R1+0x838], R19 ;  /* 0x0008381301007387 */ /* 0x0001e40000100800 */
[----:B0-----:R-:W-:-:S02]  /*28180*/  LEA.HI.X.SX32 R19, R27, R3, 0x1, P5 ;  /* 0x000000031b137211 */ /* 0x001fc400028f0eff */
[----:B------:R-:W5:Y:S01]  /*28190*/  LDL.LU R27, [R1+0x184] ;  /* 0x00018400011b7983 */ /* 0x000f620000300800 */
        /* <DEDUP_REMOVED lines=20> */
[----:B--2---:R-:W-:-:S05]  /*282e0*/  LEA R20, P1, R12, R2, 0x1 ;  /* 0x000000020c147211 */ /* 0x004fca00078208ff */
[----:B------:R3:W-:Y:S04]  /*282f0*/  STL [R1+0x880], R20 ;  /* 0x0008801401007387 */ /* 0x0007e80000100800 */
[----:B------:R0:W-:Y:S01]  /*28300*/  STL [R1+0x84c], R19 ;  /* 0x00084c1301007387 */ /* 0x0001e20000100800 */
[-C--:B---3--:R-:W-:Y:S02]  /*28310*/  LEA R20, P2, R11, R2.reuse, 0x1 ;  /* 0x000000020b147211 */ /* 0x088fe400078408ff */
[----:B0-----:R-:W-:Y:S02]  /*28320*/  LEA.HI.X.SX32 R19, R16, R3, 0x1, P3 ;  /* 0x0000000310137211 */ /* 0x001fe400018f0eff */
[----:B------:R-:W2:Y:S04]  /*28330*/  LDL.LU R16, [R1+0x1a4] ;  /* 0x0001a40001107983 */ /* 0x000ea80000300800 */
[----:B------:R4:W-:Y:S04]  /*28340*/  STL [R1+0x888], R20 ;  /* 0x0008881401007387 */ /* 0x0009e80000100800 */
[----:B------:R0:W-:Y:S01]  /*28350*/  STL [R1+0x854], R19 ;  /* 0x0008541301007387 */ /* 0x0001e20000100800 */
[----:B----4-:R-:W-:-:S02]  /*28360*/  LEA R20, P3, R10, R2, 0x1 ;  /* 0x000000020a147211 */ /* 0x010fc400078608ff */
[----:B0-----:R-:W-:Y:S02]  /*28370*/  LEA.HI.X.SX32 R19, R15, R3, 0x1, P4 ;  /* 0x000000030f137211 */ /* 0x001fe400020f0eff */
[----:B------:R-:W3:Y:S04]  /*28380*/  LDL.LU R15, [R1+0x1a8] ;  /* 0x0001a800010f7983 */ /* 0x000ee80000300800 */
[----:B------:R5:W-:Y:S04]  /*28390*/  STL [R1+0x890], R20 ;  /* 0x0008901401007387 */ /* 0x000be80000100800 */
[----:B------:R0:W-:Y:S01]  /*283a0*/  STL [R1+0x85c], R19 ;  /* 0x00085c1301007387 */ /* 0x0001e20000100800 */
[----:B-----5:R-:W-:-:S02]  /*283b0*/  LEA R20, P4, R9, R2, 0x1 ;  /* 0x0000000209147211 */ /* 0x020fc400078808ff */
[----:B0-----:R-:W-:Y:S02]  /*283c0*/  LEA.HI.X.SX32 R19, R7, R3, 0x1, P5 ;  /* 0x0000000307137211 */ /* 0x001fe400028f0eff */
[----:B------:R-:W4:Y:S04]  /*283d0*/  LDL.LU R7, [R1+0x1b4] ;  /* 0x0001b40001077983 */ /* 0x000f280000300800 */
        /* <DEDUP_REMOVED lines=10> */
[----:B------:R-:W-:Y:S04]  /*28480*/  STL [R1+0x8a8], R20 ;  /* 0x0008a81401007387 */ /* 0x000fe80000100800 */
[----:B------:R0:W-:Y:S02]  /*28490*/  STL [R1+0x874], R19 ;  /* 0x0008741301007387 */ /* 0x0001e40000100800 */
[----:B0-----:R-:W-:Y:S02]  /*284a0*/  LEA.HI.X.SX32 R19, R12, R3, 0x1, P1 ;  /* 0x000000030c137211 */ /* 0x001fe400008f0eff */
[-C--:B------:R-:W-:Y:S01]  /*284b0*/  LEA R20, P0, R4, R2.reuse, 0x1 ;  /* 0x0000000204147211 */ /* 0x080fe200078008ff */
        /* <DEDUP_REMOVED lines=31> */
[----:B------:R-:W-:Y:S04]  /*286b0*/  STL [R1+0x8e0], R20 ;  /* 0x0008e01401007387 */ /* 0x000fe80000100800 */
[----:B------:R0:W-:Y:S02]  /*286c0*/  STL [R1+0x8ac], R19 ;  /* 0x0008ac1301007387 */ /* 0x0001e40000100800 */
[----:B0-----:R-:W-:Y:S02]  /*286d0*/  LEA.HI.X.SX32 R19, R27, R3, 0x1, P1 ;  /* 0x000000031b137211 */ /* 0x001fe400008f0eff */
[-C--:B---3--:R-:W-:Y:S01]  /*286e0*/  LEA R20, P0, R15, R2.reuse, 0x1 ;  /* 0x000000020f147211 */ /* 0x088fe200078008ff */
        /* <DEDUP_REMOVED lines=24> */
[----:B------:R-:W5:Y:S01]  /*28870*/  LDL.LU R16, [R1+0x21c] ;  /* 0x00021c0001107983 */ /* 0x000f620000300800 */
[----:B------:R-:W-:-:S05]  /*28880*/  LEA R20, P5, R11, R2, 0x1 ;  /* 0x000000020b147211 */ /* 0x000fca00078a08ff */
[----:B------:R-:W-:Y:S04]  /*28890*/  STL [R1+0x910], R20 ;  /* 0x0009101401007387 */ /* 0x000fe80000100800 */
[----:B------:R0:W-:Y:S02]  /*288a0*/  STL [R1+0x8dc], R19 ;  /* 0x0008dc1301007387 */ /* 0x0001e40000100800 */
[-C--:B0-----:R-:W-:Y:S02]  /*288b0*/  LEA.HI.X.SX32 R19, R15, R3.reuse, 0x1, P0 ;  /* 0x000000030f137211 */ /* 0x081fe400000f0eff */
[----:B------:R-:W-:Y:S01]  /*288c0*/  LEA R20, P6, R10, R2, 0x1 ;  /* 0x000000020a147211 */ /* 0x000fe200078c08ff */
        /* <DEDUP_REMOVED lines=29> */
[----:B------:R-:W2:Y:S01]  /*28aa0*/  LDL.LU R10, [R1+0x23c] ;  /* 0x00023c00010a7983 */ /* 0x000ea20000300800 */
[----:B---3--:R-:W-:-:S05]  /*28ab0*/  LEA R20, P5, R28, R2, 0x1 ;  /* 0x000000021c147211 */ /* 0x008fca00078a08ff */
[----:B------:R-:W-:Y:S04]  /*28ac0*/  STL [R1+0x948], R20 ;  /* 0x0009481401007387 */ /* 0x000fe80000100800 */
[----:B------:R0:W-:Y:S02]  /*28ad0*/  STL [R1+0x914], R19 ;  /* 0x0009141301007387 */ /* 0x0001e40000100800 */
[----:B0-----:R-:W-:Y:S02]  /*28ae0*/  LEA.HI.X.SX32 R19, R9, R3, 0x1, P0 ;  /* 0x0000000309137211 */ /* 0x001fe400000f0eff */
[-C--:B----4-:R-:W-:Y:S01]  /*28af0*/  LEA R20, P6, R6, R2.reuse, 0x1 ;  /* 0x0000000206147211 */ /* 0x090fe200078c08ff */
        /* <DEDUP_REMOVED lines=59> */
[----:B------:R-:W3:Y:S01]  /*28eb0*/  LDL.LU R14, [R1+0x278] ;  /* 0x00027800010e7983 */ /* 0x000ee20000300800 */
[----:B----4-:R-:W-:-:S05]  /*28ec0*/  LEA R20, P4, R8, R2, 0x1 ;  /* 0x0000000208147211 */ /* 0x010fca00078808ff */
[----:B------:R-:W-:Y:S04]  /*28ed0*/  STL [R1+0x9b0], R20 ;  /* 0x0009b01401007387 */ /* 0x000fe80000100800 */
[----:B------:R0:W-:Y:S02]  /*28ee0*/  STL [R1+0x97c], R19 ;  /* 0x00097c1301007387 */ /* 0x0001e40000100800 */
[----:B0-----:R-:W-:Y:S02]  /*28ef0*/  LEA.HI.X.SX32 R19, R13, R3, 0x1, P6 ;  /* 0x000000030d137211 */ /* 0x001fe400030f0eff */
[-C--:B-----5:R-:W-:Y:S01]  /*28f00*/  LEA R20, P5, R5, R2.reuse, 0x1 ;  /* 0x0000000205147211 */ /* 0x0a0fe200078a08ff */
        /* <DEDUP_REMOVED lines=59> */
[----:B------:R-:W4:Y:S01]  /*292c0*/  LDL.LU R17, [R1+0x3c0] ;  /* 0x0003c00001117983 */ /* 0x000f220000300800 */
[----:B-----5:R-:W-:-:S05]  /*292d0*/  LEA R20, P3, R12, R2, 0x1 ;  /* 0x000000020c147211 */ /* 0x020fca00078608ff */
        /* <DEDUP_REMOVED lines=1783> */
[----:B--2---:R-:W-:Y:S01]  /*30250*/  LEA R20, P3, R12, R2, 0x1 ;  /* 0x000000020c147211 */ /* 0x004fe200078608ff */
[----:B------:R-:W2:Y:S04]  /*30260*/  LDL.LU R17, [R1+0x118] ;  /* 0x0001180001117983 */ /* 0x000ea80000300800 */
[----:B------:R-:W-:Y:S04]  /*30270*/  STL [R1+0x1540], R20 ;  /* 0x0015401401007387 */ /* 0x000fe80000100800 */
[----:B------:R0:W-:Y:S02]  /*30280*/  STL [R1+0x150c], R19 ;  /* 0x00150c1301007387 */ /* 0x0001e40000100800 */
[----:B0-----:R-:W-:-:S02]  /*30290*/  LEA.HI.X.SX32 R19, R16, R3, 0x1, P5 ;  /* 0x0000000310137211 */ /* 0x001fc400028f0eff */
        /* <DEDUP_REMOVED lines=23> */
[----:B------:R0:W-:Y:S01]  /*30410*/  STL [R1+0x1534], R19 ;  /* 0x0015341301007387 */ /* 0x0001e20000100800 */
[-C--:B------:R-:W-:Y:S02]  /*30420*/  LEA.HI.X.SX32 R11, R11, R3.reuse, 0x1, P4 ;  /* 0x000000030b0b7211 */ /* 0x080fe400020f0eff */
[----:B0-----:R-:W-:Y:S02]  /*30430*/  LEA.HI.X.SX32 R19, R12, R3, 0x1, P3 ;  /* 0x000000030c137211 */ /* 0x001fe400018f0eff */
[----:B------:R-:W5:Y:S01]  /*30440*/  LDL.LU R12, [R1+0x100] ;  /* 0x00010000010c7983 */ /* 0x000f620000300800 */
[----:B------:R-:W-:-:S05]  /*30450*/  LEA R20, P2, R4, R2, 0x1 ;  /* 0x0000000204147211 */ /* 0x000fca00078408ff */
[----:B------:R-:W-:Y:S04]  /*30460*/  STL [R1+0x1570], R20 ;  /* 0x0015701401007387 */ /* 0x000fe80000100800 */
[----:B------:R0:W-:Y:S04]  /*30470*/  STL [R1+0x153c], R19 ;  /* 0x00153c1301007387 */ /* 0x0001e80000100800 */
[----:B0-----:R-:W5:Y:S01]  /*30480*/  LDL.LU R19, [R1+0xfc] ;  /* 0x0000fc0001137983 */ /* 0x001f620000300800 */
[----:B------:R-:W-:-:S05]  /*30490*/  LEA R20, P3, R27, R2, 0x1 ;  /* 0x000000021b147211 */ /* 0x000fca00078608ff */
[----:B------:R-:W-:Y:S04]  /*304a0*/  STL [R1+0x1578], R20 ;  /* 0x0015781401007387 */ /* 0x000fe80000100800 */
[----:B------:R0:W-:Y:S04]  /*304b0*/  STL [R1+0x1544], R11 ;  /* 0x0015440b01007387 */ /* 0x0001e80000100800 */
[----:B0-----:R-:W5:Y:S01]  /*304c0*/  LDL.LU R11, [R1+0xf8] ;  /* 0x0000f800010b7983 */ /* 0x001f620000300800 */
[----:B------:R-:W-:Y:S02]  /*304d0*/  LEA.HI.X.SX32 R10, R10, R3, 0x1, P5 ;  /* 0x000000030a0a7211 */ /* 0x000fe400028f0eff */
[----:B------:R-:W-:-:S02]  /*304e0*/  LEA R20, P4, R28, R2, 0x1 ;  /* 0x000000021c147211 */ /* 0x000fc400078808ff */
[----:B------:R-:W-:-:S03]  /*304f0*/  LEA.HI.X.SX32 R9, R9, R3, 0x1, P6 ;  /* 0x0000000309097211 */ /* 0x000fc600030f0eff */
[----:B------:R-:W-:Y:S04]  /*30500*/  STL [R1+0x1580], R20 ;  /* 0x0015801401007387 */ /* 0x000fe80000100800 */
[----:B------:R0:W-:Y:S01]  /*30510*/  STL [R1+0x154c], R10 ;  /* 0x00154c0a01007387 */ /* 0x0001e20000100800 */
[----:B------:R-:W-:-:S03]  /*30520*/  LEA.HI.X.SX32 R8, R8, R3, 0x1, P0 ;  /* 0x0000000308087211 */ /* 0x000fc600000f0eff */
[----:B0-----:R-:W5:Y:S01]  /*30530*/  LDL.LU R10, [R1+0xf4] ;  /* 0x0000f400010a7983 */ /* 0x001f620000300800 */
[----:B------:R-:W-:-:S05]  /*30540*/  LEA R20, P5, R6, R2, 0x1 ;  /* 0x0000000206147211 */ /* 0x000fca00078a08ff */
        /* <DEDUP_REMOVED lines=9> */
[----:B--2---:R-:W-:-:S05]  /*305e0*/  LEA R20, P0, R17, R2, 0x1 ;  /* 0x0000000211147211 */ /* 0x004fca00078008ff */
[----:B------:R-:W-:Y:S04]  /*305f0*/  STL [R1+0x1598], R20 ;  /* 0x0015981401007387 */ /* 0x000fe80000100800 */
[----:B------:R0:W-:Y:S01]  /*30600*/  STL [R1+0x1564], R5 ;  /* 0x0015640501007387 */ /* 0x0001e20000100800 */
[----:B------:R-:W-:-:S03]  /*30610*/  LEA.HI.X.SX32 R21, R27, R3, 0x1, P3 ;  /* 0x000000031b157211 */ /* 0x000fc600018f0eff */
[----:B0-----:R-:W2:Y:S01]  /*30620*/  LDL.LU R5, [R1+0xe8] ;  /* 0x0000e80001057983 */ /* 0x001ea20000300800 */
[----:B------:R-:W-:-:S05]  /*30630*/  LEA R20, P1, R16, R2, 0x1 ;  /* 0x0000000210147211 */ /* 0x000fca00078208ff */
[----:B------:R-:W-:Y:S04]  /*30640*/  STL [R1+0x15a0], R20 ;  /* 0x0015a01401007387 */ /* 0x000fe80000100800 */
[----:B------:R0:W-:Y:S04]  /*30650*/  STL [R1+0x156c], R4 ;  /* 0x00156c0401007387 */ /* 0x0001e80000100800 */
[----:B0-----:R-:W2:Y:S01]  /*30660*/  LDL.LU R4, [R1+0xe4] ;  /* 0x0000e40001047983 */ /* 0x001ea20000300800 */
[----:B---3--:R-:W-:-:S05]  /*30670*/  LEA R20, P2, R15, R2, 0x1 ;  /* 0x000000020f147211 */ /* 0x008fca00078408ff */
[----:B------:R-:W-:Y:S04]  /*30680*/  STL [R1+0x15a8], R20 ;  /* 0x0015a81401007387 */ /* 0x000fe80000100800 */
[----:B------:R0:W-:Y:S04]  /*30690*/  STL [R1+0x1574], R21 ;  /* 0x0015741501007387 */ /* 0x0001e80000100800 */
[----:B------:R-:W3:Y:S01]  /*306a0*/  LDL.LU R27, [R1+0xe0] ;  /* 0x0000e000011b7983 */ /* 0x000ee20000300800 */
[----:B0-----:R-:W-:Y:S02]  /*306b0*/  LEA.HI.X.SX32 R21, R28, R3, 0x1, P4 ;  /* 0x000000031c157211 */ /* 0x001fe400020f0eff */
[----:B----4-:R-:W-:-:S05]  /*306c0*/  LEA R20, P3, R7, R2, 0x1 ;  /* 0x0000000207147211 */ /* 0x010fca00078608ff */
[----:B------:R-:W-:Y:S04]  /*306d0*/  STL [R1+0x15b0], R20 ;  /* 0x0015b01401007387 */ /* 0x000fe80000100800 */
[----:B------:R0:W-:Y:S04]  /*306e0*/  STL [R1+0x157c], R21 ;  /* 0x00157c1501007387 */ /* 0x0001e80000100800 */
[----:B------:R-:W4:Y:S01]  /*306f0*/  LDL.LU R28, [R1+0xdc] ;  /* 0x0000dc00011c7983 */ /* 0x000f220000300800 */
[----:B0-----:R-:W-:Y:S02]  /*30700*/  LEA.HI.X.SX32 R21, R6, R3, 0x1, P5 ;  /* 0x0000000306157211 */ /* 0x001fe400028f0eff */
[----:B-----5:R-:W-:-:S05]  /*30710*/  LEA R20, P4, R14, R2, 0x1 ;  /* 0x000000020e147211 */ /* 0x020fca00078808ff */
[----:B------:R0:W-:Y:S04]  /*30720*/  STL [R1+0x15b8], R20 ;  /* 0x0015b81401007387 */ /* 0x0001e80000100800 */
[----:B------:R-:W5:Y:S04]  /*30730*/  LDL.LU R6, [R1+0xd8] ;  /* 0x0000d80001067983 */ /* 0x000f680000300800 */
[----:B------:R1:W-:Y:S01]  /*30740*/  STL [R1+0x1584], R21 ;  /* 0x0015841501007387 */ /* 0x0003e20000100800 */
[----:B0-----:R-:W-:Y:S02]  /*30750*/  LEA R20, P5, R13, R2, 0x1 ;  /* 0x000000020d147211 */ /* 0x001fe400078a08ff */
[----:B-1----:R-:W-:-:S03]  /*30760*/  LEA.HI.X.SX32 R21, R18, R3, 0x1, P6 ;  /* 0x0000000312157211 */ /* 0x002fc600030f0eff */
[----:B------:R0:W-:Y:S04]  /*30770*/  STL [R1+0x15c0], R20 ;  /* 0x0015c01401007387 */ /* 0x0001e80000100800 */
[----:B------:R-:W5:Y:S04]  /*30780*/  LDL.LU R18, [R1+0xd4] ;  /* 0x0000d40001127983 */ /* 0x000f680000300800 */
[----:B------:R1:W-:Y:S01]  /*30790*/  STL [R1+0x158c], R21 ;  /* 0x00158c1501007387 */ /* 0x0003e20000100800 */
[----:B------:R-:W-:Y:S02]  /*307a0*/  LEA.HI.X.SX32 R16, R16, R3, 0x1, P1 ;  /* 0x0000000310107211 */ /* 0x000fe400008f0eff */
[----:B0-----:R-:W-:-:S02]  /*307b0*/  LEA R20, P6, R12, R2, 0x1 ;  /* 0x000000020c147211 */ /* 0x001fc400078c08ff */
[----:B-1----:R-:W-:-:S03]  /*307c0*/  LEA.HI.X.SX32 R21, R17, R3, 0x1, P0 ;  /* 0x0000000311157211 */ /* 0x002fc600000f0eff */
[----:B------:R0:W-:Y:S04]  /*307d0*/  STL [R1+0x15c8], R20 ;  /* 0x0015c81401007387 */ /* 0x0001e80000100800 */
[----:B------:R-:W5:Y:S01]  /*307e0*/  LDL.LU R17, [R1+0xcc] ;  /* 0x0000cc0001117983 */ /* 0x000f620000300800 */
[----:B------:R-:W-:-:S03]  /*307f0*/  LEA.HI.X.SX32 R15, R15, R3, 0x1, P2 ;  /* 0x000000030f0f7211 */ /* 0x000fc600010f0eff */
[----:B------:R-:W-:Y:S01]  /*30800*/  STL [R1+0x1594], R21 ;  /* 0x0015941501007387 */ /* 0x000fe20000100800 */
[----:B0-----:R-:W-:-:S05]  /*30810*/  LEA R20, P0, R19, R2, 0x1 ;  /* 0x0000000213147211 */ /* 0x001fca00078008ff */
[----:B------:R-:W-:Y:S04]  /*30820*/  STL [R1+0x15d0], R20 ;  /* 0x0015d01401007387 */ /* 0x000fe80000100800 */
[----:B------:R0:W-:Y:S04]  /*30830*/  STL [R1+0x159c], R16 ;  /* 0x00159c1001007387 */ /* 0x0001e80000100800 */
[----:B0-----:R-:W5:Y:S01]  /*30840*/  LDL.LU R16, [R1+0xc4] ;  /* 0x0000c40001107983 */ /* 0x001f620000300800 */
[----:B------:R-:W-:-:S05]  /*30850*/  LEA R20, P1, R11, R2, 0x1 ;  /* 0x000000020b147211 */ /* 0x000fca00078208ff */
[----:B------:R-:W-:Y:S04]  /*30860*/  STL [R1+0x15d8], R20 ;  /* 0x0015d81401007387 */ /* 0x000fe80000100800 */
[----:B------:R0:W-:Y:S02]  /*30870*/  STL [R1+0x15a4], R15 ;  /* 0x0015a40f01007387 */ /* 0x0001e40000100800 */
[----:B0-----:R-:W-:Y:S02]  /*30880*/  LEA.HI.X.SX32 R15, R7, R3, 0x1, P3 ;  /* 0x00000003070f7211 */ /* 0x001fe400018f0eff */
[----:B------:R-:W5:Y:S01]  /*30890*/  LDL.LU R7, [R1+0xc0] ;  /* 0x0000c00001077983 */ /* 0x000f620000300800 */
[----:B------:R-:W-:-:S05]  /*308a0*/  LEA R20, P2, R10, R2, 0x1 ;  /* 0x000000020a147211 */ /* 0x000fca00078408ff */
[----:B------:R-:W-:Y:S01]  /*308b0*/  STL [R1+0x15e0], R20 ;  /* 0x0015e01401007387 */ /* 0x000fe20000100800 */
[----:B------:R-:W-:-:S03]  /*308c0*/  LEA.HI.X.SX32 R14, R14, R3, 0x1, P4 ;  /* 0x000000030e0e7211 */ /* 0x000fc600020f0eff */
        /* <DEDUP_REMOVED lines=14> */
[----:B------:R0:W-:Y:S04]  /*309b0*/  STL [R1+0x15f8], R20 ;  /* 0x0015f81401007387 */ /* 0x0001e80000100800 */
[----:B------:R-:W2:Y:S01]  /*309c0*/  LDL.LU R12, [R1+0xb0] ;  /* 0x0000b000010c7983 */ /* 0x000ea20000300800 */
[----:B------:R-:W-:-:S03]  /*309d0*/  LEA.HI.X.SX32 R11, R11, R3, 0x1, P1 ;  /* 0x000000030b0b7211 */ /* 0x000fc600008f0eff */
[----:B------:R-:W-:Y:S01]  /*309e0*/  STL [R1+0x15c4], R21 ;  /* 0x0015c41501007387 */ /* 0x000fe20000100800 */
[----:B0-----:R-:W-:-:S05]  /*309f0*/  LEA R20, P6, R4, R2, 0x1 ;  /* 0x0000000204147211 */ /* 0x001fca00078c08ff */
[----:B------:R3:W-:Y:S04]  /*30a00*/  STL [R1+0x1600], R20 ;  /* 0x0016001401007387 */ /* 0x0007e80000100800 */
[----:B------:R-:W-:Y:S01]  /*30a10*/  STL [R1+0x15cc], R19 ;  /* 0x0015cc1301007387 */ /* 0x000fe20000100800 */
[----:B---3--:R-:W-:Y:S02]  /*30a20*/  LEA R20, P0, R27, R2, 0x1 ;  /* 0x000000021b147211 */ /* 0x008fe400078008ff */
[----:B------:R-:W-:-:S03]  /*30a30*/  LEA.HI.X.SX32 R10, R10, R3, 0x1, P2 ;  /* 0x000000030a0a7211 */ /* 0x000fc600010f0eff */
[----:B------:R-:W-:Y:S04]  /*30a40*/  STL [R1+0x1608], R20 ;  /* 0x0016081401007387 */ /* 0x000fe80000100800 */
[----:B------:R0:W-:Y:S04]  /*30a50*/  STL [R1+0x15d4], R11 ;  /* 0x0015d40b01007387 */ /* 0x0001e80000100800 */
[----:B0-----:R-:W3:Y:S01]  /*30a60*/  LDL.LU R11, [R1+0x94] ;  /* 0x00009400010b7983 */ /* 0x001ee20000300800 */
[----:B----4-:R-:W-:-:S05]  /*30a70*/  LEA R19, P1, R28, R2, 0x1 ;  /* 0x000000021c137211 */ /* 0x010fca00078208ff */
[----:B------:R0:W-:Y:S04]  /*30a80*/  STL [R1+0x1610], R19 ;  /* 0x0016101301007387 */ /* 0x0001e80000100800 */
[----:B------:R1:W-:Y:S01]  /*30a90*/  STL [R1+0x15dc], R10 ;  /* 0x0015dc0a01007387 */ /* 0x0003e20000100800 */
[----:B0-----:R-:W-:-:S03]  /*30aa0*/  LEA.HI.X.SX32 R19, R9, R3, 0x1, P3 ;  /* 0x0000000309137211 */ /* 0x001fc600018f0eff */
[----:B-1----:R-:W4:Y:S01]  /*30ab0*/  LDL.LU R10, [R1+0x90] ;  /* 0x00009000010a7983 */ /* 0x002f220000300800 */
        /* <DEDUP_REMOVED lines=9> */
[----:B0-----:R-:W-:Y:S02]  /*30b50*/  LEA R20, P4, R17, R2, 0x1 ;  /* 0x0000000211147211 */ /* 0x001fe400078808ff */
[----:B-1----:R-:W-:-:S03]  /*30b60*/  LEA.HI.X.SX32 R19, R5, R3, 0x1, P5 ;  /* 0x0000000305137211 */ /* 0x002fc600028f0eff */
[----:B------:R-:W-:Y:S04]  /*30b70*/  STL [R1+0x1628], R20 ;  /* 0x0016281401007387 */ /* 0x000fe80000100800 */
[----:B------:R-:W5:Y:S04]  /*30b80*/  LDL.LU R5, [R1+0x80] ;  /* 0x0000800001057983 */ /* 0x000f680000300800 */
        /* <DEDUP_REMOVED lines=14> */
[----:B------:R0:W-:Y:S01]  /*30c70*/  STL [R1+0x1640], R20 ;  /* 0x0016401401007387 */ /* 0x0001e20000100800 */
[----:B------:R-:W-:-:S03]  /*30c80*/  LEA.HI.X.SX32 R18, R18, R3, 0x1, P3 ;  /* 0x0000000312127211 */ /* 0x000fc600018f0eff */
[----:B------:R1:W-:Y:S01]  /*30c90*/  STL [R1+0x160c], R19 ;  /* 0x00160c1301007387 */ /* 0x0003e20000100800 */
[----:B0-----:R-:W-:Y:S02]  /*30ca0*/  LEA.HI.X.SX32 R20, R6, R3, 0x1, P2 ;  /* 0x0000000306147211 */ /* 0x001fe400010f0eff */
[----:B------:R-:W-:-:S05]  /*30cb0*/  LEA R21, P1, R14, R2, 0x1 ;  /* 0x000000020e157211 */ /* 0x000fca00078208ff */
[----:B------:R-:W-:Y:S04]  /*30cc0*/  STL [R1+0x1648], R21 ;  /* 0x0016481501007387 */ /* 0x000fe80000100800 */
[----:B------:R-:W5:Y:S01]  /*30cd0*/  LDL.LU R6, [R1+0x70] ;  /* 0x0000700001067983 */ /* 0x000f620000300800 */
[----:B------:R-:W-:-:S03]  /*30ce0*/  IMAD R0, R0, UR4, RZ ;  /* 0x0000000400007c24 */ /* 0x000fc6000f8e02ff */
[----:B------:R-:W-:Y:S01]  /*30cf0*/  STL [R1+0x1614], R20 ;  /* 0x0016141401007387 */ /* 0x000fe20000100800 */
[----:B-1----:R-:W-:-:S05]  /*30d00*/  LEA R19, P2, R13, R2, 0x1 ;  /* 0x000000020d137211 */ /* 0x002fca00078408ff */
[----:B------:R2:W-:Y:S04]  /*30d10*/  STL [R1+0x1650], R19 ;  /* 0x0016501301007387 */ /* 0x0005e80000100800 */
[----:B------:R-:W5:Y:S04]  /*30d20*/  LDL.LU R22, [R1+0x6c] ;  /* 0x00006c0001167983 */ /* 0x000f680000300800 */
[----:B------:R0:W-:Y:S01]  /*30d30*/  STL [R1+0x161c], R18 ;  /* 0x00161c1201007387 */ /* 0x0001e20000100800 */
[----:B--2---:R-:W-:Y:S02]  /*30d40*/  LEA R19, P3, R12, R2, 0x1 ;  /* 0x000000020c137211 */ /* 0x004fe400078608ff */
[----:B------:R-:W-:-:S02]  /*30d50*/  LEA.HI.X.SX32 R16, R16, R3, 0x1, P5 ;  /* 0x0000000310107211 */ /* 0x000fc400028f0eff */
[----:B0-----:R-:W-:Y:S01]  /*30d60*/  LEA.HI.X.SX32 R18, R17, R3, 0x1, P4 ;  /* 0x0000000311127211 */ /* 0x001fe200020f0eff */
[----:B------:R-:W-:Y:S01]  /*30d70*/  STL [R1+0x1730], R19 ;  /* 0x0017301301007387 */ /* 0x000fe20000100800 */
[----:B------:R-:W-:-:S03]  /*30d80*/  LEA R17, P4, R0, R2, 0x1 ;  /* 0x0000000200117211 */ /* 0x000fc600078808ff */
[----:B------:R-:W-:Y:S04]  /*30d90*/  STL [R1+0x1624], R18 ;  /* 0x0016241201007387 */ /* 0x000fe80000100800 */
[----:B------:R-:W2:Y:S04]  /*30da0*/  LDL.LU R21, [R1+0x68] ;  /* 0x0000680001157983 */ /* 0x000ea80000300800 */
[----:B------:R-:W-:Y:S04]  /*30db0*/  STL [R1+0x1658], R17 ;  /* 0x0016581101007387 */ /* 0x000fe80000100800 */
[----:B------:R0:W-:Y:S02]  /*30dc0*/  STL [R1+0x162c], R16 ;  /* 0x00162c1001007387 */ /* 0x0001e40000100800 */
[----:B0-----:R-:W-:-:S02]  /*30dd0*/  LEA.HI.X.SX32 R16, R7, R3, 0x1, P6 ;  /* 0x0000000307107211 */ /* 0x001fc400030f0eff */
[----:B---3--:R-:W-:-:S05]  /*30de0*/  LEA R18, P5, R11, R2, 0x1 ;  /* 0x000000020b127211 */ /* 0x008fca00078a08ff */
[----:B------:R-:W-:Y:S04]  /*30df0*/  STL [R1+0x1660], R18 ;  /* 0x0016601201007387 */ /* 0x000fe80000100800 */
[----:B------:R-:W3:Y:S04]  /*30e00*/  LDL.LU R7, [R1+0x64] ;  /* 0x0000640001077983 */ /* 0x000ee80000300800 */
[----:B------:R0:W-:Y:S01]  /*30e10*/  STL [R1+0x1634], R16 ;  /* 0x0016341001007387 */ /* 0x0001e20000100800 */
[----:B------:R-:W-:Y:S02]  /*30e20*/  LEA.HI.X.SX32 R14, R14, R3, 0x1, P1 ;  /* 0x000000030e0e7211 */ /* 0x000fe400008f0eff */
[----:B----4-:R-:W-:-:S02]  /*30e30*/  LEA R17, P6, R10, R2, 0x1 ;  /* 0x000000020a117211 */ /* 0x010fc400078c08ff */
[----:B0-----:R-:W-:-:S03]  /*30e40*/  LEA.HI.X.SX32 R16, R15, R3, 0x1, P0 ;  /* 0x000000030f107211 */ /* 0x001fc600000f0eff */
[----:B------:R-:W-:Y:S04]  /*30e50*/  STL [R1+0x1668], R17 ;  /* 0x0016681101007387 */ /* 0x000fe80000100800 */
[----:B------:R-:W-:Y:S04]  /*30e60*/  STL [R1+0x163c], R16 ;  /* 0x00163c1001007387 */ /* 0x000fe80000100800 */
[----:B------:R-:W4:Y:S01]  /*30e70*/  LDL.LU R20, [R1+0x60] ;  /* 0x0000600001147983 */ /* 0x000f220000300800 */
[----:B-----5:R-:W-:-:S05]  /*30e80*/  LEA R15, P0, R9, R2, 0x1 ;  /* 0x00000002090f7211 */ /* 0x020fca00078008ff */
[----:B------:R0:W-:Y:S04]  /*30e90*/  STL [R1+0x1670], R15 ;  /* 0x0016700f01007387 */ /* 0x0001e80000100800 */
[----:B------:R1:W-:Y:S01]  /*30ea0*/  STL [R1+0x1644], R14 ;  /* 0x0016440e01007387 */ /* 0x0003e20000100800 */
[----:B0-----:R-:W-:-:S05]  /*30eb0*/  LEA R15, P1, R8, R2, 0x1 ;  /* 0x00000002080f7211 */ /* 0x001fca00078208ff */
[----:B------:R-:W-:Y:S04]  /*30ec0*/  STL [R1+0x1678], R15 ;  /* 0x0016780f01007387 */ /* 0x000fe80000100800 */
[----:B------:R-:W5:Y:S01]  /*30ed0*/  LDL.LU R19, [R1+0x5c] ;  /* 0x00005c0001137983 */ /* 0x000f620000300800 */
[----:B-1----:R-:W-:-:S05]  /*30ee0*/  LEA.HI.X.SX32 R14, R13, R3, 0x1, P2 ;  /* 0x000000030d0e7211 */ /* 0x002fca00010f0eff */
[----:B------:R0:W-:Y:S01]  /*30ef0*/  STL [R1+0x164c], R14 ;  /* 0x00164c0e01007387 */ /* 0x0001e20000100800 */
[----:B------:R-:W-:Y:S02]  /*30f00*/  LEA R13, P2, R5, R2, 0x1 ;  /* 0x00000002050d7211 */ /* 0x000fe400078408ff */
[----:B0-----:R-:W-:-:S03]  /*30f10*/  LEA.HI.X.SX32 R14, R12, R3, 0x1, P3 ;  /* 0x000000030c0e7211 */ /* 0x001fc600018f0eff */
[----:B------:R0:W-:Y:S01]  /*30f20*/  STL [R1+0x1680], R13 ;  /* 0x0016800d01007387 */ /* 0x0001e20000100800 */
[----:B------:R-:W-:-:S03]  /*30f30*/  LEA.HI.X.SX32 R12, R0, R3, 0x1, P4 ;  /* 0x00000003000c7211 */ /* 0x000fc600020f0eff */
[----:B------:R-:W-:Y:S04]  /*30f40*/  STL [R1+0x172c], R14 ;  /* 0x00172c0e01007387 */ /* 0x000fe80000100800 */
[----:B------:R-:W5:Y:S01]  /*30f50*/  LDL.LU R18, [R1+0x58] ;  /* 0x0000580001127983 */ /* 0x000f620000300800 */
[----:B0-----:R-:W-:Y:S02]  /*30f60*/  LEA R13, P3, R4, R2, 0x1 ;  /* 0x00000002040d7211 */ /* 0x001fe400078608ff */
[----:B------:R-:W-:-:S03]  /*30f70*/  LEA.HI.X.SX32 R11, R11, R3, 0x1, P5 ;  /* 0x000000030b0b7211 */ /* 0x000fc600028f0eff */
[----:B------:R-:W-:Y:S04]  /*30f80*/  STL [R1+0x1688], R13 ;  /* 0x0016880d01007387 */ /* 0x000fe80000100800 */
[----:B------:R-:W-:Y:S04]  /*30f90*/  STL [R1+0x1654], R12 ;  /* 0x0016540c01007387 */ /* 0x000fe80000100800 */
[----:B------:R-:W5:Y:S01]  /*30fa0*/  LDL.LU R17, [R1+0x54] ;  /* 0x0000540001117983 */ /* 0x000f620000300800 */
[----:B------:R-:W-:-:S05]  /*30fb0*/  LEA R0, P4, R27, R2, 0x1 ;  /* 0x000000021b007211 */ /* 0x000fca00078808ff */
[----:B------:R0:W-:Y:S04]  /*30fc0*/  STL [R1+0x1690], R0 ;  /* 0x0016900001007387 */ /* 0x0001e80000100800 */
[----:B------:R-:W-:Y:S04]  /*30fd0*/  STL [R1+0x165c], R11 ;  /* 0x00165c0b01007387 */ /* 0x000fe80000100800 */
[----:B------:R-:W5:Y:S01]  /*30fe0*/  LDL.LU R16, [R1+0x4c] ;  /* 0x00004c0001107983 */ /* 0x000f620000300800 */
[----:B0-----:R-:W-:-:S05]  /*30ff0*/  LEA R0, P5, R28, R2, 0x1 ;  /* 0x000000021c007211 */ /* 0x001fca00078a08ff */
[----:B------:R0:W-:Y:S04]  /*31000*/  STL [R1+0x1698], R0 ;  /* 0x0016980001007387 */ /* 0x0001e80000100800 */
[----:B------:R-:W5:Y:S01]  /*31010*/  LDL.LU R15, [R1+0x48] ;  /* 0x00004800010f7983 */ /* 0x000f620000300800 */
[----:B------:R-:W-:-:S05]  /*31020*/  LEA.HI.X.SX32 R10, R10, R3, 0x1, P6 ;  /* 0x000000030a0a7211 */ /* 0x000fca00030f0eff */
[----:B------:R-:W-:Y:S04]  /*31030*/  STL [R1+0x1664], R10 ;  /* 0x0016640a01007387 */ /* 0x000fe80000100800 */
[----:B------:R-:W5:Y:S01]  /*31040*/  LDL.LU R14, [R1+0x40] ;  /* 0x00004000010e7983 */ /* 0x000f620000300800 */
[----:B------:R-:W-:Y:S02]  /*31050*/  LEA.HI.X.SX32 R9, R9, R3, 0x1, P0 ;  /* 0x0000000309097211 */ /* 0x000fe400000f0eff */
[----:B0-----:R-:W-:-:S05]  /*31060*/  LEA R0, P6, R6, R2, 0x1 ;  /* 0x0000000206007211 */ /* 0x001fca00078c08ff */
[----:B------:R0:W-:Y:S04]  /*31070*/  STL [R1+0x16a0], R0 ;  /* 0x0016a00001007387 */ /* 0x0001e80000100800 */
[----:B------:R-:W5:Y:S01]  /*31080*/  LDL.LU R13, [R1+0x38] ;  /* 0x00003800010d7983 */ /* 0x000f620000300800 */
[----:B------:R-:W-:-:S03]  /*31090*/  LEA.HI.X.SX32 R8, R8, R3, 0x1, P1 ;  /* 0x0000000308087211 */ /* 0x000fc600008f0eff */
[----:B------:R-:W-:Y:S01]  /*310a0*/  STL [R1+0x166c], R9 ;  /* 0x00166c0901007387 */ /* 0x000fe20000100800 */
[----:B0-----:R-:W-:-:S05]  /*310b0*/  LEA R0, P0, R22, R2, 0x1 ;  /* 0x0000000216007211 */ /* 0x001fca00078008ff */
[----:B------:R2:W-:Y:S04]  /*310c0*/  STL [R1+0x16a8], R0 ;  /* 0x0016a80001007387 */ /* 0x0005e80000100800 */
[----:B------:R-:W5:Y:S01]  /*310d0*/  LDL.LU R12, [R1+0x30] ;  /* 0x00003000010c7983 */ /* 0x000f620000300800 */
[----:B------:R-:W-:-:S03]  /*310e0*/  LEA.HI.X.SX32 R5, R5, R3, 0x1, P2 ;  /* 0x0000000305057211 */ /* 0x000fc600010f0eff */
[----:B------:R-:W-:Y:S04]  /*310f0*/  STL [R1+0x1674], R8 ;  /* 0x0016740801007387 */ /* 0x000fe80000100800 */
[----:B------:R-:W5:Y:S01]  /*31100*/  LDL.LU R11, [R1+0x28] ;  /* 0x00002800010b7983 */ /* 0x000f620000300800 */
[----:B--2---:R-:W-:-:S05]  /*31110*/  LEA R0, P1, R21, R2, 0x1 ;  /* 0x0000000215007211 */ /* 0x004fca00078208ff */
[----:B------:R3:W-:Y:S04]  /*31120*/  STL [R1+0x16b0], R0 ;  /* 0x0016b00001007387 */ /* 0x0007e80000100800 */
[----:B------:R-:W2:Y:S01]  /*31130*/  LDL.LU R10, [R1+0x20] ;  /* 0x00002000010a7983 */ /* 0x000ea20000300800 */
[----:B------:R-:W-:-:S03]  /*31140*/  LEA.HI.X.SX32 R4, R4, R3, 0x1, P3 ;  /* 0x0000000304047211 */ /* 0x000fc600018f0eff */
[----:B------:R0:W-:Y:S04]  /*31150*/  STL [R1+0x167c], R5 ;  /* 0x00167c0501007387 */ /* 0x0001e80000100800 */
[----:B------:R-:W2:Y:S01]  /*31160*/  LDL.LU R9, [R1+0x14] ;  /* 0x0000140001097983 */ /* 0x000ea20000300800 */
[----:B------:R-:W-:Y:S02]  /*31170*/  LEA.HI.X.SX32 R23, R27, R3, 0x1, P4 ;  /* 0x000000031b177211 */ /* 0x000fe400020f0eff */
[----:B---3--:R-:W-:-:S05]  /*31180*/  LEA R0, P2, R7, R2, 0x1 ;  /* 0x0000000207007211 */ /* 0x008fca00078408ff */
[----:B------:R4:W-:Y:S04]  /*31190*/  STL [R1+0x16b8], R0 ;  /* 0x0016b80001007387 */ /* 0x0009e80000100800 */
[----:B------:R-:W3:Y:S04]  /*311a0*/  LDL.LU R8, [R1+0xa8] ;  /* 0x0000a80001087983 */ /* 0x000ee80000300800 */
[----:B------:R1:W-:Y:S04]  /*311b0*/  STL [R1+0x1684], R4 ;  /* 0x0016840401007387 */ /* 0x0003e80000100800 */
[----:B0-----:R-:W3:Y:S01]  /*311c0*/  LDL.LU R5, [R1+0x10] ;  /* 0x0000100001057983 */ /* 0x001ee20000300800 */
[----:B----4-:R-:W-:-:S05]  /*311d0*/  LEA R0, P3, R20, R2, 0x1 ;  /* 0x0000000214007211 */ /* 0x010fca00078608ff */
[----:B------:R-:W-:Y:S04]  /*311e0*/  STL [R1+0x16c0], R0 ;  /* 0x0016c00001007387 */ /* 0x000fe80000100800 */
[----:B-1----:R-:W4:Y:S04]  /*311f0*/  LDL.LU R4, [R1+0xc] ;  /* 0x00000c0001047983 */ /* 0x002f280000300800 */
[----:B------:R0:W-:Y:S04]  /*31200*/  STL [R1+0x168c], R23 ;  /* 0x00168c1701007387 */ /* 0x0001e80000100800 */
[----:B------:R-:W4:Y:S01]  /*31210*/  LDL.LU R27, [R1+0x8] ;  /* 0x00000800011b7983 */ /* 0x000f220000300800 */
[----:B0-----:R-:W-:-:S02]  /*31220*/  LEA.HI.X.SX32 R23, R28, R3, 0x1, P5 ;  /* 0x000000031c177211 */ /* 0x001fc400028f0eff */
[----:B-----5:R-:W-:-:S05]  /*31230*/  LEA R0, P4, R19, R2, 0x1 ;  /* 0x0000000213007211 */ /* 0x020fca00078808ff */
[----:B------:R-:W-:Y:S04]  /*31240*/  STL [R1+0x16c8], R0 ;  /* 0x0016c80001007387 */ /* 0x000fe80000100800 */
[----:B------:R-:W5:Y:S04]  /*31250*/  LDL.LU R28, [R1+0x4] ;  /* 0x00000400011c7983 */ /* 0x000f680000300800 */
[----:B------:R0:W-:Y:S02]  /*31260*/  STL [R1+0x1694], R23 ;  /* 0x0016941701007387 */ /* 0x0001e40000100800 */
[----:B0-----:R-:W-:-:S02]  /*31270*/  LEA.HI.X.SX32 R23, R6, R3, 0x1, P6 ;  /* 0x0000000306177211 */ /* 0x001fc400030f0eff */
[----:B------:R-:W5:Y:S01]  /*31280*/  LDL.LU R6, [R1] ;  /* 0x0000000001067983 */ /* 0x000f620000300800 */
[----:B------:R-:W-:Y:S02]  /*31290*/  LEA R0, P5, R18, R2, 0x1 ;  /* 0x0000000212007211 */ /* 0x000fe400078a08ff */
[----:B------:R-:W-:-:S03]  /*312a0*/  LEA.HI.X.SX32 R22, R22, R3, 0x1, P0 ;  /* 0x0000000316167211 */ /* 0x000fc600000f0eff */
[----:B------:R0:W-:Y:S04]  /*312b0*/  STL [R1+0x16d0], R0 ;  /* 0x0016d00001007387 */ /* 0x0001e80000100800 */
[----:B------:R-:W-:Y:S01]  /*312c0*/  STL [R1+0x169c], R23 ;  /* 0x00169c1701007387 */ /* 0x000fe20000100800 */
[----:B0-----:R-:W-:-:S05]  /*312d0*/  LEA R0, P6, R17, R2, 0x1 ;  /* 0x0000000211007211 */ /* 0x001fca00078c08ff */
[----:B------:R0:W-:Y:S04]  /*312e0*/  STL [R1+0x16d8], R0 ;  /* 0x0016d80001007387 */ /* 0x0001e80000100800 */
[----:B------:R1:W-:Y:S01]  /*312f0*/  STL [R1+0x16a4], R22 ;  /* 0x0016a41601007387 */ /* 0x0003e20000100800 */
[-C--:B0-----:R-:W-:Y:S02]  /*31300*/  LEA.HI.X.SX32 R0, R21, R3.reuse, 0x1, P1 ;  /* 0x0000000315007211 */ /* 0x081fe400008f0eff */
[----:B------:R-:W-:Y:S02]  /*31310*/  LEA.HI.X.SX32 R21, R7, R3, 0x1, P2 ;  /* 0x0000000307157211 */ /* 0x000fe400010f0eff */
[----:B------:R-:W-:-:S05]  /*31320*/  LEA R23, P0, R16, R2, 0x1 ;  /* 0x0000000210177211 */ /* 0x000fca00078008ff */
[----:B------:R-:W-:Y:S04]  /*31330*/  STL [R1+0x16e0], R23 ;  /* 0x0016e01701007387 */ /* 0x000fe80000100800 */
[----:B------:R0:W-:Y:S01]  /*31340*/  STL [R1+0x16ac], R0 ;  /* 0x0016ac0001007387 */ /* 0x0001e20000100800 */
[----:B-1----:R-:W-:-:S05]  /*31350*/  LEA R22, P1, R15, R2, 0x1 ;  /* 0x000000020f167211 */ /* 0x002fca00078208ff */
[----:B------:R-:W-:Y:S04]  /*31360*/  STL [R1+0x16e8], R22 ;  /* 0x0016e81601007387 */ /* 0x000fe80000100800 */
[----:B------:R-:W5:Y:S01]  /*31370*/  LDL.LU R7, [R1+0x9c] ;  /* 0x00009c0001077983 */ /* 0x000f620000300800 */
[----:B0-----:R-:W-:-:S03]  /*31380*/  LEA R0, P2, R14, R2, 0x1 ;  /* 0x000000020e007211 */ /* 0x001fc600078408ff */
[----:B------:R0:W-:Y:S04]  /*31390*/  STL [R1+0x16b4], R21 ;  /* 0x0016b41501007387 */ /* 0x0001e80000100800 */
[----:B------:R1:W-:Y:S01]  /*313a0*/  STL [R1+0x16f0], R0 ;  /* 0x0016f00001007387 */ /* 0x0003e20000100800 */
[-C--:B0-----:R-:W-:Y:S02]  /*313b0*/  LEA.HI.X.SX32 R21, R20, R3.reuse, 0x1, P3 ;  /* 0x0000000314157211 */ /* 0x081fe400018f0eff */
[-C--:B------:R-:W-:Y:S02]  /*313c0*/  LEA.HI.X.SX32 R20, R19, R3.reuse, 0x1, P4 ;  /* 0x0000000313147211 */ /* 0x080fe400020f0eff */
[----:B-1----:R-:W-:Y:S01]  /*313d0*/  LEA R0, P3, R13, R2, 0x1 ;  /* 0x000000020d007211 */ /* 0x002fe200078608ff */
[----:B------:R-:W-:Y:S04]  /*313e0*/  STL [R1+0x16bc], R21 ;  /* 0x0016bc1501007387 */ /* 0x000fe80000100800 */
[----:B------:R0:W-:Y:S01]  /*313f0*/  STL [R1+0x16f8], R0 ;  /* 0x0016f80001007387 */ /* 0x0001e20000100800 */
[----:B------:R-:W-:-:S03]  /*31400*/  LEA.HI.X.SX32 R17, R17, R3, 0x1, P6 ;  /* 0x0000000311117211 */ /* 0x000fc600030f0eff */
[----:B------:R-:W-:Y:S01]  /*31410*/  STL [R1+0x16c4], R20 ;  /* 0x0016c41401007387 */ /* 0x000fe20000100800 */
[----:B0-----:R-:W-:Y:S02]  /*31420*/  LEA.HI.X.SX32 R0, R18, R3, 0x1, P5 ;  /* 0x0000000312007211 */ /* 0x001fe400028f0eff */
[----:B------:R-:W-:-:S05]  /*31430*/  LEA R19, P4, R12, R2, 0x1 ;  /* 0x000000020c137211 */ /* 0x000fca00078808ff */
[----:B------:R-:W-:Y:S01]  /*31440*/  STL [R1+0x1700], R19 ;  /* 0x0017001301007387 */ /* 0x000fe20000100800 */
[----:B------:R-:W-:-:S03]  /*31450*/  LEA R18, P5, R11, R2, 0x1 ;  /* 0x000000020b127211 */ /* 0x000fc600078a08ff */
[----:B------:R2:W-:Y:S01]  /*31460*/  STL [R1+0x16cc], R0 ;  /* 0x0016cc0001007387 */ /* 0x0005e20000100800 */
[----:B------:R-:W-:-:S03]  /*31470*/  LEA.HI.X.SX32 R16, R16, R3, 0x1, P0 ;  /* 0x0000000310107211 */ /* 0x000fc600000f0eff */
[----:B------:R-:W-:Y:S04]  /*31480*/  STL [R1+0x1708], R18 ;  /* 0x0017081201007387 */ /* 0x000fe80000100800 */
[----:B------:R0:W-:Y:S01]  /*31490*/  STL [R1+0x16d4], R17 ;  /* 0x0016d41101007387 */ /* 0x0001e20000100800 */
[----:B--2---:R-:W-:-:S05]  /*314a0*/  LEA R0, P6, R10, R2, 0x1 ;  /* 0x000000020a007211 */ /* 0x004fca00078c08ff */
[----:B------:R1:W-:Y:S01]  /*314b0*/  STL [R1+0x1710], R0 ;  /* 0x0017100001007387 */ /* 0x0003e20000100800 */
[----:B0-----:R-:W-:-:S03]  /*314c0*/  LEA R17, P0, R9, R2, 0x1 ;  /* 0x0000000209117211 */ /* 0x001fc600078008ff */
[----:B------:R3:W-:Y:S01]  /*314d0*/  STL [R1+0x16dc], R16 ;  /* 0x0016dc1001007387 */ /* 0x0007e20000100800 */
[----:B-1----:R-:W-:-:S03]  /*314e0*/  LEA.HI.X.SX32 R0, R15, R3, 0x1, P1 ;  /* 0x000000030f007211 */ /* 0x002fc600008f0eff */
[----:B------:R-:W-:Y:S01]  /*314f0*/  STL [R1+0x1714], R17 ;  /* 0x0017141101007387 */ /* 0x000fe20000100800 */
[----:B------:R-:W-:-:S03]  /*31500*/  LEA.HI.X.SX32 R15, R14, R3, 0x1, P2 ;  /* 0x000000030e0f7211 */ /* 0x000fc600010f0eff */
[----:B------:R0:W-:Y:S01]  /*31510*/  STL [R1+0x16e4], R0 ;  /* 0x0016e40001007387 */ /* 0x0001e20000100800 */
[-C--:B------:R-:W-:Y:S02]  /*31520*/  LEA.HI.X.SX32 R14, R13, R3.reuse, 0x1, P3 ;  /* 0x000000030d0e7211 */ /* 0x080fe400018f0eff */
[----:B------:R-:W-:Y:S02]  /*31530*/  LEA.HI.X.SX32 R11, R11, R3, 0x1, P5 ;  /* 0x000000030b0b7211 */ /* 0x000fe400028f0eff */
[----:B---3--:R-:W-:-:S05]  /*31540*/  LEA R16, P1, R8, R2, 0x1 ;  /* 0x0000000208107211 */ /* 0x008fca00078208ff */
[----:B------:R-:W-:Y:S01]  /*31550*/  STL [R1+0x1718], R16 ;  /* 0x0017181001007387 */ /* 0x000fe20000100800 */
[----:B0-----:R-:W-:-:S03]  /*31560*/  LEA R0, P2, R5, R2, 0x1 ;  /* 0x0000000205007211 */ /* 0x001fc600078408ff */
[----:B------:R-:W-:Y:S04]  /*31570*/  STL [R1+0x16ec], R15 ;  /* 0x0016ec0f01007387 */ /* 0x000fe80000100800 */
[----:B------:R0:W-:Y:S04]  /*31580*/  STL [R1+0x171c], R0 ;  /* 0x00171c0001007387 */ /* 0x0001e80000100800 */
[----:B------:R-:W-:Y:S01]  /*31590*/  STL [R1+0x16f4], R14 ;  /* 0x0016f40e01007387 */ /* 0x000fe20000100800 */
[----:B0-----:R-:W-:Y:S02]  /*315a0*/  LEA.HI.X.SX32 R0, R12, R3, 0x1, P4 ;  /* 0x000000030c007211 */ /* 0x001fe400020f0eff */
[----:B----4-:R-:W-:-:S05]  /*315b0*/  LEA R13, P3, R4, R2, 0x1 ;  /* 0x00000002040d7211 */ /* 0x010fca00078608ff */
[----:B------:R-:W-:Y:S01]  /*315c0*/  STL [R1+0x1720], R13 ;  /* 0x0017200d01007387 */ /* 0x000fe20000100800 */
[----:B------:R-:W-:-:S03]  /*315d0*/  LEA R12, P4, R27, R2, 0x1 ;  /* 0x000000021b0c7211 */ /* 0x000fc600078808ff */
[----:B------:R5:W-:Y:S01]  /*315e0*/  STL [R1+0x16fc], R0 ;  /* 0x0016fc0001007387 */ /* 0x000be20000100800 */
[----:B------:R-:W-:-:S03]  /*315f0*/  LEA.HI.X.SX32 R10, R10, R3, 0x1, P6 ;  /* 0x000000030a0a7211 */ /* 0x000fc600030f0eff */
[----:B------:R-:W-:Y:S04]  /*31600*/  STL [R1+0x1724], R12 ;  /* 0x0017240c01007387 */ /* 0x000fe80000100800 */
[----:B------:R-:W-:Y:S04]  /*31610*/  STL [R1+0x1704], R11 ;  /* 0x0017040b01007387 */ /* 0x000fe80000100800 */
[----:B------:R-:W2:Y:S01]  /*31620*/  LDL.LU R21, [R1+0x18b8] ;  /* 0x0018b80001157983 */ /* 0x000ea20000300800 */
[----:B------:R-:W-:Y:S02]  /*31630*/  LEA.HI.X.SX32 R5, R5, R3, 0x1, P2 ;  /* 0x0000000305057211 */ /* 0x000fe400010f0eff */
[----:B-----5:R-:W-:-:S05]  /*31640*/  LEA R0, P5, R28, R2, 0x1 ;  /* 0x000000021c007211 */ /* 0x020fca00078a08ff */
[----:B------:R0:W-:Y:S04]  /*31650*/  STL [R1+0x1728], R0 ;  /* 0x0017280001007387 */ /* 0x0001e80000100800 */
[----:B------:R-:W-:Y:S04]  /*31660*/  STL [R1+0x170c], R10 ;  /* 0x00170c0a01007387 */ /* 0x000fe80000100800 */
[----:B------:R-:W3:Y:S01]  /*31670*/  LDL.LU R20, [R1+0x18bc] ;  /* 0x0018bc0001147983 */ /* 0x000ee20000300800 */
[----:B0-----:R-:W-:-:S03]  /*31680*/  LEA R0, P6, R6, R2, 0x1 ;  /* 0x0000000206007211 */ /* 0x001fc600078c08ff */
[----:B------:R-:W4:Y:S04]  /*31690*/  LDL.LU R19, [R1+0x804] ;  /* 0x0008040001137983 */ /* 0x000f280000300800 */
[----:B------:R0:W-:Y:S04]  /*316a0*/  STL [R1+0x82c], R0 ;  /* 0x00082c0001007387 */ /* 0x0001e80000100800 */
[----:B------:R-:W5:Y:S04]  /*316b0*/  LDL.LU R18, [R1+0x80c] ;  /* 0x00080c0001127983 */ /* 0x000f680000300800 */
[----:B------:R-:W5:Y:S01]  /*316c0*/  LDL.LU R17, [R1+0x808] ;  /* 0x0008080001117983 */ /* 0x000f620000300800 */
[----:B0-----:R-:W-:-:S03]  /*316d0*/  LEA.HI.X.SX32 R0, R9, R3, 0x1, P0 ;  /* 0x0000000309007211 */ /* 0x001fc600000f0eff */
[----:B------:R-:W5:Y:S04]  /*316e0*/  LDL.LU R16, [R1+0x810] ;  /* 0x0008100001107983 */ /* 0x000f680000300800 */
[----:B------:R-:W5:Y:S04]  /*316f0*/  LDL.LU R15, [R1+0x1810] ;  /* 0x00181000010f7983 */ /* 0x000f680000300800 */
[----:B------:R0:W-:Y:S04]  /*31700*/  STL [R1+0x814], R0 ;  /* 0x0008140001007387 */ /* 0x0001e80000100800 */
[----:B------:R-:W5:Y:S01]  /*31710*/  LDL.LU R14, [R1+0x1814] ;  /* 0x00181400010e7983 */ /* 0x000f620000300800 */
[----:B0-----:R-:W-:-:S05]  /*31720*/  LEA.HI.X.SX32 R0, R8, R3, 0x1, P1 ;  /* 0x0000000308007211 */ /* 0x001fca00008f0eff */
[----:B------:R-:W-:Y:S04]  /*31730*/  STL [R1+0x818], R0 ;  /* 0x0008180001007387 */ /* 0x000fe80000100800 */
[----:B------:R-:W5:Y:S04]  /*31740*/  LDL.LU R13, [R1+0x1818] ;  /* 0x00181800010d7983 */ /* 0x000f680000300800 */
[----:B------:R0:W-:Y:S02]  /*31750*/  STL [R1+0x81c], R5 ;  /* 0x00081c0501007387 */ /* 0x0001e40000100800 */
[----:B0-----:R-:W-:-:S02]  /*31760*/  LEA.HI.X.SX32 R5, R27, R3, 0x1, P4 ;  /* 0x000000031b057211 */ /* 0x001fc400020f0eff */
[----:B------:R-:W0:Y:S01]  /*31770*/  S2R R27, SR_TID.X ;  /* 0x00000000001b7919 */ /* 0x000e220000002100 */
[-C--:B------:R-:W-:Y:S02]  /*31780*/  LEA.HI.X.SX32 R0, R4, R3.reuse, 0x1, P3 ;  /* 0x0000000304007211 */ /* 0x080fe400018f0eff */
[----:B------:R-:W5:Y:S04]  /*31790*/  LDL.LU R4, [R1+0x181c] ;  /* 0x00181c0001047983 */ /* 0x000f680000300800 */
[----:B------:R1:W-:Y:S04]  /*317a0*/  STL [R1+0x820], R0 ;  /* 0x0008200001007387 */ /* 0x0003e80000100800 */
[----:B------:R-:W5:Y:S01]  /*317b0*/  LDL.LU R12, [R1+0x1828] ;  /* 0x00182800010c7983 */ /* 0x000f620000300800 */
[----:B-1----:R-:W-:-:S03]  /*317c0*/  LEA.HI.X.SX32 R0, R28, R3, 0x1, P5 ;  /* 0x000000031c007211 */ /* 0x002fc600028f0eff */
[----:B------:R1:W-:Y:S04]  /*317d0*/  STL [R1+0x824], R5 ;  /* 0x0008240501007387 */ /* 0x0003e80000100800 */
[----:B-1----:R-:W5:Y:S01]  /*317e0*/  LDL.LU R5, [R1+0x1820] ;  /* 0x0018200001057983 */ /* 0x002f620000300800 */
[----:B0-----:R-:W-:-:S03]  /*317f0*/  SHF.R.U32.HI R27, RZ, 0x5, R27 ;  /* 0x00000005ff1b7819 */ /* 0x001fc6000001161b */
[----:B------:R0:W-:Y:S01]  /*31800*/  STL [R1+0x828], R0 ;  /* 0x0008280001007387 */ /* 0x0001e20000100800 */
[----:B------:R-:W-:-:S03]  /*31810*/  SGXT.U32 R27, R27, 0x2 ;  /* 0x000000021b1b781a */ /* 0x000fc60000000000 */
[----:B------:R-:W5:Y:S01]  /*31820*/  LDL.LU R11, [R1+0x1824] ;  /* 0x00182400010b7983 */ /* 0x000f620000300800 */
[----:B0-----:R-:W-:Y:S02]  /*31830*/  LEA.HI.X.SX32 R0, R6, R3, 0x1, P6 ;  /* 0x0000000306007211 */ /* 0x001fe400030f0eff */
[----:B------:R-:W-:Y:S02]  /*31840*/  LOP3.LUT R22, R27, 0x7c, RZ, 0xfc, !PT ;  /* 0x0000007c1b167812 */ /* 0x000fe400078efcff */
[C---:B------:R-:W-:Y:S01]  /*31850*/  LEA R2, P0, R7.reuse, UR12, 0x1 ;  /* 0x0000000c07027c11 */ /* 0x040fe2000f8008ff */
[----:B------:R0:W-:Y:S04]  /*31860*/  STL [R1+0x710], R0 ;  /* 0x0007100001007387 */ /* 0x0001e80000100800 */
[----:B------:R-:W5:Y:S01]  /*31870*/  LDL.LU R6, [R1+0x1830] ;  /* 0x0018300001067983 */ /* 0x000f620000300800 */
[----:B------:R-:W-:Y:S01]  /*31880*/  IMAD R22, R22, UR6, RZ ;  /* 0x0000000616167c24 */ /* 0x000fe2000f8e02ff */
[----:B0-----:R-:W-:-:S02]  /*31890*/  LEA.HI.X.SX32 R0, R7, UR13, 0x1, P0 ;  /* 0x0000000d07007c11 */ /* 0x001fc400080f0eff */
[----:B------:R-:W5:Y:S02]  /*318a0*/  LDL.LU R7, [R1+0x1864] ;  /* 0x0018640001077983 */ /* 0x000f640000300800 */
[----:B------:R-:W-:Y:S02]  /*318b0*/  LEA R23, P4, R22, R2, 0x1 ;  /* 0x0000000216177211 */ /* 0x000fe400078808ff */
[----:B------:R-:W5:Y:S01]  /*318c0*/  LDL.LU R10, [R1+0x182c] ;  /* 0x00182c00010a7983 */ /* 0x000f620000300800 */
[----:B------:R-:W-:-:S03]  /*318d0*/  IMAD R9, R27, UR6, RZ ;  /* 0x000000061b097c24 */ /* 0x000fc6000f8e02ff */
[----:B------:R-:W5:Y:S04]  /*318e0*/  LDL.LU R8, [R1+0x76c] ;  /* 0x00076c0001087983 */ /* 0x000f680000300800 */
[----:B------:R3:W-:Y:S04]  /*318f0*/  STL [R1+0x718], R23 ;  /* 0x0007181701007387 */ /* 0x0007e80000100800 */
[----:B------:R-:W5:Y:S01]  /*31900*/  LDL.LU R27, [R1+0x770] ;  /* 0x00077000011b7983 */ /* 0x000f620000300800 */
[----:B------:R-:W-:Y:S01]  /*31910*/  LEA.HI.X.SX32 R22, R22, R0, 0x1, P4 ;  /* 0x0000000016167211 */ /* 0x000fe200020f0eff */
[----:B------:R-:W-:-:S04]  /*31920*/  IMAD R28, RZ, RZ, -UR6 ;  /* 0x80000006ff1c7e24 */ /* 0x000fc8000f8e02ff */
[----:B------:R-:W-:Y:S01]  /*31930*/  IMAD R3, R28, 0x4, R29 ;  /* 0x000000041c037824 */ /* 0x000fe200078e021d */
[----:B--2---:R-:W-:-:S05]  /*31940*/  LEA R24, P5, R21, R2, 0x1 ;  /* 0x0000000215187211 */ /* 0x004fca00078a08ff */
[----:B------:R5:W-:Y:S01]  /*31950*/  STL [R1+0x720], R24 ;  /* 0x0007201801007387 */ /* 0x000be20000100800 */
[-C--:B---3--:R-:W-:Y:S02]  /*31960*/  LEA R23, P0, R20, R2.reuse, 0x1 ;  /* 0x0000000214177211 */ /* 0x088fe400078008ff */
[----:B----4-:R-:W-:-:S03]  /*31970*/  LEA R25, P1, R19, R2, 0x1 ;  /* 0x0000000213197211 */ /* 0x010fc600078208ff */
[----:B------:R0:W-:Y:S01]  /*31980*/  STL [R1+0x728], R23 ;  /* 0x0007281701007387 */ /* 0x0001e20000100800 */
[----:B-----5:R-:W-:-:S03]  /*31990*/  LEA R24, P2, R18, R2, 0x1 ;  /* 0x0000000212187211 */ /* 0x020fc600078408ff */
[----:B------:R-:W-:Y:S01]  /*319a0*/  STL [R1+0x730], R25 ;  /* 0x0007301901007387 */ /* 0x000fe20000100800 */
[----:B0-----:R-:W-:-:S03]  /*319b0*/  LEA R23, P3, R17, R2, 0x1 ;  /* 0x0000000211177211 */ /* 0x001fc600078608ff */
        /* <DEDUP_REMOVED lines=8> */
[----:B------:R-:W-:Y:S02]  /*31a40*/  LEA R20, P0, R14, R2, 0x1 ;  /* 0x000000020e147211 */ /* 0x000fe400078008ff */
[----:B------:R-:W-:Y:S01]  /*31a50*/  LEA.HI.X.SX32 R19, R19, R0, 0x1, P1 ;  /* 0x0000000013137211 */ /* 0x000fe200008f0eff */
[----:B------:R-:W-:Y:S04]  /*31a60*/  STL [R1+0x71c], R23 ;  /* 0x00071c1701007387 */ /* 0x000fe80000100800 */
[----:B------:R-:W-:Y:S04]  /*31a70*/  STL [R1+0x750], R22 ;  /* 0x0007501601007387 */ /* 0x000fe80000100800 */
[----:B------:R0:W-:Y:S04]  /*31a80*/  STL [R1+0x724], R21 ;  /* 0x0007241501007387 */ /* 0x0001e80000100800 */
[----:B------:R1:W-:Y:S04]  /*31a90*/  STL [R1+0x758], R20 ;  /* 0x0007581401007387 */ /* 0x0003e80000100800 */
[----:B------:R2:W-:Y:S01]  /*31aa0*/  STL [R1+0x72c], R19 ;  /* 0x00072c1301007387 */ /* 0x0005e20000100800 */
[----:B0-----:R-:W-:-:S02]  /*31ab0*/  LEA R21, P1, R13, R2, 0x1 ;  /* 0x000000020d157211 */ /* 0x001fc400078208ff */
[-C--:B-1----:R-:W-:Y:S02]  /*31ac0*/  LEA.HI.X.SX32 R20, R18, R0.reuse, 0x1, P2 ;  /* 0x0000000012147211 */ /* 0x082fe400010f0eff */
[----:B------:R-:W-:Y:S02]  /*31ad0*/  LEA.HI.X.SX32 R18, R17, R0, 0x1, P3 ;  /* 0x0000000011127211 */ /* 0x000fe400018f0eff */
[----:B--2---:R-:W-:Y:S01]  /*31ae0*/  LEA R19, P2, R4, R2, 0x1 ;  /* 0x0000000204137211 */ /* 0x004fe200078408ff */
[----:B------:R-:W-:Y:S01]  /*31af0*/  STL [R1+0x760], R21 ;  /* 0x0007601501007387 */ /* 0x000fe20000100800 */
[----:B------:R-:W-:-:S03]  /*31b00*/  LEA.HI.X.SX32 R16, R16, R0, 0x1, P4 ;  /* 0x0000000010107211 */ /* 0x000fc600020f0eff */
[----:B------:R-:W-:Y:S01]  /*31b10*/  STL [R1+0x734], R20 ;  /* 0x0007341401007387 */ /* 0x000fe20000100800 */
[----:B------:R-:W-:-:S03]  /*31b20*/  LEA R17, P3, R12, R2, 0x1 ;  /* 0x000000020c117211 */ /* 0x000fc600078608ff */
[----:B------:R-:W-:Y:S04]  /*31b30*/  STL [R1+0x768], R19 ;  /* 0x0007681301007387 */ /* 0x000fe80000100800 */
[----:B------:R0:W-:Y:S04]  /*31b40*/  STL [R1+0x73c], R18 ;  /* 0x00073c1201007387 */ /* 0x0001e80000100800 */
[----:B------:R1:W-:Y:S04]  /*31b50*/  STL [R1+0x784], R17 ;  /* 0x0007841101007387 */ /* 0x0003e80000100800 */
[----:B------:R2:W-:Y:S01]  /*31b60*/  STL [R1+0x744], R16 ;  /* 0x0007441001007387 */ /* 0x0005e20000100800 */
[----:B0-----:R-:W-:-:S02]  /*31b70*/  LEA R18, P4, R5, R2, 0x1 ;  /* 0x0000000205127211 */ /* 0x001fc400078808ff */
[-C--:B-1----:R-:W-:Y:S02]  /*31b80*/  LEA.HI.X.SX32 R17, R15, R0.reuse, 0x1, P5 ;  /* 0x000000000f117211 */ /* 0x082fe400028f0eff */
[----:B------:R-:W-:Y:S01]  /*31b90*/  LEA.HI.X.SX32 R15, R14, R0, 0x1, P0 ;  /* 0x000000000e0f7211 */ /* 0x000fe200000f0eff */
[----:B------:R-:W-:Y:S01]  /*31ba0*/  STL [R1+0x78c], R18 ;  /* 0x00078c1201007387 */ /* 0x000fe20000100800 */
[----:B--2---:R-:W-:-:S03]  /*31bb0*/  LEA R16, P5, R11, R2, 0x1 ;  /* 0x000000020b107211 */ /* 0x004fc600078a08ff */
[----:B------:R-:W-:Y:S01]  /*31bc0*/  STL [R1+0x74c], R17 ;  /* 0x00074c1101007387 */ /* 0x000fe20000100800 */
[----:B------:R-:W-:-:S03]  /*31bd0*/  LEA.HI.X.SX32 R13, R13, R0, 0x1, P1 ;  /* 0x000000000d0d7211 */ /* 0x000fc600008f0eff */
[----:B------:R-:W-:Y:S04]  /*31be0*/  STL [R1+0x794], R16 ;  /* 0x0007941001007387 */ /* 0x000fe80000100800 */
[----:B------:R0:W-:Y:S01]  /*31bf0*/  STL [R1+0x754], R15 ;  /* 0x0007540f01007387 */ /* 0x0001e20000100800 */
[----:B------:R-:W-:Y:S02]  /*31c00*/  LEA R14, P0, R6, R2, 0x1 ;  /* 0x00000002060e7211 */ /* 0x000fe400078008ff */
[----:B------:R-:W-:-:S03]  /*31c10*/  LEA.HI.X.SX32 R12, R12, R0, 0x1, P3 ;  /* 0x000000000c0c7211 */ /* 0x000fc600018f0eff */
[----:B------:R1:W-:Y:S01]  /*31c20*/  STL [R1+0x79c], R14 ;  /* 0x00079c0e01007387 */ /* 0x0003e20000100800 */
[----:B0-----:R-:W-:-:S03]  /*31c30*/  LEA R15, P1, R7, R2, 0x1 ;  /* 0x00000002070f7211 */ /* 0x001fc600078208ff */
[----:B------:R0:W-:Y:S01]  /*31c40*/  STL [R1+0x75c], R13 ;  /* 0x00075c0d01007387 */ /* 0x0001e20000100800 */
[----:B-1----:R-:W-:-:S03]  /*31c50*/  LEA.HI.X.SX32 R14, R4, R0, 0x1, P2 ;  /* 0x00000000040e7211 */ /* 0x002fc600010f0eff */
[----:B------:R-:W-:Y:S01]  /*31c60*/  STL [R1+0x7a4], R15 ;  /* 0x0007a40f01007387 */ /* 0x000fe20000100800 */
[----:B0-----:R-:W-:-:S03]  /*31c70*/  LEA R13, P2, R10, R2, 0x1 ;  /* 0x000000020a0d7211 */ /* 0x001fc600078408ff */
[----:B------:R0:W-:Y:S04]  /*31c80*/  STL [R1+0x764], R14 ;  /* 0x0007640e01007387 */ /* 0x0001e80000100800 */
[----:B------:R1:W-:Y:S04]  /*31c90*/  STL [R1+0x7ac], R13 ;  /* 0x0007ac0d01007387 */ /* 0x0003e80000100800 */
[----:B------:R2:W-:Y:S01]  /*31ca0*/  STL [R1+0x780], R12 ;  /* 0x0007800c01007387 */ /* 0x0005e20000100800 */
[----:B0-----:R-:W-:Y:S02]  /*31cb0*/  LEA R14, P3, R8, R2, 0x1 ;  /* 0x00000002080e7211 */ /* 0x001fe400078608ff */
[----:B-1----:R-:W-:-:S03]  /*31cc0*/  LEA.HI.X.SX32 R13, R5, R0, 0x1, P4 ;  /* 0x00000000050d7211 */ /* 0x002fc600020f0eff */
[----:B------:R-:W-:Y:S01]  /*31cd0*/  STL [R1+0x7b4], R14 ;  /* 0x0007b40e01007387 */ /* 0x000fe20000100800 */
[----:B--2---:R-:W-:-:S03]  /*31ce0*/  LEA R12, P4, R27, R2, 0x1 ;  /* 0x000000021b0c7211 */ /* 0x004fc600078808ff */
[----:B------:R0:W-:Y:S04]  /*31cf0*/  STL [R1+0x788], R13 ;  /* 0x0007880d01007387 */ /* 0x0001e80000100800 */
[----:B------:R1:W-:Y:S01]  /*31d00*/  STL [R1+0x7bc], R12 ;  /* 0x0007bc0c01007387 */ /* 0x0003e20000100800 */
[-C--:B0-----:R-:W-:Y:S02]  /*31d10*/  LEA.HI.X.SX32 R13, R11, R0.reuse, 0x1, P5 ;  /* 0x000000000b0d7211 */ /* 0x081fe400028f0eff */
[----:B------:R-:W-:Y:S02]  /*31d20*/  LEA.HI.X.SX32 R11, R6, R0, 0x1, P0 ;  /* 0x00000000060b7211 */ /* 0x000fe400000f0eff */
[-C--:B-1----:R-:W-:Y:S01]  /*31d30*/  LEA R12, P5, R29, R2.reuse, 0x1 ;  /* 0x000000021d0c7211 */ /* 0x082fe200078a08ff */
[----:B------:R0:W-:Y:S04]  /*31d40*/  STL [R1+0x790], R13 ;  /* 0x0007900d01007387 */ /* 0x0001e80000100800 */
[----:B------:R1:W-:Y:S04]  /*31d50*/  STL [R1+0x7c4], R12 ;  /* 0x0007c40c01007387 */ /* 0x0003e80000100800 */
[----:B------:R2:W-:Y:S01]  /*31d60*/  STL [R1+0x798], R11 ;  /* 0x0007980b01007387 */ /* 0x0005e20000100800 */
[----:B0-----:R-:W-:-:S02]  /*31d70*/  LEA R13, P0, R3, R2, 0x1 ;  /* 0x00000002030d7211 */ /* 0x001fc400078008ff */
[----:B-1----:R-:W-:-:S03]  /*31d80*/  LEA.HI.X.SX32 R12, R7, R0, 0x1, P1 ;  /* 0x00000000070c7211 */ /* 0x002fc600008f0eff */
[----:B------:R-:W-:Y:S01]  /*31d90*/  STL [R1+0x7cc], R13 ;  /* 0x0007cc0d01007387 */ /* 0x000fe20000100800 */
[----:B--2---:R-:W-:-:S03]  /*31da0*/  LEA R11, P1, R9, R2, 0x1 ;  /* 0x00000002090b7211 */ /* 0x004fc600078208ff */
[----:B------:R0:W-:Y:S01]  /*31db0*/  STL [R1+0x7a0], R12 ;  /* 0x0007a00c01007387 */ /* 0x0001e20000100800 */
[----:B------:R-:W-:-:S03]  /*31dc0*/  IMAD R4, R28, 0x4, R3 ;  /* 0x000000041c047824 */ /* 0x000fc600078e0203 */
[----:B------:R1:W-:Y:S01]  /*31dd0*/  STL [R1+0x810], R11 ;  /* 0x0008100b01007387 */ /* 0x0003e20000100800 */
[-C--:B0-----:R-:W-:Y:S02]  /*31de0*/  LEA.HI.X.SX32 R12, R10, R0.reuse, 0x1, P2 ;  /* 0x000000000a0c7211 */ /* 0x081fe400010f0eff */
[-C--:B------:R-:W-:Y:S02]  /*31df0*/  LEA.HI.X.SX32 R10, R27, R0.reuse, 0x1, P4 ;  /* 0x000000001b0a7211 */ /* 0x080fe400020f0eff */
[----:B-1----:R-:W-:Y:S01]  /*31e00*/  LEA.HI.X.SX32 R11, R8, R0, 0x1, P3 ;  /* 0x00000000080b7211 */ /* 0x002fe200018f0eff */
[----:B------:R0:W-:Y:S01]  /*31e10*/  STL [R1+0x7a8], R12 ;  /* 0x0007a80c01007387 */ /* 0x0001e20000100800 */
[----:B------:R-:W-:-:S03]  /*31e20*/  IMAD R5, R28, 0x4, R4 ;  /* 0x000000041c057824 */ /* 0x000fc600078e0204 */
[----:B------:R1:W-:Y:S01]  /*31e30*/  STL [R1+0x7b0], R11 ;  /* 0x0007b00b01007387 */ /* 0x0003e20000100800 */
[----:B------:R-:W-:-:S03]  /*31e40*/  IMAD R6, R28, 0x4, R5 ;  /* 0x000000041c067824 */ /* 0x000fc600078e0205 */
[----:B------:R2:W-:Y:S01]  /*31e50*/  STL [R1+0x7b8], R10 ;  /* 0x0007b80a01007387 */ /* 0x0005e20000100800 */
[-C--:B0-----:R-:W-:Y:S02]  /*31e60*/  LEA.HI.X.SX32 R12, R29, R0.reuse, 0x1, P5 ;  /* 0x000000001d0c7211 */ /* 0x081fe400028f0eff */
[----:B-1----:R-:W-:-:S03]  /*31e70*/  LEA.HI.X.SX32 R11, R3, R0, 0x1, P0 ;  /* 0x00000000030b7211 */ /* 0x002fc600000f0eff */
[----:B------:R-:W-:Y:S01]  /*31e80*/  STL [R1+0x7c0], R12 ;  /* 0x0007c00c01007387 */ /* 0x000fe20000100800 */
[----:B--2---:R-:W-:-:S03]  /*31e90*/  LEA.HI.X.SX32 R10, R9, R0, 0x1, P1 ;  /* 0x00000000090a7211 */ /* 0x004fc600008f0eff */
[----:B------:R0:W-:Y:S01]  /*31ea0*/  STL [R1+0x7c8], R11 ;  /* 0x0007c80b01007387 */ /* 0x0001e20000100800 */
[----:B------:R-:W-:Y:S01]  /*31eb0*/  LEA R9, P0, R4, R2, 0x1 ;  /* 0x0000000204097211 */ /* 0x000fe200078008ff */
[----:B------:R-:W-:Y:S02]  /*31ec0*/  IMAD R7, R28, 0x4, R6 ;  /* 0x000000041c077824 */ /* 0x000fe400078e0206 */
[----:B------:R1:W-:Y:S01]  /*31ed0*/  STL [R1+0x80c], R10 ;  /* 0x00080c0a01007387 */ /* 0x0003e20000100800 */
[----:B------:R-:W-:Y:S02]  /*31ee0*/  LEA.HI.X.SX32 R4, R4, R0, 0x1, P0 ;  /* 0x0000000004047211 */ /* 0x000fe400000f0eff */
[CC--:B0-----:R-:W-:Y:S01]  /*31ef0*/  LEA R11, P1, R5.reuse, R2.reuse, 0x1 ;  /* 0x00000002050b7211 */ /* 0x0c1fe200078208ff */
[----:B------:R-:W-:Y:S01]  /*31f00*/  STL [R1+0x7d4], R9 ;  /* 0x0007d40901007387 */ /* 0x000fe20000100800 */
[----:B-1----:R-:W-:Y:S02]  /*31f10*/  LEA R10, P2, R6, R2, 0x1 ;  /* 0x00000002060a7211 */ /* 0x002fe400078408ff */
[-C--:B------:R-:W-:Y:S01]  /*31f20*/  LEA.HI.X.SX32 R5, R5, R0.reuse, 0x1, P1 ;  /* 0x0000000005057211 */ /* 0x080fe200008f0eff */
[----:B------:R-:W-:Y:S01]  /*31f30*/  IMAD R8, R28, 0x4, R7 ;  /* 0x000000041c087824 */ /* 0x000fe200078e0207 */
[----:B------:R-:W-:Y:S01]  /*31f40*/  STL [R1+0x7dc], R11 ;  /* 0x0007dc0b01007387 */ /* 0x000fe20000100800 */
[----:B------:R-:W-:-:S03]  /*31f50*/  LEA.HI.X.SX32 R6, R6, R0, 0x1, P2 ;  /* 0x0000000006067211 */ /* 0x000fc600010f0eff */
[----:B------:R0:W-:Y:S01]  /*31f60*/  STL [R1+0x7e4], R10 ;  /* 0x0007e40a01007387 */ /* 0x0001e20000100800 */
[----:B------:R-:W-:-:S03]  /*31f70*/  IMAD R3, R28, 0x4, R8 ;  /* 0x000000041c037824 */ /* 0x000fc600078e0208 */
[----:B------:R-:W-:Y:S04]  /*31f80*/  STL [R1+0x7d0], R4 ;  /* 0x0007d00401007387 */ /* 0x000fe80000100800 */
[----:B------:R1:W-:Y:S01]  /*31f90*/  STL [R1+0x7d8], R5 ;  /* 0x0007d80501007387 */ /* 0x0003e20000100800 */
[----:B0-----:R-:W-:-:S03]  /*31fa0*/  LEA R10, P1, R8, R2, 0x1 ;  /* 0x00000002080a7211 */ /* 0x001fc600078208ff */
[----:B------:R0:W-:Y:S01]  /*31fb0*/  STL [R1+0x7e0], R6 ;  /* 0x0007e00601007387 */ /* 0x0001e20000100800 */
[-C--:B-1----:R-:W-:Y:S02]  /*31fc0*/  LEA R5, P0, R7, R2.reuse, 0x1 ;  /* 0x0000000207057211 */ /* 0x082fe400078008ff */
[----:B0-----:R-:W-:-:S03]  /*31fd0*/  LEA R6, P2, R3, R2, 0x1 ;  /* 0x0000000203067211 */ /* 0x001fc600078408ff */
[----:B------:R-:W-:Y:S04]  /*31fe0*/  STL [R1+0x7ec], R5 ;  /* 0x0007ec0501007387 */ /* 0x000fe80000100800 */
[----:B------:R0:W-:Y:S04]  /*31ff0*/  STL [R1+0x7f4], R10 ;  /* 0x0007f40a01007387 */ /* 0x0001e80000100800 */
[----:B------:R-:W-:Y:S01]  /*32000*/  STL [R1+0x7fc], R6 ;  /* 0x0007fc0601007387 */ /* 0x000fe20000100800 */
[----:B0-----:R-:W-:Y:S01]  /*32010*/  LEA.HI.X.SX32 R10, R7, R0, 0x1, P0 ;  /* 0x00000000070a7211 */ /* 0x001fe200000f0eff */
[----:B------:R-:W-:-:S04]  /*32020*/  IMAD R9, R28, 0x4, R3 ;  /* 0x000000041c097824 */ /* 0x000fc800078e0203 */
[----:B------:R0:W-:Y:S01]  /*32030*/  STL [R1+0x7e8], R10 ;  /* 0x0007e80a01007387 */ /* 0x0001e20000100800 */
[C---:B------:R-:W-:Y:S01]  /*32040*/  IMAD R4, R28.reuse, 0x4, R9 ;  /* 0x000000041c047824 */ /* 0x040fe200078e0209 */
[----:B0-----:R-:W0:Y:S03]  /*32050*/  S2R R10, SR_TID.X ;  /* 0x00000000000a7919 */ /* 0x001e260000002100 */
[----:B------:R-:W-:Y:S01]  /*32060*/  IMAD R5, R28, 0x4, R4 ;  /* 0x000000041c057824 */ /* 0x000fe200078e0204 */
[-C--:B------:R-:W-:Y:S02]  /*32070*/  LEA.HI.X.SX32 R7, R8, R0.reuse, 0x1, P1 ;  /* 0x0000000008077211 */ /* 0x080fe400008f0eff */
[----:B------:R-:W-:Y:S01]  /*32080*/  LEA.HI.X.SX32 R6, R3, R0, 0x1, P2 ;  /* 0x0000000003067211 */ /* 0x000fe200010f0eff */
[----:B------:R-:W-:Y:S01]  /*32090*/  IMAD R3, R28, 0x4, R5 ;  /* 0x000000041c037824 */ /* 0x000fe200078e0205 */
[-C--:B------:R-:W-:Y:S01]  /*320a0*/  LEA R8, P0, R9, R2.reuse, 0x1 ;  /* 0x0000000209087211 */ /* 0x080fe200078008ff */
[----:B------:R1:W-:Y:S04]  /*320b0*/  STL [R1+0x7f0], R7 ;  /* 0x0007f00701007387 */ /* 0x0003e80000100800 */
[----:B------:R2:W-:Y:S01]  /*320c0*/  STL [R1+0x7f8], R6 ;  /* 0x0007f80601007387 */ /* 0x0005e20000100800 */
[----:B-1----:R-:W-:-:S02]  /*320d0*/  LEA R7, P2, R5, R2, 0x1 ;  /* 0x0000000205077211 */ /* 0x002fc400078408ff */
[-C--:B--2---:R-:W-:Y:S02]  /*320e0*/  LEA R6, P1, R4, R2.reuse, 0x1 ;  /* 0x0000000204067211 */ /* 0x084fe400078208ff */
[----:B------:R-:W-:Y:S01]  /*320f0*/  LEA R2, P3, R3, R2, 0x1 ;  /* 0x0000000203027211 */ /* 0x000fe200078608ff */
[----:B------:R-:W-:Y:S04]  /*32100*/  STL [R1+0x800], R8 ;  /* 0x0008000801007387 */ /* 0x000fe80000100800 */
[----:B------:R1:W-:Y:S04]  /*32110*/  STL [R1+0x804], R6 ;  /* 0x0008040601007387 */ /* 0x0003e80000100800 */
[----:B------:R-:W-:Y:S04]  /*32120*/  STL [R1+0x808], R7 ;  /* 0x0008080701007387 */ /* 0x000fe80000100800 */
[----:B------:R2:W-:Y:S01]  /*32130*/  STL [R1+0x77c], R2 ;  /* 0x00077c0201007387 */ /* 0x0005e20000100800 */
[----:B-1----:R-:W-:-:S02]  /*32140*/  LEA.HI.X.SX32 R6, R9, R0, 0x1, P0 ;  /* 0x0000000009067211 */ /* 0x002fc400000f0eff */
[-C--:B--2---:R-:W-:Y:S02]  /*32150*/  LEA.HI.X.SX32 R2, R4, R0.reuse, 0x1, P1 ;  /* 0x0000000004027211 */ /* 0x084fe400008f0eff */
[-C--:B------:R-:W-:Y:S01]  /*32160*/  LEA.HI.X.SX32 R4, R5, R0.reuse, 0x1, P2 ;  /* 0x0000000005047211 */ /* 0x080fe200010f0eff */
[----:B------:R-:W-:Y:S01]  /*32170*/  STL [R1+0x76c], R6 ;  /* 0x00076c0601007387 */ /* 0x000fe20000100800 */
[----:B------:R-:W-:-:S03]  /*32180*/  LEA.HI.X.SX32 R0, R3, R0, 0x1, P3 ;  /* 0x0000000003007211 */ /* 0x000fc600018f0eff */
[----:B------:R0:W-:Y:S04]  /*32190*/  STL [R1+0x770], R2 ;  /* 0x0007700201007387 */ /* 0x0001e80000100800 */
[----:B------:R-:W-:Y:S04]  /*321a0*/  STL [R1+0x778], R4 ;  /* 0x0007780401007387 */ /* 0x000fe80000100800 */
[----:B------:R1:W-:Y:S01]  /*321b0*/  STL [R1+0x774], R0 ;  /* 0x0007740001007387 */ /* 0x0003e20000100800 */
[----:B0-----:R-:W-:-:S03]  /*321c0*/  IMAD.SHL.U32 R2, R10, 0x20, RZ ;  /* 0x000000200a027824 */ /* 0x001fc600078e00ff */
[----:B------:R-:W-:Y:S04]  /*321d0*/  STL [R1+0x460], RZ ;  /* 0x000460ff01007387 */ /* 0x000fe80000100800 */
[----:B------:R-:W-:Y:S04]  /*321e0*/  STL [R1+0x464], RZ ;  /* 0x000464ff01007387 */ /* 0x000fe80000100800 */
[----:B------:R-:W-:Y:S04]  /*321f0*/  STL [R1+0x18b4], R2 ;  /* 0x0018b40201007387 */ /* 0x000fe80000100800 */
[----:B------:R-:W-:Y:S04]  /*32200*/  STL [R1+0x468], RZ ;  /* 0x000468ff01007387 */ /* 0x000fe80000100800 */
        /* <DEDUP_REMOVED lines=62> */
[----:B------:R-:W-:Y:S01]  /*325f0*/  STL [R1+0x444], RZ ;  /* 0x000444ff01007387 */ /* 0x000fe20000100800 */
[----:B------:R-:W-:-:S02]  /*32600*/  USHF.L.U32 UR6, UR6, 0x7, URZ ;  /* 0x0000000706067899 */ /* 0x000fc4000800063f */
[----:B------:R-:W-:Y:S01]  /*32610*/  USHF.L.U32 UR7, UR7, 0x7, URZ ;  /* 0x0000000707077899 */ /* 0x000fe2000800063f */
[----:B------:R-:W-:Y:S01]  /*32620*/  UMOV UR4, URZ ;  /* 0x0000003f00047c82 */ /* 0x000fe20008000000 */
[----:B------:R-:W-:Y:S02]  /*32630*/  USHF.R.S32.HI UR8, URZ, 0x1f, UR6 ;  /* 0x0000001f3f087899 */ /* 0x000fe40008011406 */
[----:B------:R-:W-:Y:S02]  /*32640*/  USHF.R.S32.HI UR9, URZ, 0x1f, UR7 ;  /* 0x0000001f3f097899 */ /* 0x000fe40008011407 */
[----:B------:R-:W-:Y:S01]  /*32650*/  USHF.L.U32 UR13, UR6, 0x1, URZ ;  /* 0x00000001060d7899 */ /* 0x000fe2000800063f */
[----:B------:R-:W0:Y:S01]  /*32660*/  LDC R27, c[0x0][0x230] ;  /* 0x00008c00ff1b7b82 */ /* 0x000e220000000800 */
[----:B------:R-:W-:Y:S02]  /*32670*/  USHF.L.U32 UR12, UR7, 0x1, URZ ;  /* 0x00000001070c7899 */ /* 0x000fe4000800063f */
[----:B------:R-:W-:Y:S01]  /*32680*/  USHF.L.U64.HI UR8, UR6, 0x1, UR8 ;  /* 0x0000000106087899 */ /* 0x000fe20008010208 */
[----:B0-----:R-:W-:-:S05]  /*32690*/  VIADD R27, R27, 0x7f ;  /* 0x0000007f1b1b7836 */ /* 0x001fca0000000000 */
[----:B------:R-:W-:-:S04]  /*326a0*/  SHF.R.S32.HI R28, RZ, 0x1f, R27 ;  /* 0x0000001fff1c7819 */ /* 0x000fc8000001141b */
[----:B------:R-:W-:-:S04]  /*326b0*/  LEA.HI R28, R28, R27, RZ, 0x7 ;  /* 0x0000001b1c1c7211 */ /* 0x000fc800078f38ff */
[----:B-1----:R-:W-:Y:S02]  /*326c0*/  SHF.R.S32.HI R0, RZ, 0x7, R28 ;  /* 0x00000007ff007819 */ /* 0x002fe4000001141c */
[----:B------:R-:W2:Y:S01]  /*326d0*/  LDL.LU R28, [R1+0x18c4] ;  /* 0x0018c400011c7983 */ /* 0x000ea20000300800 */
[----:B------:R-:W-:-:S03]  /*326e0*/  USHF.L.U64.HI UR9, UR7, 0x1, UR9 ;  /* 0x0000000107097899 */ /* 0x000fc60008010209 */
[----:B------:R-:W-:Y:S01]  /*326f0*/  STL [R1+0x448], RZ ;  /* 0x000448ff01007387 */ /* 0x000fe20000100800 */
[----:B------:R-:W-:Y:S01]  /*32700*/  IMAD.SHL.U32 R11, R10, 0x2, RZ ;  /* 0x000000020a0b7824 */ /* 0x000fe200078e00ff */
[----:B------:R-:W-:Y:S02]  /*32710*/  ULDC UR7, c[0x0][0x230] ;  /* 0x00008c0000077ab9 */ /* 0x000fe40000000800 */
[----:B------:R-:W-:Y:S04]  /*32720*/  STL [R1+0x44c], RZ ;  /* 0x00044cff01007387 */ /* 0x000fe80000100800 */
[----:B------:R-:W-:Y:S01]  /*32730*/  STL [R1+0x430], RZ ;  /* 0x000430ff01007387 */ /* 0x000fe20000100800 */
[----:B--2---:R-:W-:-:S05]  /*32740*/  LOP3.LUT R0, R28, 0x200, R2, 0xf8, !PT ;  /* 0x000002001c007812 */ /* 0x004fca00078ef802 */
[----:B------:R0:W-:Y:S04]  /*32750*/  STL [R1+0x69c], R0 ;  /* 0x00069c0001007387 */ /* 0x0001e80000100800 */
        /* <DEDUP_REMOVED lines=35> */
[----:B------:R-:W2:Y:S01]  /*32990*/  LDL R27, [R1+0x490] ;  /* 0x00049000011b7983 */ /* 0x000ea20000100800 */
[----:B------:R-:W-:-:S02]  /*329a0*/  SHF.R.S32.HI R10, RZ, 0x6, R10 ;  /* 0x00000006ff0a7819 */ /* 0x000fc4000001140a */
[----:B0-----:R-:W-:Y:S01]  /*329b0*/  LOP3.LUT R0, R0, 0x20, RZ, 0x3c, !PT ;  /* 0x0000002000007812 */ /* 0x001fe200078e3cff */
[----:B------:R-:W0:Y:S01]  /*329c0*/  S2R R28, SR_TID.X ;  /* 0x00000000001c7919 */ /* 0x000e220000002100 */
[----:B------:R-:W-:Y:S01]  /*329d0*/  SGXT R10, R10, 0x1 ;  /* 0x000000010a0a781a */ /* 0x000fe20000000200 */
[----:B------:R1:W-:Y:S03]  /*329e0*/  STL [R1+0x320], RZ ;  /* 0x000320ff01007387 */ /* 0x0003e60000100800 */
[----:B------:R-:W-:Y:S01]  /*329f0*/  LOP3.LUT R10, R10, 0x90, RZ, 0xc0, !PT ;  /* 0x000000900a0a7812 */ /* 0x000fe200078ec0ff */
[----:B------:R1:W-:Y:S03]  /*32a00*/  STL [R1+0x324], RZ ;  /* 0x000324ff01007387 */ /* 0x0003e60000100800 */
[----:B------:R-:W-:Y:S01]  /*32a10*/  LOP3.LUT R10, R10, 0x7e, R11, 0x78, !PT ;  /* 0x0000007e0a0a7812 */ /* 0x000fe200078e780b */
[----:B------:R1:W-:Y:S04]  /*32a20*/  STL [R1+0x328], RZ ;  /* 0x000328ff01007387 */ /* 0x0003e80000100800 */
[----:B------:R1:W-:Y:S04]  /*32a30*/  STL [R1+0x32c], RZ ;  /* 0x00032cff01007387 */ /* 0x0003e80000100800 */
[----:B------:R1:W-:Y:S04]  /*32a40*/  STL [R1+0x310], RZ ;  /* 0x000310ff01007387 */ /* 0x0003e80000100800 */
[----:B------:R1:W-:Y:S04]  /*32a50*/  STL [R1+0x314], RZ ;  /* 0x000314ff01007387 */ /* 0x0003e80000100800 */
[----:B------:R1:W-:Y:S04]  /*32a60*/  STL [R1+0x318], RZ ;  /* 0x000318ff01007387 */ /* 0x0003e80000100800 */
[----:B------:R1:W-:Y:S01]  /*32a70*/  STL [R1+0x31c], RZ ;  /* 0x00031cff01007387 */ /* 0x0003e20000100800 */
[----:B0-----:R-:W-:-:S03]  /*32a80*/  LOP3.LUT R28, R28, 0x7f, RZ, 0xc0, !PT ;  /* 0x0000007f1c1c7812 */ /* 0x001fc600078ec0ff */
[----:B------:R1:W-:Y:S02]  /*32a90*/  STL [R1+0x2a0], RZ ;  /* 0x0002a0ff01007387 */ /* 0x0003e40000100800 */
[----:B------:R-:W-:Y:S02]  /*32aa0*/  IMAD.SHL.U32 R28, R28, 0x2, RZ ;  /* 0x000000021c1c7824 */ /* 0x000fe400078e00ff */
[----:B------:R1:W-:Y:S03]  /*32ab0*/  STL [R1+0x2a4], RZ ;  /* 0x0002a4ff01007387 */ /* 0x0003e60000100800 */
[C---:B------:R-:W-:Y:S01]  /*32ac0*/  LOP3.LUT R2, R28.reuse, 0x10, RZ, 0x3c, !PT ;  /* 0x000000101c027812 */ /* 0x040fe200078e3cff */
[----:B------:R1:W-:Y:S01]  /*32ad0*/  STL [R1+0x2a8], RZ ;  /* 0x0002a8ff01007387 */ /* 0x0003e20000100800 */
[C---:B------:R-:W-:Y:S02]  /*32ae0*/  LOP3.LUT R3, R28.reuse, 0x30, RZ, 0x3c, !PT ;  /* 0x000000301c037812 */ /* 0x040fe400078e3cff */
[C---:B------:R-:W-:Y:S01]  /*32af0*/  LOP3.LUT R2, R28.reuse, 0x40, RZ, 0x3c, !PT ;  /* 0x000000401c027812 */ /* 0x040fe200078e3cff */
[----:B------:R1:W-:Y:S01]  /*32b00*/  STL [R1+0x2ac], RZ ;  /* 0x0002acff01007387 */ /* 0x0003e20000100800 */
[----:B------:R-:W-:-:S02]  /*32b10*/  LOP3.LUT R3, R28, 0x50, RZ, 0x3c, !PT ;  /* 0x000000501c037812 */ /* 0x000fc400078e3cff */
[----:B------:R-:W-:Y:S01]  /*32b20*/  LOP3.LUT R2, R28, 0x60, RZ, 0x3c, !PT ;  /* 0x000000601c027812 */ /* 0x000fe200078e3cff */
[----:B------:R1:W-:Y:S01]  /*32b30*/  STL [R1+0x280], RZ ;  /* 0x000280ff01007387 */ /* 0x0003e20000100800 */
[----:B------:R-:W-:Y:S02]  /*32b40*/  LOP3.LUT R3, R10, 0x20, RZ, 0x3c, !PT ;  /* 0x000000200a037812 */ /* 0x000fe400078e3cff */
[C---:B------:R-:W-:Y:S01]  /*32b50*/  LOP3.LUT R4, R28.reuse, 0x20, RZ, 0x3c, !PT ;  /* 0x000000201c047812 */ /* 0x040fe200078e3cff */
[----:B------:R1:W-:Y:S01]  /*32b60*/  STL [R1+0x284], RZ ;  /* 0x000284ff01007387 */ /* 0x0003e20000100800 */
[----:B------:R-:W-:-:S03]  /*32b70*/  LOP3.LUT R4, R28, 0x70, RZ, 0x3c, !PT ;  /* 0x000000701c047812 */ /* 0x000fc600078e3cff */
        /* <DEDUP_REMOVED lines=10> */
[----:B------:R1:W-:Y:S01]  /*32c20*/  STL [R1+0x1864], R3 ;  /* 0x0018640301007387 */ /* 0x0003e20000100800 */
[----:B--2---:R-:W-:-:S05]  /*32c30*/  LOP3.LUT R2, R27, 0x40, RZ, 0x3c, !PT ;  /* 0x000000401b027812 */ /* 0x004fca00078e3cff */
[----:B------:R1:W-:Y:S04]  /*32c40*/  STL [R1+0x182c], R2 ;  /* 0x00182c0201007387 */ /* 0x0003e80000100800 */
[----:B------:R1:W-:Y:S02]  /*32c50*/  STL [R1+0x6ac], R0 ;  /* 0x0006ac0001007387 */ /* 0x0003e40000100800 */
.L_x_2:
[----:B-1---5:R-:W2:Y:S01]  /*32c60*/  LDL R3, [R1+0x774] ;  /* 0x0007740001037983 */ /* 0x022ea20000100800 */
[----:B------:R-:W-:-:S03]  /*32c70*/  UIMAD UR6, UR4, -0x80, UR7 ;  /* 0xffffff80040678a4 */ /* 0x000fc6000f8e0207 */
[----:B--2---:R-:W-:Y:S04]  /*32c80*/  STL [R1+0x34d8], R3 ;  /* 0x0034d80301007387 */ /* 0x004fe80000100800 */
[----:B------:R-:W2:Y:S04]  /*32c90*/  LDL R2, [R1+0x77c] ;  /* 0x00077c0001027983 */ /* 0x000ea80000100800 */
[----:B------:R-:W-:Y:S04]  /*32ca0*/  STL [R1+0x34a8], R5 ;  /* 0x0034a80501007387 */ /* 0x000fe80000100800 */
[----:B------:R-:W-:Y:S04]  /*32cb0*/  STL [R1+0x34b4], R5 ;  /* 0x0034b40501007387 */ /* 0x000fe80000100800 */
[----:B------:R-:W-:Y:S04]  /*32cc0*/  STL [R1+0x34bc], R5 ;  /* 0x0034bc0501007387 */ /* 0x000fe80000100800 */
[----:B------:R0:W-:Y:S04]  /*32cd0*/  STL [R1+0x34c8], R5 ;  /* 0x0034c80501007387 */ /* 0x0001e80000100800 */
[----:B------:R-:W-:Y:S04]  /*32ce0*/  STL [R1+0x3494], R0 ;  /* 0x0034940001007387 */ /* 0x000fe80000100800 */
        /* <DEDUP_REMOVED lines=59> */
[----:B------:R-:W-:Y:S01]  /*330a0*/  STL [R1+0x33fc], R9 ;  /* 0x0033fc0901007387 */ /* 0x000fe20000100800 */
[----:B0-----:R-:W0:Y:S03]  /*330b0*/  S2R R5, SR_TID.X ;  /* 0x0000000000057919 */ /* 0x001e260000002100 */
        /* <DEDUP_REMOVED lines=8> */
[----:B0-----:R-:W-:-:S02]  /*33140*/  SHF.R.U32.HI R3, RZ, 0x5, R5 ;  /* 0x00000005ff037819 */ /* 0x001fc40000011605 */
[----:B------:R-:W-:Y:S01]  /*33150*/  SHF.R.U32.HI R5, RZ, 0x5, R5 ;  /* 0x00000005ff057819 */ /* 0x000fe20000011605 */
[----:B------:R-:W-:Y:S01]  /*33160*/  STL [R1+0x3444], R9 ;  /* 0x0034440901007387 */ /* 0x000fe20000100800 */
[----:B------:R-:W-:Y:S02]  /*33170*/  SGXT.U32 R3, R3, 0x2 ;  /* 0x000000020303781a */ /* 0x000fe40000000000 */
[----:B------:R-:W-:Y:S01]  /*33180*/  SGXT.U32 R5, R5, 0x2 ;  /* 0x000000020505781a */ /* 0x000fe20000000000 */
[----:B------:R-:W-:Y:S01]  /*33190*/  STL [R1+0x344c], R9 ;  /* 0x00344c0901007387 */ /* 0x000fe20000100800 */
[----:B-1----:R-:W-:-:S03]  /*331a0*/  LOP3.LUT R6, R3, 0x4, RZ, 0xfc, !PT ;  /* 0x0000000403067812 */ /* 0x002fc600078efcff */
[----:B------:R-:W-:Y:S01]  /*331b0*/  STL [R1+0x3454], R9 ;  /* 0x0034540901007387 */ /* 0x000fe20000100800 */
[----:B------:R-:W-:Y:S02]  /*331c0*/  ISETP.GE.AND P0, PT, R6, UR6, PT ;  /* 0x0000000606007c0c */ /* 0x000fe4000bf06270 */
[C---:B------:R-:W-:Y:S01]  /*331d0*/  LOP3.LUT R6, R5.reuse, 0x8, RZ, 0xfc, !PT ;  /* 0x0000000805067812 */ /* 0x040fe200078efcff */
[----:B------:R-:W-:Y:S01]  /*331e0*/  STL [R1+0x345c], R9 ;  /* 0x00345c0901007387 */ /* 0x000fe20000100800 */
[----:B------:R-:W-:Y:S02]  /*331f0*/  PRMT R0, RZ, 0x7610, R0 ;  /* 0x00007610ff007816 */ /* 0x000fe40000000000 */
[----:B------:R-:W-:Y:S01]  /*33200*/  ISETP.GE.AND P1, PT, R6, UR6, PT ;  /* 0x0000000606007c0c */ /* 0x000fe2000bf26270 */
[----:B------:R-:W-:Y:S01]  /*33210*/  STL [R1+0x3468], R9 ;  /* 0x0034680901007387 */ /* 0x000fe20000100800 */
[----:B---3--:R-:W-:Y:S02]  /*33220*/  PRMT R28, RZ, 0x7610, R28 ;  /* 0x00007610ff1c7816 */ /* 0x008fe4000000001c */
[----:B------:R-:W-:Y:S01]  /*33230*/  LOP3.LUT R5, R5, 0xc, RZ, 0xfc, !PT ;  /* 0x0000000c05057812 */ /* 0x000fe200078efcff */
[----:B------:R-:W-:Y:S03]  /*33240*/  STL [R1+0x32c8], R11 ;  /* 0x0032c80b01007387 */ /* 0x000fe60000100800 */
[----:B------:R-:W-:Y:S01]  /*33250*/  ISETP.GE.AND P2, PT, R5, UR6, PT ;  /* 0x0000000605007c0c */ /* 0x000fe2000bf46270 */
        /* <DEDUP_REMOVED lines=28> */
[----:B------:R-:W0:Y:S03]  /*33420*/  S2R R3, SR_TID.X ;  /* 0x0000000000037919 */ /* 0x000e260000002100 */
        /* <DEDUP_REMOVED lines=8> */
[----:B0-----:R-:W-:-:S03]  /*334b0*/  SHF.R.U32.HI R3, RZ, 0x5, R3 ;  /* 0x00000005ff037819 */ /* 0x001fc60000011603 */
[----:B------:R-:W-:Y:S01]  /*334c0*/  STL [R1+0x33f0], R11 ;  /* 0x0033f00b01007387 */ /* 0x000fe20000100800 */
[----:B------:R-:W-:-:S03]  /*334d0*/  SGXT.U32 R3, R3, 0x2 ;  /* 0x000000020303781a */ /* 0x000fc60000000000 */
        /* <DEDUP_REMOVED lines=27> */
[----:B------:R-:W-:-:S03]  /*33690*/  LOP3.LUT R3, R3, 0x10, RZ, 0xfc, !PT ;  /* 0x0000001003037812 */ /* 0x000fc600078efcff */
[----:B------:R-:W-:Y:S04]  /*336a0*/  STL [R1+0x3298], R23 ;  /* 0x0032981701007387 */ /* 0x000fe80000100800 */
[----:B------:R-:W-:Y:S04]  /*336b0*/  STL [R1+0x3294], R19 ;  /* 0x0032941301007387 */ /* 0x000fe80000100800 */
[----:B------:R-:W-:Y:S04]  /*336c0*/  STL [R1+0x3290], R17 ;  /* 0x0032901101007387 */ /* 0x000fe80000100800 */
[----:B------:R-:W-:Y:S04]  /*336d0*/  STL [R1+0x328c], R16 ;  /* 0x00328c1001007387 */ /* 0x000fe80000100800 */
[----:B------:R-:W-:Y:S01]  /*336e0*/  STL [R1+0x3288], R18 ;  /* 0x0032881201007387 */ /* 0x000fe20000100800 */
[----:B------:R-:W-:-:S03]  /*336f0*/  ISETP.GE.AND P3, PT, R3, UR6, PT ;  /* 0x0000000603007c0c */ /* 0x000fc6000bf66270 */
[----:B------:R-:W-:Y:S04]  /*33700*/  STL [R1+0x3284], R20 ;  /* 0x0032841401007387 */ /* 0x000fe80000100800 */
[----:B------:R-:W-:Y:S04]  /*33710*/  STL [R1+0x3280], R21 ;  /* 0x0032801501007387 */ /* 0x000fe80000100800 */
[----:B------:R-:W-:Y:S04]  /*33720*/  STL [R1+0x327c], R22 ;  /* 0x00327c1601007387 */ /* 0x000fe80000100800 */
[----:B------:R-:W3:Y:S04]  /*33730*/  LDL R6, [R1+0x800] ;  /* 0x0008000001067983 */ /* 0x000ee80000100800 */
[----:B------:R-:W2:Y:S01]  /*33740*/  LDL.LU R3, [R1+0x34d8] ;  /* 0x0034d80001037983 */ /* 0x000ea20000300800 */
[----:B------:R-:W0:Y:S03]  /*33750*/  S2R R5, SR_TID.X ;  /* 0x0000000000057919 */ /* 0x000e260000002100 */
[----:B--2---:R-:W2:Y:S04]  /*33760*/  @!P0 LDG.E.U16 R0, desc[UR10][R2.64] ;  /* 0x0000000a02008981 */ /* 0x004ea8000c1e1500 */
[----:B------:R-:W4:Y:S04]  /*33770*/  LDL R2, [R1+0x778] ;  /* 0x0007780001027983 */ /* 0x000f280000100800 */
[----:B--2---:R1:W-:Y:S04]  /*33780*/  STL [R1+0x2f0], R0 ;  /* 0x0002f00001007387 */ /* 0x0043e80000100800 */
[----:B------:R-:W4:Y:S01]  /*33790*/  LDL R3, [R1+0x808] ;  /* 0x0008080001037983 */ /* 0x000f220000100800 */
[----:B0-----:R-:W-:-:S02]  /*337a0*/  SHF.R.U32.HI R5, RZ, 0x5, R5 ;  /* 0x00000005ff057819 */ /* 0x001fc40000011605 */
[----:B----4-:R-:W-:-:S04]  /*337b0*/  @!P1 LOP3.LUT R3, R3, R2, RZ, 0x3c, !PT ;  /* 0x0000000203039212 */ /* 0x010fc800078e3cff */
[----:B------:R-:W-:-:S04]  /*337c0*/  @!P1 LOP3.LUT R2, R3, R2, RZ, 0x3c, !PT ;  /* 0x0000000203029212 */ /* 0x000fc800078e3cff */
[----:B------:R-:W-:-:S05]  /*337d0*/  @!P1 LOP3.LUT R3, R3, R2, RZ, 0x3c, !PT ;  /* 0x0000000203039212 */ /* 0x000fca00078e3cff */
[----:B------:R-:W2:Y:S01]  /*337e0*/  @!P1 LDG.E.U16 R28, desc[UR10][R2.64] ;  /* 0x0000000a021c9981 */ /* 0x000ea2000c1e1500 */
[----:B------:R-:W-:-:S04]  /*337f0*/  SGXT.U32 R5, R5, 0x2 ;  /* 0x000000020505781a */ /* 0x000fc80000000000 */
[----:B-1----:R-:W-:-:S04]  /*33800*/  LOP3.LUT R0, R5, 0x14, RZ, 0xfc, !PT ;  /* 0x0000001405007812 */ /* 0x002fc800078efcff */
[----:B------:R-:W-:Y:S02]  /*33810*/  ISETP.GE.AND P0, PT, R0, UR6, PT ;  /* 0x0000000600007c0c */ /* 0x000fe4000bf06270 */
[----:B------:R-:W4:Y:S04]  /*33820*/  LDL.LU R0, [R1+0x34d4] ;  /* 0x0034d40001007983 */ /* 0x000f280000300800 */
[----:B--2---:R0:W-:Y:S04]  /*33830*/  STL [R1+0x2ec], R28 ;  /* 0x0002ec1c01007387 */ /* 0x0041e80000100800 */
[----:B------:R-:W2:Y:S04]  /*33840*/  LDL R2, [R1+0x770] ;  /* 0x0007700001027983 */ /* 0x000ea80000100800 */
[----:B------:R-:W2:Y:S01]  /*33850*/  LDL R3, [R1+0x804] ;  /* 0x0008040001037983 */ /* 0x000ea20000100800 */
[----:B------:R-:W-:Y:S01]  /*33860*/  PRMT R7, RZ, 0x7610, R7 ;  /* 0x00007610ff077816 */ /* 0x000fe20000000007 */
[----:B------:R-:W0:Y:S01]  /*33870*/  S2R R5, SR_TID.X ;  /* 0x0000000000057919 */ /* 0x000e220000002100 */
[----:B--2---:R-:W-:-:S04]  /*33880*/  @!P2 LOP3.LUT R3, R3, R2, RZ, 0x3c, !PT ;  /* 0x000000020303a212 */ /* 0x004fc800078e3cff */
[----:B------:R-:W-:-:S04]  /*33890*/  @!P2 LOP3.LUT R2, R3, R2, RZ, 0x3c, !PT ;  /* 0x000000020302a212 */ /* 0x000fc800078e3cff */
[----:B------:R-:W-:-:S05]  /*338a0*/  @!P2 LOP3.LUT R3, R3, R2, RZ, 0x3c, !PT ;  /* 0x000000020303a212 */ /* 0x000fca00078e3cff */
[----:B------:R-:W2:Y:S01]  /*338b0*/  @!P2 LDG.E.U16 R7, desc[UR10][R2.64] ;  /* 0x0000000a0207a981 */ /* 0x000ea2000c1e1500 */
[----:B0-----:R-:W-:-:S04]  /*338c0*/  SHF.R.U32.HI R28, RZ, 0x5, R5 ;  /* 0x00000005ff1c7819 */ /* 0x001fc80000011605 */
[----:B------:R-:W-:-:S04]  /*338d0*/  SGXT.U32 R28, R28, 0x2 ;  /* 0x000000021c1c781a */ /* 0x000fc80000000000 */
[----:B------:R-:W-:-:S04]  /*338e0*/  LOP3.LUT R28, R28, 0x18, RZ, 0xfc, !PT ;  /* 0x000000181c1c7812 */ /* 0x000fc800078efcff */
[----:B------:R-:W-:Y:S02]  /*338f0*/  ISETP.GE.AND P1, PT, R28, UR6, PT ;  /* 0x000000061c007c0c */ /* 0x000fe4000bf26270 */
[----:B------:R-:W3:Y:S01]  /*33900*/  LDL.LU R28, [R1+0x34d0] ;  /* 0x0034d000011c7983 */ /* 0x000ee20000300800 */
[----:B------:R-:W-:-:S03]  /*33910*/  SHF.R.U32.HI R5, RZ, 0x5, R5 ;  /* 0x00000005ff057819 */ /* 0x000fc60000011605 */
[----:B--2---:R0:W-:Y:S04]  /*33920*/  STL [R1+0x2e8], R7 ;  /* 0x0002e80701007387 */ /* 0x0041e80000100800 */
[----:B0-----:R-:W2:Y:S04]  /*33930*/  LDL.LU R7, [R1+0x34cc] ;  /* 0x0034cc0001077983 */ /* 0x001ea80000300800 */
[----:B------:R-:W2:Y:S01]  /*33940*/  LDL R3, [R1+0x76c] ;  /* 0x00076c0001037983 */ /* 0x000ea20000100800 */
[----:B------:R-:W-:-:S04]  /*33950*/  SGXT.U32 R5, R5, 0x2 ;  /* 0x000000020505781a */ /* 0x000fc80000000000 */
[----:B------:R-:W-:Y:S02]  /*33960*/  LOP3.LUT R2, R5, 0x1c, RZ, 0xfc, !PT ;  /* 0x0000001c05027812 */ /* 0x000fe400078efcff */
[----:B----4-:R-:W-:Y:S02]  /*33970*/  PRMT R0, RZ, 0x7610, R0 ;  /* 0x00007610ff007816 */ /* 0x010fe40000000000 */
[----:B------:R-:W-:Y:S01]  /*33980*/  ISETP.GE.AND P2, PT, R2, UR6, PT ;  /* 0x0000000602007c0c */ /* 0x000fe2000bf46270 */
[----:B---3--:R-:W-:Y:S02]  /*33990*/  @!P3 IMAD.MOV.U32 R2, RZ, RZ, R6 ;  /* 0x000000ffff02b224 */ /* 0x008fe400078e0006 */
[----:B------:R-:W3:Y:S04]  /*339a0*/  LDL R6, [R1+0x7e4] ;  /* 0x0007e40001067983 */ /* 0x000ee80000100800 */
[----:B--2---:R-:W2:Y:S04]  /*339b0*/  @!P3 LDG.E.U16 R0, desc[UR10][R2.64] ;  /* 0x0000000a0200b981 */ /* 0x004ea8000c1e1500 */
[----:B------:R-:W4:Y:S04]  /*339c0*/  LDL R2, [R1+0x7f8] ;  /* 0x0007f80001027983 */ /* 0x000f280000100800 */
[----:B--2---:R0:W-:Y:S04]  /*339d0*/  STL [R1+0x2e4], R0 ;  /* 0x0002e40001007387 */ /* 0x0041e80000100800 */
[----:B------:R-:W4:Y:S01]  /*339e0*/  LDL R3, [R1+0x7fc] ;  /* 0x0007fc0001037983 */ /* 0x000f220000100800 */
[----:B------:R-:W-:Y:S01]  /*339f0*/  PRMT R28, RZ, 0x7610, R28 ;  /* 0x00007610ff1c7816 */ /* 0x000fe2000000001c */
[----:B------:R-:W1:Y:S01]  /*33a00*/  S2R R5, SR_TID.X ;  /* 0x0000000000057919 */ /* 0x000e620000002100 */
[----:B----4-:R-:W-:-:S04]  /*33a10*/  @!P0 LOP3.LUT R3, R3, R2, RZ, 0x3c, !PT ;  /* 0x0000000203038212 */ /* 0x010fc800078e3cff */
[----:B------:R-:W-:-:S04]  /*33a20*/  @!P0 LOP3.LUT R2, R3, R2, RZ, 0x3c, !PT ;  /* 0x0000000203028212 */ /* 0x000fc800078e3cff */
[----:B------:R-:W-:-:S05]  /*33a30*/  @!P0 LOP3.LUT R3, R3, R2, RZ, 0x3c, !PT ;  /* 0x0000000203038212 */ /* 0x000fca00078e3cff */
[----:B------:R-:W2:Y:S01]  /*33a40*/  @!P0 LDG.E.U16 R28, desc[UR10][R2.64] ;  /* 0x0000000a021c8981 */ /* 0x000ea2000c1e1500 */
[----:B-1----:R-:W-:-:S04]  /*33a50*/  SHF.R.U32.HI R5, RZ, 0x5, R5 ;  /* 0x00000005ff057819 */ /* 0x002fc80000011605 */
[----:B------:R-:W-:-:S04]  /*33a60*/  SGXT.U32 R5, R5, 0x2 ;  /* 0x000000020505781a */ /* 0x000fc80000000000 */
[----:B------:R-:W-:-:S04]  /*33a70*/  LOP3.LUT R5, R5, 0x20, RZ, 0xfc, !PT ;  /* 0x0000002005057812 */ /* 0x000fc800078efcff */
[----:B------:R-:W-:Y:S02]  /*33a80*/  ISETP.GE.AND P3, PT, R5, UR6, PT ;  /* 0x0000000605007c0c */ /* 0x000fe4000bf66270 */
[----:B------:R-:W4:Y:S04]  /*33a90*/  LDL.LU R5, [R1+0x34c8] ;  /* 0x0034c80001057983 */ /* 0x000f280000300800 */
[----:B------:R-:W3:Y:S04]  /*33aa0*/  LDL R2, [R1+0x7f0] ;  /* 0x0007f00001027983 */ /* 0x000ee80000100800 */
[----:B--2---:R1:W-:Y:S04]  /*33ab0*/  STL [R1+0x2e0], R28 ;  /* 0x0002e01c01007387 */ /* 0x0043e80000100800 */
[----:B------:R-:W3:Y:S01]  /*33ac0*/  LDL R3, [R1+0x7f4] ;  /* 0x0007f40001037983 */ /* 0x000ee20000100800 */
[----:B------:R-:W-:Y:S01]  /*33ad0*/  PRMT R7, RZ, 0x7610, R7 ;  /* 0x00007610ff077816 */ /* 0x000fe20000000007 */
[----:B0-----:R-:W0:Y:S01]  /*33ae0*/  S2R R0, SR_TID.X ;  /* 0x0000000000007919 */ /* 0x001e220000002100 */
[----:B---3--:R-:W-:-:S04]  /*33af0*/  @!P1 LOP3.LUT R3, R3, R2, RZ, 0x3c, !PT ;  /* 0x0000000203039212 */ /* 0x008fc800078e3cff */
[----:B------:R-:W-:-:S04]  /*33b00*/  @!P1 LOP3.LUT R2, R3, R2, RZ, 0x3c, !PT ;  /* 0x0000000203029212 */ /* 0x000fc800078e3cff */
[----:B------:R-:W-:-:S05]  /*33b10*/  @!P1 LOP3.LUT R3, R3, R2, RZ, 0x3c, !PT ;  /* 0x0000000203039212 */ /* 0x000fca00078e3cff */
[----:B------:R-:W2:Y:S01]  /*33b20*/  @!P1 LDG.E.U16 R7, desc[UR10][R2.64] ;  /* 0x0000000a02079981 */ /* 0x000ea2000c1e1500 */
[----:B0-----:R-:W-:-:S04]  /*33b30*/  SHF.R.U32.HI R0, RZ, 0x5, R0 ;  /* 0x00000005ff007819 */ /* 0x001fc80000011600 */
[----:B------:R-:W-:-:S04]  /*33b40*/  SGXT.U32 R0, R0, 0x2 ;  /* 0x000000020000781a */ /* 0x000fc80000000000 */
[----:B-1----:R-:W-:-:S04]  /*33b50*/  LOP3.LUT R28, R0, 0x24, RZ, 0xfc, !PT ;  /* 0x00000024001c7812 */ /* 0x002fc800078efcff */
[----:B------:R-:W-:Y:S02]  /*33b60*/  ISETP.GE.AND P0, PT, R28, UR6, PT ;  /* 0x000000061c007c0c */ /* 0x000fe4000bf06270 */
[----:B------:R-:W3:Y:S04]  /*33b70*/  LDL.LU R28, [R1+0x34c4] ;  /* 0x0034c400011c7983 */ /* 0x000ee80000300800 */
[----:B--2---:R0:W-:Y:S04]  /*33b80*/  STL [R1+0x2dc], R7 ;  /* 0x0002dc0701007387 */ /* 0x0041e80000100800 */
[----:B------:R-:W2:Y:S04]  /*33b90*/  LDL R2, [R1+0x7e8] ;  /* 0x0007e80001027983 */ /* 0x000ea80000100800 */
[----:B------:R-:W2:Y:S01]  /*33ba0*/  LDL R3, [R1+0x7ec] ;  /* 0x0007ec0001037983 */ /* 0x000ea20000100800 */
[----:B----4-:R-:W-:Y:S01]  /*33bb0*/  PRMT R5, RZ, 0x7610, R5 ;  /* 0x00007610ff057816 */ /* 0x010fe20000000005 */
        /* <DEDUP_REMOVED lines=9> */
[----:B------:R-:W4:Y:S01]  /*33c50*/  LDL.LU R7, [R1+0x34c0] ;  /* 0x0034c00001077983 */ /* 0x000f220000300800 */
[----:B------:R-:W-:-:S03]  /*33c60*/  SHF.R.U32.HI R0, RZ, 0x5, R0 ;  /* 0x00000005ff007819 */ /* 0x000fc60000011600 */
[----:B--2---:R0:W-:Y:S04]  /*33c70*/  STL [R1+0x2d8], R5 ;  /* 0x0002d80501007387 */ /* 0x0041e80000100800 */
[----:B0-----:R-:W2:Y:S04]  /*33c80*/  LDL.LU R5, [R1+0x34bc] ;  /* 0x0034bc0001057983 */ /* 0x001ea80000300800 */
[----:B------:R-:W4:Y:S01]  /*33c90*/  LDL R3, [R1+0x7e0] ;  /* 0x0007e00001037983 */ /* 0x000f220000100800 */
[----:B------:R-:W-:-:S04]  /*33ca0*/  SGXT.U32 R0, R0, 0x2 ;  /* 0x000000020000781a */ /* 0x000fc80000000000 */
[----:B------:R-:W-:Y:S02]  /*33cb0*/  LOP3.LUT R2, R0, 0x2c, RZ, 0xfc, !PT ;  /* 0x0000002c00027812 */ /* 0x000fe400078efcff */
[----:B---3--:R-:W-:Y:S02]  /*33cc0*/  PRMT R28, RZ, 0x7610, R28 ;  /* 0x00007610ff1c7816 */ /* 0x008fe4000000001c */
[----:B------:R-:W-:Y:S01]  /*33cd0*/  ISETP.GE.AND P2, PT, R2, UR6, PT ;  /* 0x0000000602007c0c */ /* 0x000fe2000bf46270 */
[----:B------:R-:W-:Y:S02]  /*33ce0*/  @!P3 IMAD.MOV.U32 R2, RZ, RZ, R6 ;  /* 0x000000ffff02b224 */ /* 0x000fe400078e0006 */
[----:B------:R-:W3:Y:S04]  /*33cf0*/  LDL R6, [R1+0x7c4] ;  /* 0x0007c40001067983 */ /* 0x000ee80000100800 */
[----:B----4-:R-:W4:Y:S04]  /*33d00*/  @!P3 LDG.E.U16 R28, desc[UR10][R2.64] ;  /* 0x0000000a021cb981 */ /* 0x010f28000c1e1500 */
[----:B------:R-:W2:Y:S04]  /*33d10*/  LDL R2, [R1+0x7d8] ;  /* 0x0007d80001027983 */ /* 0x000ea80000100800 */
[----:B----4-:R0:W-:Y:S04]  /*33d20*/  STL [R1+0x2d4], R28 ;  /* 0x0002d41c01007387 */ /* 0x0101e80000100800 */
[----:B------:R-:W2:Y:S01]  /*33d30*/  LDL R3, [R1+0x7dc] ;  /* 0x0007dc0001037983 */ /* 0x000ea20000100800 */
[----:B------:R-:W-:Y:S01]  /*33d40*/  PRMT R7, RZ, 0x7610, R7 ;  /* 0x00007610ff077816 */ /* 0x000fe20000000007 */
[----:B------:R-:W1:Y:S01]  /*33d50*/  S2R R0, SR_TID.X ;  /* 0x0000000000007919 */ /* 0x000e620000002100 */
[----:B--2---:R-:W-:-:S04]  /*33d60*/  @!P0 LOP3.LUT R3, R3, R2, RZ, 0x3c, !PT ;  /* 0x0000000203038212 */ /* 0x004fc800078e3cff */
[----:B------:R-:W-:-:S04]  /*33d70*/  @!P0 LOP3.LUT R2, R3, R2, RZ, 0x3c, !PT ;  /* 0x0000000203028212 */ /* 0x000fc800078e3cff */
[----:B------:R-:W-:-:S05]  /*33d80*/  @!P0 LOP3.LUT R3, R3, R2, RZ, 0x3c, !PT ;  /* 0x0000000203038212 */ /* 0x000fca00078e3cff */
[----:B------:R-:W2:Y:S01]  /*33d90*/  @!P0 LDG.E.U16 R7, desc[UR10][R2.64] ;  /* 0x0000000a02078981 */ /* 0x000ea2000c1e1500 */
[----:B-1----:R-:W-:-:S04]  /*33da0*/  SHF.R.U32.HI R0, RZ, 0x5, R0 ;  /* 0x00000005ff007819 */ /* 0x002fc80000011600 */
[----:B------:R-:W-:-:S04]  /*33db0*/  SGXT.U32 R0, R0, 0x2 ;  /* 0x000000020000781a */ /* 0x000fc80000000000 */
[----:B0-----:R-:W-:-:S04]  /*33dc0*/  LOP3.LUT R28, R0, 0x30, RZ, 0xfc, !PT ;  /* 0x00000030001c7812 */ /* 0x001fc800078efcff */
[----:B------:R-:W-:Y:S02]  /*33dd0*/  ISETP.GE.AND P3, PT, R28, UR6, PT ;  /* 0x000000061c007c0c */ /* 0x000fe4000bf66270 */
[----:B------:R-:W4:Y:S04]  /*33de0*/  LDL R28, [R1+0x7bc] ;  /* 0x0007bc00011c7983 */ /* 0x000f280000100800 */
[----:B--2---:R-:W-:Y:S04]  /*33df0*/  STL [R1+0x2d0], R7 ;  /* 0x0002d00701007387 */ /* 0x004fe80000100800 */
        /* <DEDUP_REMOVED lines=12> */
[----:B------:R-:W3:Y:S04]  /*33ec0*/  LDL.LU R0, [R1+0x34b8] ;  /* 0x0034b80001007983 */ /* 0x000ee80000300800 */
[----:B--2---:R0:W-:Y:S04]  /*33ed0*/  STL [R1+0x2cc], R5 ;  /* 0x0002cc0501007387 */ /* 0x0041e80000100800 */
[----:B0-----:R-:W2:Y:S04]  /*33ee0*/  LDL.LU R5, [R1+0x34b4] ;  /* 0x0034b40001057983 */ /* 0x001ea80000300800 */
[----:B------:R-:W4:Y:S04]  /*33ef0*/  LDL R2, [R1+0x7c8] ;  /* 0x0007c80001027983 */ /* 0x000f280000100800 */
[----:B------:R-:W4:Y:S01]  /*33f00*/  LDL R3, [R1+0x7cc] ;  /* 0x0007cc0001037983 */ /* 0x000f220000100800 */
[----:B---3--:R-:W-:Y:S01]  /*33f10*/  PRMT R0, RZ, 0x7610, R0 ;  /* 0x00007610ff007816 */ /* 0x008fe20000000000 */
[----:B------:R-:W0:Y:S01]  /*33f20*/  S2R R7, SR_TID.X ;  /* 0x0000000000077919 */ /* 0x000e220000002100 */
[----:B----4-:R-:W-:-:S04]  /*33f30*/  @!P2 LOP3.LUT R3, R3, R2, RZ, 0x3c, !PT ;  /* 0x000000020303a212 */ /* 0x010fc800078e3cff */
[----:B------:R-:W-:-:S04]  /*33f40*/  @!P2 LOP3.LUT R2, R3, R2, RZ, 0x3c, !PT ;  /* 0x000000020302a212 */ /* 0x000fc800078e3cff */
[----:B------:R-:W-:-:S05]  /*33f50*/  @!P2 LOP3.LUT R3, R3, R2, RZ, 0x3c, !PT ;  /* 0x000000020303a212 */ /* 0x000fca00078e3cff */
[----:B------:R1:W3:Y:S02]  /*33f60*/  @!P2 LDG.E.U16 R0, desc[UR10][R2.64] ;  /* 0x0000000a0200a981 */ /* 0x0002e4000c1e1500 */
[----:B-1----:R-:W1:Y:S01]  /*33f70*/  S2R R3, SR_TID.X ;  /* 0x0000000000037919 */ /* 0x002e620000002100 */
[----:B0-----:R-:W-:-:S04]  /*33f80*/  SHF.R.U32.HI R7, RZ, 0x5, R7 ;  /* 0x00000005ff077819 */ /* 0x001fc80000011607 */
[----:B------:R-:W-:-:S04]  /*33f90*/  SGXT.U32 R7, R7, 0x2 ;  /* 0x000000020707781a */ /* 0x000fc80000000000 */
[----:B------:R-:W-:-:S04]  /*33fa0*/  LOP3.LUT R7, R7, 0x38, RZ, 0xfc, !PT ;  /* 0x0000003807077812 */ /* 0x000fc800078efcff */
[----:B------:R-:W-:Y:S02]  /*33fb0*/  ISETP.GE.AND P0, PT, R7, UR6, PT ;  /* 0x0000000607007c0c */ /* 0x000fe4000bf06270 */
[----:B------:R-:W4:Y:S01]  /*33fc0*/  LDL.LU R7, [R1+0x34b0] ;  /* 0x0034b00001077983 */ /* 0x000f220000300800 */
[----:B-1----:R-:W-:-:S04]  /*33fd0*/  SHF.R.U32.HI R3, RZ, 0x5, R3 ;  /* 0x00000005ff037819 */ /* 0x002fc80000011603 */
[----:B------:R-:W-:-:S04]  /*33fe0*/  SGXT.U32 R3, R3, 0x2 ;  /* 0x000000020303781a */ /* 0x000fc80000000000 */
[----:B------:R-:W-:Y:S01]  /*33ff0*/  LOP3.LUT R2, R3, 0x3c, RZ, 0xfc, !PT ;  /* 0x0000003c03027812 */ /* 0x000fe200078efcff */
[----:B---3--:R0:W-:Y:S04]  /*34000*/  STL [R1+0x2c8], R0 ;  /* 0x0002c80001007387 */ /* 0x0081e80000100800 */
[----:B0-----:R-:W3:Y:S04]  /*34010*/  LDL.LU R0, [R1+0x34ac] ;  /* 0x0034ac0001007983 */ /* 0x001ee80000300800 */
[----:B------:R-:W4:Y:S01]  /*34020*/  LDL R3, [R1+0x7c0] ;  /* 0x0007c00001037983 */ /* 0x000f220000100800 */
[----:B--2---:R-:W-:-:S02]  /*34030*/  PRMT R5, RZ, 0x7610, R5 ;  /* 0x00007610ff057816 */ /* 0x004fc40000000005 */
[----:B------:R-:W-:Y:S01]  /*34040*/  ISETP.GE.AND P1, PT, R2, UR6, PT ;  /* 0x0000000602007c0c */ /* 0x000fe2000bf26270 */
[----:B------:R-:W-:-:S05]  /*34050*/  @!P3 IMAD.MOV.U32 R2, RZ, RZ, R6 ;  /* 0x000000ffff02b224 */ /* 0x000fca00078e0006 */
[----:B----4-:R0:W2:Y:S02]  /*34060*/  @!P3 LDG.E.U16 R5, desc[UR10][R2.64] ;  /* 0x0000000a0205b981 */ /* 0x0100a4000c1e1500 */
[----:B0-----:R-:W0:Y:S02]  /*34070*/  S2R R3, SR_TID.X ;  /* 0x0000000000037919 */ /* 0x001e240000002100 */
[----:B0-----:R-:W-:-:S04]  /*34080*/  SHF.R.U32.HI R3, RZ, 0x5, R3 ;  /* 0x00000005ff037819 */ /* 0x001fc80000011603 */
[----:B------:R-:W-:-:S04]  /*34090*/  SGXT.U32 R3, R3, 0x2 ;  /* 0x000000020303781a */ /* 0x000fc80000000000 */
[----:B------:R-:W-:Y:S01]  /*340a0*/  LOP3.LUT R2, R3, 0x40, RZ, 0xfc, !PT ;  /* 0x0000004003027812 */ /* 0x000fe200078efcff */
[----:B--2---:R0:W-:Y:S04]  /*340b0*/  STL [R1+0x2c4], R5 ;  /* 0x0002c40501007387 */ /* 0x0041e80000100800 */
[----:B0-----:R-:W2:Y:S04]  /*340c0*/  LDL.LU R5, [R1+0x34a8] ;  /* 0x0034a80001057983 */ /* 0x001ea80000300800 */
[----:B------:R-:W4:Y:S01]  /*340d0*/  LDL R3, [R1+0x7b8] ;  /* 0x0007b80001037983 */ /* 0x000f220000100800 */
[----:B---3--:R-:W-:-:S02]  /*340e0*/  PRMT R0, RZ, 0x7610, R0 ;  /* 0x00007610ff007816 */ /* 0x008fc40000000000 */
[----:B------:R-:W-:Y:S01]  /*340f0*/  ISETP.GE.AND P2, PT, R2, UR6, PT ;  /* 0x0000000602007c0c */ /* 0x000fe2000bf46270 */
[----:B------:R-:W-:-:S05]  /*34100*/  @!P4 IMAD.MOV.U32 R2, RZ, RZ, R28 ;  /* 0x000000ffff02c224 */ /* 0x000fca00078e001c */
[----:B----4-:R0:W3:Y:S04]  /*34110*/  @!P4 LDG.E.U16 R0, desc[UR10][R2.64] ;  /* 0x0000000a0200c981 */ /* 0x0100e8000c1e1500 */
[----:B------:R-:W0:Y:S04]  /*34120*/  LDL R2, [R1+0x7b0] ;  /* 0x0007b00001027983 */ /* 0x000e280000100800 */
[----:B------:R-:W0:Y:S01]  /*34130*/  LDL R3, [R1+0x7b4] ;  /* 0x0007b40001037983 */ /* 0x000e220000100800 */
[----:B--2---:R-:W-:Y:S01]  /*34140*/  PRMT R5, RZ, 0x7610, R5 ;  /* 0x00007610ff057816 */ /* 0x004fe20000000005 */
[----:B------:R-:W1:Y:S01]  /*34150*/  S2R R6, SR_TID.X ;  /* 0x0000000000067919 */ /* 0x000e620000002100 */
[----:B0-----:R-:W-:-:S04]  /*34160*/  @!P0 LOP3.LUT R3, R3, R2, RZ, 0x3c, !PT ;  /* 0x0000000203038212 */ /* 0x001fc800078e3cff */
[----:B------:R-:W-:-:S04]  /*34170*/  @!P0 LOP3.LUT R2, R3, R2, RZ, 0x3c, !PT ;  /* 0x0000000203028212 */ /* 0x000fc800078e3cff */
[----:B------:R-:W-:-:S05]  /*34180*/  @!P0 LOP3.LUT R3, R3, R2, RZ, 0x3c, !PT ;  /* 0x0000000203038212 */ /* 0x000fca00078e3cff */
[----:B------:R-:W2:Y:S01]  /*34190*/  @!P0 LDG.E.U16 R5, desc[UR10][R2.64] ;  /* 0x0000000a02058981 */ /* 0x000ea2000c1e1500 */
[----:B-1----:R-:W-:-:S04]  /*341a0*/  SHF.R.U32.HI R6, RZ, 0x5, R6 ;  /* 0x00000005ff067819 */ /* 0x002fc80000011606 */
[----:B------:R-:W-:Y:S01]  /*341b0*/  SGXT.U32 R6, R6, 0x2 ;  /* 0x000000020606781a */ /* 0x000fe20000000000 */
[----:B---3--:R0:W-:Y:S04]  /*341c0*/  STL [R1+0x2c0], R0 ;  /* 0x0002c00001007387 */ /* 0x0081e80000100800 */
[----:B------:R-:W3:Y:S01]  /*341d0*/  LDL R28, [R1+0x790] ;  /* 0x00079000011c7983 */ /* 0x000ee20000100800 */
[C---:B0-----:R-:W-:Y:S02]  /*341e0*/  LOP3.LUT R0, R6.reuse, 0x44, RZ, 0xfc, !PT ;  /* 0x0000004406007812 */ /* 0x041fe400078efcff */
[----:B------:R-:W-:Y:S02]  /*341f0*/  LOP3.LUT R6, R6, 0x48, RZ, 0xfc, !PT ;  /* 0x0000004806067812 */ /* 0x000fe400078efcff */
[----:B------:R-:W-:-:S02]  /*34200*/  ISETP.GE.AND P3, PT, R0, UR6, PT ;  /* 0x0000000600007c0c */ /* 0x000fc4000bf66270 */
[----:B------:R-:W4:Y:S01]  /*34210*/  LDL R0, [R1+0x794] ;  /* 0x0007940001007983 */ /* 0x000f220000100800 */
[----:B------:R-:W-:-:S03]  /*34220*/  ISETP.GE.AND P4, PT, R6, UR6, PT ;  /* 0x0000000606007c0c */ /* 0x000fc6000bf86270 */
[----:B------:R-:W3:Y:S04]  /*34230*/  LDL.LU R6, [R1+0x34a4] ;  /* 0x0034a40001067983 */ /* 0x000ee80000300800 */
[----:B--2---:R0:W-:Y:S04]  /*34240*/  STL [R1+0x2bc], R5 ;  /* 0x0002bc0501007387 */ /* 0x0041e80000100800 */
[----:B------:R-:W2:Y:S04]  /*34250*/  LDL R2, [R1+0x7a8] ;  /* 0x0007a80001027983 */ /* 0x000ea80000100800 */
[----:B------:R-:W2:Y:S01]  /*34260*/  LDL R3, [R1+0x7ac] ;  /* 0x0007ac0001037983 */ /* 0x000ea20000100800 */
[----:B------:R-:W-:-:S02]  /*34270*/  PRMT R7, RZ, 0x7610, R7 ;  /* 0x00007610ff077816 */ /* 0x000fc40000000007 */
[----:B--2---:R-:W-:-:S04]  /*34280*/  @!P1 LOP3.LUT R3, R3, R2, RZ, 0x3c, !PT ;  /* 0x0000000203039212 */ /* 0x004fc800078e3cff */
[----:B------:R-:W-:-:S04]  /*34290*/  @!P1 LOP3.LUT R2, R3, R2, RZ, 0x3c, !PT ;  /* 0x0000000203029212 */ /* 0x000fc800078e3cff */
[----:B------:R-:W-:-:S05]  /*342a0*/  @!P1 LOP3.LUT R3, R3, R2, RZ, 0x3c, !PT ;  /* 0x0000000203039212 */ /* 0x000fca00078e3cff */
[----:B------:R-:W2:Y:S04]  /*342b0*/  @!P1 LDG.E.U16 R7, desc[UR10][R2.64] ;  /* 0x0000000a02079981 */ /* 0x000ea8000c1e1500 */
[----:B------:R-:W4:Y:S04]  /*342c0*/  LDL R2, [R1+0x7a0] ;  /* 0x0007a00001027983 */ /* 0x000f280000100800 */
[----:B--2---:R1:W-:Y:S04]  /*342d0*/  STL [R1+0x2b8], R7 ;  /* 0x0002b80701007387 */ /* 0x0043e80000100800 */
[----:B------:R-:W4:Y:S01]  /*342e0*/  LDL R3, [R1+0x7a4] ;  /* 0x0007a40001037983 */ /* 0x000f220000100800 */
[----:B------:R-:W-:Y:S01]  /*342f0*/  PRMT R4, RZ, 0x7610, R4 ;  /* 0x00007610ff047816 */ /* 0x000fe20000000004 */
[----:B0-----:R-:W0:Y:S01]  /*34300*/  S2R R5, SR_TID.X ;  /* 0x0000000000057919 */ /* 0x001e220000002100 */
[----:B----4-:R-:W-:-:S04]  /*34310*/  @!P2 LOP3.LUT R3, R3, R2, RZ, 0x3c, !PT ;  /* 0x000000020303a212 */ /* 0x010fc800078e3cff */
[----:B------:R-:W-:-:S04]  /*34320*/  @!P2 LOP3.LUT R2, R3, R2, RZ, 0x3c, !PT ;  /* 0x000000020302a212 */ /* 0x000fc800078e3cff */
[----:B------:R-:W-:-:S05]  /*34330*/  @!P2 LOP3.LUT R3, R3, R2, RZ, 0x3c, !PT ;  /* 0x000000020303a212 */ /* 0x000fca00078e3cff */
[----:B------:R-:W2:Y:S01]  /*34340*/  @!P2 LDG.E.U16 R4, desc[UR10][R2.64] ;  /* 0x0000000a0204a981 */ /* 0x000ea2000c1e1500 */
[----:B0-----:R-:W-:-:S04]  /*34350*/  SHF.R.U32.HI R5, RZ, 0x5, R5 ;  /* 0x00000005ff057819 */ /* 0x001fc80000011605 */
[----:B------:R-:W-:-:S04]  /*34360*/  SGXT.U32 R5, R5, 0x2 ;  /* 0x000000020505781a */ /* 0x000fc80000000000 */
[----:B-1----:R-:W-:-:S04]  /*34370*/  LOP3.LUT R7, R5, 0x4c, RZ, 0xfc, !PT ;  /* 0x0000004c05077812 */ /* 0x002fc800078efcff */
[----:B------:R-:W-:Y:S02]  /*34380*/  ISETP.GE.AND P0, PT, R7, UR6, PT ;  /* 0x0000000607007c0c */ /* 0x000fe4000bf06270 */
[----:B------:R-:W4:Y:S04]  /*34390*/  LDL.LU R7, [R1+0x34a0] ;  /* 0x0034a00001077983 */ /* 0x000f280000300800 */
[----:B------:R-:W4:Y:S04]  /*343a0*/  LDL R2, [R1+0x798] ;  /* 0x0007980001027983 */ /* 0x000f280000100800 */
[----:B--2---:R0:W-:Y:S04]  /*343b0*/  STL [R1+0x2b4], R4 ;  /* 0x0002b40401007387 */ /* 0x0041e80000100800 */
[----:B------:R-:W2:Y:S01]  /*343c0*/  LDL R3, [R1+0x79c] ;  /* 0x00079c0001037983 */ /* 0x000ea20000100800 */
[----:B---3--:R-:W-:-:S02]  /*343d0*/  PRMT R6, RZ, 0x7610, R6 ;  /* 0x00007610ff067816 */ /* 0x008fc40000000006 */
[----:B----4-:R-:W-:Y:S01]  /*343e0*/  PRMT R7, RZ, 0x7610, R7 ;  /* 0x00007610ff077816 */ /* 0x010fe20000000007 */
[----:B------:R-:W1:Y:S01]  /*343f0*/  S2R R5, SR_TID.X ;  /* 0x0000000000057919 */ /* 0x000e620000002100 */
[----:B--2---:R-:W-:-:S04]  /*34400*/  @!P3 LOP3.LUT R3, R3, R2, RZ, 0x3c, !PT ;  /* 0x000000020303b212 */ /* 0x004fc800078e3cff */
[----:B------:R-:W-:-:S04]  /*34410*/  @!P3 LOP3.LUT R2, R3, R2, RZ, 0x3c, !PT ;  /* 0x000000020302b212 */ /* 0x000fc800078e3cff */
[----:B------:R-:W-:-:S05]  /*34420*/  @!P3 LOP3.LUT R3, R3, R2, RZ, 0x3c, !PT ;  /* 0x000000020303b212 */ /* 0x000fca00078e3cff */
[----:B------:R2:W3:Y:S02]  /*34430*/  @!P3 LDG.E.U16 R6, desc[UR10][R2.64] ;  /* 0x0000000a0206b981 */ /* 0x0004e4000c1e1500 */
[----:B--2---:R-:W-:Y:S02]  /*34440*/  @!P4 IMAD.MOV.U32 R2, RZ, RZ, R0 ;  /* 0x000000ffff02c224 */ /* 0x004fe400078e0000 */
[----:B------:R-:W-:-:S05]  /*34450*/  @!P4 IMAD.MOV.U32 R3, RZ, RZ, R28 ;  /* 0x000000ffff03c224 */ /* 0x000fca00078e001c */
[----:B------:R-:W2:Y:S01]  /*34460*/  @!P4 LDG.E.U16 R7, desc[UR10][R2.64] ;  /* 0x0000000a0207c981 */ /* 0x000ea2000c1e1500 */
[----:B-1----:R-:W-:-:S04]  /*34470*/  SHF.R.U32.HI R5, RZ, 0x5, R5 ;  /* 0x00000005ff057819 */ /* 0x002fc80000011605 */
[----:B------:R-:W-:-:S04]  /*34480*/  SGXT.U32 R5, R5, 0x2 ;  /* 0x000000020505781a */ /* 0x000fc80000000000 */
[----:B0-----:R-:W-:Y:S02]  /*34490*/  LOP3.LUT R4, R5, 0x50, RZ, 0xfc, !PT ;  /* 0x0000005005047812 */ /* 0x001fe400078efcff */
[----:B------:R-:W4:Y:S04]  /*344a0*/  LDL R5, [R1+0x784] ;  /* 0x0007840001057983 */ /* 0x000f280000100800 */
[----:B---3--:R0:W-:Y:S04]  /*344b0*/  STL [R1+0x2b0], R6 ;  /* 0x0002b00601007387 */ /* 0x0081e80000100800 */
[----:B0-----:R-:W3:Y:S04]  /*344c0*/  LDL.LU R6, [R1+0x349c] ;  /* 0x00349c0001067983 */ /* 0x001ee80000300800 */
[----:B------:R-:W4:Y:S04]  /*344d0*/  LDL R28, [R1+0x768] ;  /* 0x00076800011c7983 */ /* 0x000f280000100800 */
[----:B--2---:R0:W-:Y:S04]  /*344e0*/  STL [R1+0x29c], R7 ;  /* 0x00029c0701007387 */ /* 0x0041e80000100800 */
[----:B0-----:R-:W2:Y:S04]  /*344f0*/  LDL.LU R7, [R1+0x3498] ;  /* 0x0034980001077983 */ /* 0x001ea80000300800 */
[----:B------:R-:W3:Y:S04]  /*34500*/  LDL R2, [R1+0x788] ;  /* 0x0007880001027983 */ /* 0x000ee80000100800 */
[----:B------:R-:W3:Y:S01]  /*34510*/  LDL R3, [R1+0x78c] ;  /* 0x00078c0001037983 */ /* 0x000ee20000100800 */
[----:B------:R-:W-:-:S02]  /*34520*/  ISETP.GE.AND P1, PT, R4, UR6, PT ;  /* 0x0000000604007c0c */ /* 0x000fc4000bf26270 */
[----:B------:R-:W0:Y:S01]  /*34530*/  S2R R4, SR_TID.X ;  /* 0x0000000000047919 */ /* 0x000e220000002100 */
[----:B--2---:R-:W-:Y:S02]  /*34540*/  PRMT R7, RZ, 0x7610, R7 ;  /* 0x00007610ff077816 */ /* 0x004fe40000000007 */
[----:B---3--:R-:W-:-:S04]  /*34550*/  @!P0 LOP3.LUT R3, R3, R2, RZ, 0x3c, !PT ;  /* 0x0000000203038212 */ /* 0x008fc800078e3cff */
[----:B------:R-:W-:-:S04]  /*34560*/  @!P0 LOP3.LUT R2, R3, R2, RZ, 0x3c, !PT ;  /* 0x0000000203028212 */ /* 0x000fc800078e3cff */
[----:B------:R-:W-:-:S05]  /*34570*/  @!P0 LOP3.LUT R3, R3, R2, RZ, 0x3c, !PT ;  /* 0x0000000203038212 */ /* 0x000fca00078e3cff */
[----:B------:R1:W2:Y:S02]  /*34580*/  @!P0 LDG.E.U16 R7, desc[UR10][R2.64] ;  /* 0x0000000a02078981 */ /* 0x0002a4000c1e1500 */
[----:B-1----:R-:W1:Y:S01]  /*34590*/  S2R R3, SR_TID.X ;  /* 0x0000000000037919 */ /* 0x002e620000002100 */
[--C-:B0-----:R-:W-:Y:S02]  /*345a0*/  SHF.R.U32.HI R0, RZ, 0x5, R4.reuse ;  /* 0x00000005ff007819 */ /* 0x101fe40000011604 */
[----:B------:R-:W-:Y:S02]  /*345b0*/  SHF.R.U32.HI R4, RZ, 0x5, R4 ;  /* 0x00000005ff047819 */ /* 0x000fe40000011604 */
[----:B------:R-:W-:Y:S02]  /*345c0*/  SGXT.U32 R0, R0, 0x2 ;  /* 0x000000020000781a */ /* 0x000fe40000000000 */
[----:B------:R-:W-:Y:S02]  /*345d0*/  SGXT.U32 R4, R4, 0x2 ;  /* 0x000000020404781a */ /* 0x000fe40000000000 */
[----:B------:R-:W-:-:S02]  /*345e0*/  LOP3.LUT R0, R0, 0x54, RZ, 0xfc, !PT ;  /* 0x0000005400007812 */ /* 0x000fc400078efcff */
[----:B------:R-:W-:Y:S02]  /*345f0*/  LOP3.LUT R4, R4, 0x58, RZ, 0xfc, !PT ;  /* 0x0000005804047812 */ /* 0x000fe400078efcff */
[----:B------:R-:W-:Y:S02]  /*34600*/  ISETP.GE.AND P2, PT, R0, UR6, PT ;  /* 0x0000000600007c0c */ /* 0x000fe4000bf46270 */
[----:B------:R-:W3:Y:S01]  /*34610*/  LDL.LU R0, [R1+0x3494] ;  /* 0x0034940001007983 */ /* 0x000ee20000300800 */
[----:B------:R-:W-:-:S03]  /*34620*/  ISETP.GE.AND P3, PT, R4, UR6, PT ;  /* 0x0000000604007c0c */ /* 0x000fc6000bf66270 */
[----:B------:R-:W3:Y:S01]  /*34630*/  LDL.LU R4, [R1+0x3490] ;  /* 0x0034900001047983 */ /* 0x000ee20000300800 */
[----:B-1----:R-:W-:-:S04]  /*34640*/  SHF.R.U32.HI R3, RZ, 0x5, R3 ;  /* 0x00000005ff037819 */ /* 0x002fc80000011603 */
[----:B------:R-:W-:-:S04]  /*34650*/  SGXT.U32 R3, R3, 0x2 ;  /* 0x000000020303781a */ /* 0x000fc80000000000 */
[----:B------:R-:W-:Y:S01]  /*34660*/  LOP3.LUT R2, R3, 0x5c, RZ, 0xfc, !PT ;  /* 0x0000005c03027812 */ /* 0x000fe200078efcff */
[----:B--2---:R0:W-:Y:S04]  /*34670*/  STL [R1+0x298], R7 ;  /* 0x0002980701007387 */ /* 0x0041e80000100800 */
[----:B0-----:R-:W2:Y:S04]  /*34680*/  LDL.LU R7, [R1+0x348c] ;  /* 0x00348c0001077983 */ /* 0x001ea80000300800 */
[----:B------:R-:W3:Y:S01]  /*34690*/  LDL R3, [R1+0x780] ;  /* 0x0007800001037983 */ /* 0x000ee20000100800 */
[----:B------:R-:W-:-:S02]  /*346a0*/  PRMT R6, RZ, 0x7610, R6 ;  /* 0x00007610ff067816 */ /* 0x000fc40000000006 */
[----:B------:R-:W-:Y:S01]  /*346b0*/  ISETP.GE.AND P0, PT, R2, UR6, PT ;  /* 0x0000000602007c0c */ /* 0x000fe2000bf06270 */
[----:B----4-:R-:W-:-:S05]  /*346c0*/  @!P1 IMAD.MOV.U32 R2, RZ, RZ, R5 ;  /* 0x000000ffff029224 */ /* 0x010fca00078e0005 */
[----:B---3--:R0:W3:Y:S02]  /*346d0*/  @!P1 LDG.E.U16 R6, desc[UR10][R2.64] ;  /* 0x0000000a02069981 */ /* 0x0080e4000c1e1500 */
[----:B0-----:R-:W0:Y:S02]  /*346e0*/  S2R R3, SR_TID.X ;  /* 0x0000000000037919 */ /* 0x001e240000002100 */
[----:B0-----:R-:W-:Y:S01]  /*346f0*/  SHF.R.U32.HI R2, RZ, 0x5, R3 ;  /* 0x00000005ff027819 */ /* 0x001fe20000011603 */
[----:B---3--:R0:W-:Y:S04]  /*34700*/  STL [R1+0x294], R6 ;  /* 0x0002940601007387 */ /* 0x0081e80000100800 */
[----:B0-----:R-:W3:Y:S04]  /*34710*/  LDL.LU R6, [R1+0x3488] ;  /* 0x0034880001067983 */ /* 0x001ee80000300800 */
[----:B------:R-:W4:Y:S01]  /*34720*/  LDL R3, [R1+0x764] ;  /* 0x0007640001037983 */ /* 0x000f220000100800 */
[----:B------:R-:W-:-:S04]  /*34730*/  SGXT.U32 R2, R2, 0x2 ;  /* 0x000000020202781a */ /* 0x000fc80000000000 */
[----:B------:R-:W-:Y:S02]  /*34740*/  LOP3.LUT R2, R2, 0x60, RZ, 0xfc, !PT ;  /* 0x0000006002027812 */ /* 0x000fe400078efcff */
[----:B--2---:R-:W-:Y:S02]  /*34750*/  PRMT R7, RZ, 0x7610, R7 ;  /* 0x00007610ff077816 */ /* 0x004fe40000000007 */
[----:B------:R-:W-:Y:S01]  /*34760*/  ISETP.GE.AND P1, PT, R2, UR6, PT ;  /* 0x0000000602007c0c */ /* 0x000fe2000bf26270 */
[----:B------:R-:W-:-:S05]  /*34770*/  @!P2 IMAD.MOV.U32 R2, RZ, RZ, R28 ;  /* 0x000000ffff02a224 */ /* 0x000fca00078e001c */
[----:B----4-:R0:W2:Y:S04]  /*34780*/  @!P2 LDG.E.U16 R7, desc[UR10][R2.64] ;  /* 0x0000000a0207a981 */ /* 0x0100a8000c1e1500 */
[----:B------:R-:W0:Y:S04]  /*34790*/  LDL R2, [R1+0x75c] ;  /* 0x00075c0001027983 */ /* 0x000e280000100800 */
[----:B------:R-:W0:Y:S01]  /*347a0*/  LDL R3, [R1+0x760] ;  /* 0x0007600001037983 */ /* 0x000e220000100800 */
[----:B---3--:R-:W-:Y:S01]  /*347b0*/  PRMT R6, RZ, 0x7610, R6 ;  /* 0x00007610ff067816 */ /* 0x008fe20000000006 */
[----:B------:R-:W1:Y:S01]  /*347c0*/  S2R R5, SR_TID.X ;  /* 0x0000000000057919 */ /* 0x000e620000002100 */
[----:B0-----:R-:W-:-:S04]  /*347d0*/  @!P3 LOP3.LUT R3, R3, R2, RZ, 0x3c, !PT ;  /* 0x000000020303b212 */ /* 0x001fc800078e3cff */
[----:B------:R-:W-:-:S04]  /*347e0*/  @!P3 LOP3.LUT R2, R3, R2, RZ, 0x3c, !PT ;  /* 0x000000020302b212 */ /* 0x000fc800078e3cff */
[----:B------:R-:W-:-:S05]  /*347f0*/  @!P3 LOP3.LUT R3, R3, R2, RZ, 0x3c, !PT ;  /* 0x000000020303b212 */ /* 0x000fca00078e3cff */
[----:B------:R-:W3:Y:S01]  /*34800*/  @!P3 LDG.E.U16 R6, desc[UR10][R2.64] ;  /* 0x0000000a0206b981 */ /* 0x000ee2000c1e1500 */
[----:B-1----:R-:W-:-:S04]  /*34810*/  SHF.R.U32.HI R5, RZ, 0x5, R5 ;  /* 0x00000005ff057819 */ /* 0x002fc80000011605 */
[----:B------:R-:W-:-:S04]  /*34820*/  SGXT.U32 R5, R5, 0x2 ;  /* 0x000000020505781a */ /* 0x000fc80000000000 */
[----:B------:R-:W-:Y:S01]  /*34830*/  LOP3.LUT R5, R5, 0x64, RZ, 0xfc, !PT ;  /* 0x0000006405057812 */ /* 0x000fe200078efcff */
[----:B--2---:R0:W-:Y:S03]  /*34840*/  STL [R1+0x290], R7 ;  /* 0x0002900701007387 */ /* 0x0041e60000100800 */
[----:B------:R-:W-:Y:S02]  /*34850*/  ISETP.GE.AND P2, PT, R5, UR6, PT ;  /* 0x0000000605007c0c */ /* 0x000fe4000bf46270 */
[----:B------:R-:W2:Y:S04]  /*34860*/  LDL R5, [R1+0x740] ;  /* 0x0007400001057983 */ /* 0x000ea80000100800 */
[----:B0-----:R-:W4:Y:S04]  /*34870*/  LDL R7, [R1+0x73c] ;  /* 0x00073c0001077983 */ /* 0x001f280000100800 */
[----:B---3--:R-:W-:Y:S04]  /*34880*/  STL [R1+0x27c], R6 ;  /* 0x00027c0601007387 */ /* 0x008fe80000100800 */
[----:B------:R-:W3:Y:S04]  /*34890*/  LDL R2, [R1+0x754] ;  /* 0x0007540001027983 */ /* 0x000ee80000100800 */
[----:B------:R-:W3:Y:S01]  /*348a0*/  LDL R3, [R1+0x758] ;  /* 0x0007580001037983 */ /* 0x000ee20000100800 */
[----:B------:R-:W-:Y:S01]  /*348b0*/  PRMT R4, RZ, 0x7610, R4 ;  /* 0x00007610ff047816 */ /* 0x000fe20000000004 */
[----:B------:R-:W0:Y:S01]  /*348c0*/  S2R R28, SR_TID.X ;  /* 0x00000000001c7919 */ /* 0x000e220000002100 */
[----:B---3--:R-:W-:-:S04]  /*348d0*/  @!P0 LOP3.LUT R3, R3, R2, RZ, 0x3c, !PT ;  /* 0x0000000203038212 */ /* 0x008fc800078e3cff */
[----:B------:R-:W-:-:S04]  /*348e0*/  @!P0 LOP3.LUT R2, R3, R2, RZ, 0x3c, !PT ;  /* 0x0000000203028212 */ /* 0x000fc800078e3cff */
[----:B------:R-:W-:-:S05]  /*348f0*/  @!P0 LOP3.LUT R3, R3, R2, RZ, 0x3c, !PT ;  /* 0x0000000203038212 */ /* 0x000fca00078e3cff */
[----:B------:R-:W3:Y:S01]  /*34900*/  @!P0 LDG.E.U16 R4, desc[UR10][R2.64] ;  /* 0x0000000a02048981 */ /* 0x000ee2000c1e1500 */
[----:B0-----:R-:W-:-:S04]  /*34910*/  SHF.R.U32.HI R28, RZ, 0x5, R28 ;  /* 0x00000005ff1c7819 */ /* 0x001fc8000001161c */
[----:B------:R-:W-:-:S04]  /*34920*/  SGXT.U32 R28, R28, 0x2 ;  /* 0x000000021c1c781a */ /* 0x000fc80000000000 */
[----:B------:R-:W-:-:S04]  /*34930*/  LOP3.LUT R28, R28, 0x68, RZ, 0xfc, !PT ;  /* 0x000000681c1c7812 */ /* 0x000fc800078efcff */
[----:B------:R-:W-:Y:S02]  /*34940*/  ISETP.GE.AND P3, PT, R28, UR6, PT ;  /* 0x000000061c007c0c */ /* 0x000fe4000bf66270 */
[----:B------:R-:W2:Y:S04]  /*34950*/  LDL.LU R28, [R1+0x3484] ;  /* 0x00348400011c7983 */ /* 0x000ea80000300800 */
[----:B---3--:R0:W-:Y:S04]  /*34960*/  STL [R1+0x278], R4 ;  /* 0x0002780401007387 */ /* 0x0081e80000100800 */
[----:B0-----:R-:W3:Y:S04]  /*34970*/  LDL.LU R4, [R1+0x3480] ;  /* 0x0034800001047983 */ /* 0x001ee80000300800 */
[----:B------:R-:W4:Y:S04]  /*34980*/  LDL R2, [R1+0x74c] ;  /* 0x00074c0001027983 */ /* 0x000f280000100800 */
[----:B------:R-:W4:Y:S01]  /*34990*/  LDL R3, [R1+0x750] ;  /* 0x0007500001037983 */ /* 0x000f220000100800 */
[----:B--2---:R-:W-:Y:S01]  /*349a0*/  PRMT R28, RZ, 0x7610, R28 ;  /* 0x00007610ff1c7816 */ /* 0x004fe2000000001c */
[----:B------:R-:W0:Y:S01]  /*349b0*/  S2R R6, SR_TID.X ;  /* 0x0000000000067919 */ /* 0x000e220000002100 */
[----:B----4-:R-:W-:-:S04]  /*349c0*/  @!P1 LOP3.LUT R3, R3, R2, RZ, 0x3c, !PT ;  /* 0x0000000203039212 */ /* 0x010fc800078e3cff */
[----:B------:R-:W-:-:S04]  /*349d0*/  @!P1 LOP3.LUT R2, R3, R2, RZ, 0x3c, !PT ;  /* 0x0000000203029212 */ /* 0x000fc800078e3cff */
[----:B------:R-:W-:-:S05]  /*349e0*/  @!P1 LOP3.LUT R3, R3, R2, RZ, 0x3c, !PT ;  /* 0x0000000203039212 */ /* 0x000fca00078e3cff */
[----:B------:R-:W2:Y:S01]  /*349f0*/  @!P1 LDG.E.U16 R28, desc[UR10][R2.64] ;  /* 0x0000000a021c9981 */ /* 0x000ea2000c1e1500 */
[----:B0-----:R-:W-:-:S04]  /*34a00*/  SHF.R.U32.HI R6, RZ, 0x5, R6 ;  /* 0x00000005ff067819 */ /* 0x001fc80000011606 */
[----:B------:R-:W-:-:S04]  /*34a10*/  SGXT.U32 R6, R6, 0x2 ;  /* 0x000000020606781a */ /* 0x000fc80000000000 */
[----:B------:R-:W-:-:S04]  /*34a20*/  LOP3.LUT R6, R6, 0x6c, RZ, 0xfc, !PT ;  /* 0x0000006c06067812 */ /* 0x000fc800078efcff */
[----:B------:R-:W-:Y:S02]  /*34a30*/  ISETP.GE.AND P0, PT, R6, UR6, PT ;  /* 0x0000000606007c0c */ /* 0x000fe4000bf06270 */
[----:B------:R-:W4:Y:S04]  /*34a40*/  LDL.LU R6, [R1+0x347c] ;  /* 0x00347c0001067983 */ /* 0x000f280000300800 */
[----:B--2---:R0:W-:Y:S04]  /*34a50*/  STL [R1+0x274], R28 ;  /* 0x0002741c01007387 */ /* 0x0041e80000100800 */
[----:B0-----:R-:W2:Y:S04]  /*34a60*/  LDL.LU R28, [R1+0x3478] ;  /* 0x00347800011c7983 */ /* 0x001ea80000300800 */
[----:B------:R-:W3:Y:S04]  /*34a70*/  LDL R2, [R1+0x744] ;  /* 0x0007440001027983 */ /* 0x000ee80000100800 */
[----:B------:R-:W3:Y:S01]  /*34a80*/  LDL R3, [R1+0x748] ;  /* 0x0007480001037983 */ /* 0x000ee20000100800 */
[----:B----4-:R-:W-:-:S02]  /*34a90*/  PRMT R6, RZ, 0x7610, R6 ;  /* 0x00007610ff067816 */ /* 0x010fc40000000006 */
[----:B---3--:R-:W-:-:S04]  /*34aa0*/  @!P2 LOP3.LUT R3, R3, R2, RZ, 0x3c, !PT ;  /* 0x000000020303a212 */ /* 0x008fc800078e3cff */
[----:B------:R-:W-:-:S04]  /*34ab0*/  @!P2 LOP3.LUT R2, R3, R2, RZ, 0x3c, !PT ;  /* 0x000000020302a212 */ /* 0x000fc800078e3cff */
[----:B------:R-:W-:-:S05]  /*34ac0*/  @!P2 LOP3.LUT R3, R3, R2, RZ, 0x3c, !PT ;  /* 0x000000020303a212 */ /* 0x000fca00078e3cff */
[----:B------:R0:W3:Y:S02]  /*34ad0*/  @!P2 LDG.E.U16 R6, desc[UR10][R2.64] ;  /* 0x0000000a0206a981 */ /* 0x0000e4000c1e1500 */
[----:B0-----:R-:W0:Y:S01]  /*34ae0*/  S2R R3, SR_TID.X ;  /* 0x0000000000037919 */ /* 0x001e220000002100 */
[----:B------:R-:W-:Y:S01]  /*34af0*/  PRMT R0, RZ, 0x7610, R0 ;  /* 0x00007610ff007816 */ /* 0x000fe20000000000 */
[----:B------:R-:W-:Y:S01]  /*34b00*/  @!P3 IMAD.MOV.U32 R2, RZ, RZ, R5 ;  /* 0x000000ffff02b224 */ /* 0x000fe200078e0005 */
[----:B0-----:R-:W-:-:S04]  /*34b10*/  SHF.R.U32.HI R3, RZ, 0x5, R3 ;  /* 0x00000005ff037819 */ /* 0x001fc80000011603 */
[----:B------:R-:W-:-:S04]  /*34b20*/  SGXT.U32 R3, R3, 0x2 ;  /* 0x000000020303781a */ /* 0x000fc80000000000 */
[----:B------:R-:W-:-:S04]  /*34b30*/  LOP3.LUT R3, R3, 0x70, RZ, 0xfc, !PT ;  /* 0x0000007003037812 */ /* 0x000fc800078efcff */
[----:B------:R-:W-:Y:S01]  /*34b40*/  ISETP.GE.AND P1, PT, R3, UR6, PT ;  /* 0x0000000603007c0c */ /* 0x000fe2000bf26270 */
[----:B------:R-:W-:-:S05]  /*34b50*/  @!P3 IMAD.MOV.U32 R3, RZ, RZ, R7 ;  /* 0x000000ffff03b224 */ /* 0x000fca00078e0007 */
[----:B------:R0:W4:Y:S04]  /*34b60*/  @!P3 LDG.E.U16 R0, desc[UR10][R2.64] ;  /* 0x0000000a0200b981 */ /* 0x000128000c1e1500 */
[----:B---3--:R1:W-:Y:S04]  /*34b70*/  STL [R1+0x270], R6 ;  /* 0x0002700601007387 */ /* 0x0083e80000100800 */
[----:B-1----:R-:W3:Y:S04]  /*34b80*/  LDL.LU R6, [R1+0x3474] ;  /* 0x0034740001067983 */ /* 0x002ee80000300800 */
[----:B------:R-:W0:Y:S04]  /*34b90*/  LDL R2, [R1+0x734] ;  /* 0x0007340001027983 */ /* 0x000e280000100800 */
[----:B------:R-:W0:Y:S01]  /*34ba0*/  LDL R3, [R1+0x738] ;  /* 0x0007380001037983 */ /* 0x000e220000100800 */
[----:B--2---:R-:W-:-:S03]  /*34bb0*/  PRMT R28, RZ, 0x7610, R28 ;  /* 0x00007610ff1c7816 */ /* 0x004fc6000000001c */
[----:B------:R-:W2:Y:S01]  /*34bc0*/  LDL R7, [R1+0x728] ;  /* 0x0007280001077983 */ /* 0x000ea20000100800 */
[----:B0-----:R-:W-:-:S04]  /*34bd0*/  @!P0 LOP3.LUT R3, R3, R2, RZ, 0x3c, !PT ;  /* 0x0000000203038212 */ /* 0x001fc800078e3cff */
[----:B------:R-:W-:-:S04]  /*34be0*/  @!P0 LOP3.LUT R2, R3, R2, RZ, 0x3c, !PT ;  /* 0x0000000203028212 */ /* 0x000fc800078e3cff */
[----:B------:R-:W-:-:S05]  /*34bf0*/  @!P0 LOP3.LUT R3, R3, R2, RZ, 0x3c, !PT ;  /* 0x0000000203038212 */ /* 0x000fca00078e3cff */
[----:B------:R-:W3:Y:S04]  /*34c00*/  @!P0 LDG.E.U16 R28, desc[UR10][R2.64] ;  /* 0x0000000a021c8981 */ /* 0x000ee8000c1e1500 */
[----:B----4-:R-:W-:Y:S04]  /*34c10*/  STL [R1+0x26c], R0 ;  /* 0x00026c0001007387 */ /* 0x010fe80000100800 */
[----:B---3--:R0:W-:Y:S04]  /*34c20*/  STL [R1+0x268], R28 ;  /* 0x0002681c01007387 */ /* 0x0081e80000100800 */
[----:B0-----:R-:W3:Y:S04]  /*34c30*/  LDL.LU R28, [R1+0x3470] ;  /* 0x00347000011c7983 */ /* 0x001ee80000300800 */
[----:B------:R-:W4:Y:S04]  /*34c40*/  LDL R2, [R1+0x72c] ;  /* 0x00072c0001027983 */ /* 0x000f280000100800 */
[----:B------:R-:W4:Y:S01]  /*34c50*/  LDL R3, [R1+0x730] ;  /* 0x0007300001037983 */ /* 0x000f220000100800 */
[----:B------:R-:W-:Y:S01]  /*34c60*/  PRMT R4, RZ, 0x7610, R4 ;  /* 0x00007610ff047816 */ /* 0x000fe20000000004 */
[----:B------:R-:W0:Y:S01]  /*34c70*/  S2R R0, SR_TID.X ;  /* 0x0000000000007919 */ /* 0x000e220000002100 */
[----:B------:R-:W1:Y:S01]  /*34c80*/  S2R R5, SR_TID.X ;  /* 0x0000000000057919 */ /* 0x000e620000002100 */
[----:B----4-:R-:W-:-:S04]  /*34c90*/  @!P1 LOP3.LUT R3, R3, R2, RZ, 0x3c, !PT ;  /* 0x0000000203039212 */ /* 0x010fc800078e3cff */
[----:B------:R-:W-:-:S04]  /*34ca0*/  @!P1 LOP3.LUT R2, R3, R2, RZ, 0x3c, !PT ;  /* 0x0000000203029212 */ /* 0x000fc800078e3cff */
[----:B------:R-:W-:-:S05]  /*34cb0*/  @!P1 LOP3.LUT R3, R3, R2, RZ, 0x3c, !PT ;  /* 0x0000000203039212 */ /* 0x000fca00078e3cff */
[----:B------:R4:W2:Y:S02]  /*34cc0*/  @!P1 LDG.E.U16 R4, desc[UR10][R2.64] ;  /* 0x0000000a02049981 */ /* 0x0008a4000c1e1500 */
[----:B----4-:R-:W4:Y:S01]  /*34cd0*/  S2R R3, SR_TID.X ;  /* 0x0000000000037919 */ /* 0x010f220000002100 */
[----:B0-----:R-:W-:Y:S02]  /*34ce0*/  SHF.R.U32.HI R0, RZ, 0x5, R0 ;  /* 0x00000005ff007819 */ /* 0x001fe40000011600 */
[----:B-1----:R-:W-:Y:S02]  /*34cf0*/  SHF.R.U32.HI R5, RZ, 0x5, R5 ;  /* 0x00000005ff057819 */ /* 0x002fe40000011605 */
[----:B------:R-:W-:Y:S02]  /*34d00*/  SGXT.U32 R0, R0, 0x2 ;  /* 0x000000020000781a */ /* 0x000fe40000000000 */
[----:B------:R-:W-:Y:S02]  /*34d10*/  SGXT.U32 R5, R5, 0x2 ;  /* 0x000000020505781a */ /* 0x000fe40000000000 */
[----:B------:R-:W-:-:S04]  /*34d20*/  LOP3.LUT R0, R0, 0x74, RZ, 0xfc, !PT ;  /* 0x0000007400007812 */ /* 0x000fc800078efcff */
[----:B------:R-:W-:Y:S02]  /*34d30*/  ISETP.GE.AND P2, PT, R0, UR6, PT ;  /* 0x0000000600007c0c */ /* 0x000fe4000bf46270 */
[C---:B------:R-:W-:Y:S02]  /*34d40*/  LOP3.LUT R0, R5.reuse, 0x78, RZ, 0xfc, !PT ;  /* 0x0000007805007812 */ /* 0x040fe400078efcff */
[----:B------:R-:W-:-:S04]  /*34d50*/  LOP3.LUT R5, R5, 0x7c, RZ, 0xfc, !PT ;  /* 0x0000007c05057812 */ /* 0x000fc800078efcff */
[----:B------:R-:W-:Y:S02]  /*34d60*/  ISETP.GE.AND P4, PT, R5, UR6, PT ;  /* 0x0000000605007c0c */ /* 0x000fe4000bf86270 */
[----:B------:R-:W3:Y:S01]  /*34d70*/  LDL R5, [R1+0x810] ;  /* 0x0008100001057983 */ /* 0x000ee20000100800 */
[----:B----4-:R-:W-:-:S03]  /*34d80*/  LOP3.LUT R2, R3, 0x7f, RZ, 0xc0, !PT ;  /* 0x0000007f03027812 */ /* 0x010fc600078ec0ff */
[----:B--2---:R0:W-:Y:S04]  /*34d90*/  STL [R1+0x264], R4 ;  /* 0x0002640401007387 */ /* 0x0041e80000100800 */
[----:B0-----:R-:W2:Y:S04]  /*34da0*/  LDL.LU R4, [R1+0x346c] ;  /* 0x00346c0001047983 */ /* 0x001ea80000300800 */
[----:B------:R-:W4:Y:S01]  /*34db0*/  LDL R3, [R1+0x724] ;  /* 0x0007240001037983 */ /* 0x000f220000100800 */
[----:B------:R-:W-:Y:S02]  /*34dc0*/  PRMT R6, RZ, 0x7610, R6 ;  /* 0x00007610ff067816 */ /* 0x000fe40000000006 */
[----:B------:R-:W-:Y:S01]  /*34dd0*/  ISETP.GE.AND P1, PT, R2, UR6, PT ;  /* 0x0000000602007c0c */ /* 0x000fe2000bf26270 */
[----:B------:R-:W-:Y:S01]  /*34de0*/  @!P2 IMAD.MOV.U32 R2, RZ, RZ, R7 ;  /* 0x000000ffff02a224 */ /* 0x000fe200078e0007 */
[----:B------:R-:W-:Y:S01]  /*34df0*/  ISETP.GE.AND P3, PT, R0, UR6, PT ;  /* 0x0000000600007c0c */ /* 0x000fe2000bf66270 */
[----:B------:R-:W2:Y:S04]  /*34e00*/  LDL R7, [R1+0x170c] ;  /* 0x00170c0001077983 */ /* 0x000ea80000100800 */
[----:B----4-:R0:W4:Y:S04]  /*34e10*/  @!P2 LDG.E.U16 R6, desc[UR10][R2.64] ;  /* 0x0000000a0206a981 */ /* 0x010128000c1e1500 */
[----:B------:R-:W0:Y:S04]  /*34e20*/  LDL R2, [R1+0x71c] ;  /* 0x00071c0001027983 */ /* 0x000e280000100800 */
[----:B------:R-:W0:Y:S01]  /*34e30*/  LDL R3, [R1+0x720] ;  /* 0x0007200001037983 */ /* 0x000e220000100800 */
[----:B------:R-:W-:-:S02]  /*34e40*/  PRMT R9, RZ, 0x7610, R9 ;  /* 0x00007610ff097816 */ /* 0x000fc40000000009 */
[----:B0-----:R-:W-:-:S04]  /*34e50*/  @!P3 LOP3.LUT R3, R3, R2, RZ, 0x3c, !PT ;  /* 0x000000020303b212 */ /* 0x001fc800078e3cff */
[----:B------:R-:W-:-:S04]  /*34e60*/  @!P3 LOP3.LUT R2, R3, R2, RZ, 0x3c, !PT ;  /* 0x000000020302b212 */ /* 0x000fc800078e3cff */
[----:B------:R-:W-:-:S05]  /*34e70*/  @!P3 LOP3.LUT R3, R3, R2, RZ, 0x3c, !PT ;  /* 0x000000020303b212 */ /* 0x000fca00078e3cff */
[----:B------:R-:W3:Y:S04]  /*34e80*/  @!P3 LDG.E.U16 R9, desc[UR10][R2.64] ;  /* 0x0000000a0209b981 */ /* 0x000ee8000c1e1500 */
[----:B----4-:R0:W-:Y:S04]  /*34e90*/  STL [R1+0x260], R6 ;  /* 0x0002600601007387 */ /* 0x0101e80000100800 */
[----:B0-----:R-:W4:Y:S04]  /*34ea0*/  LDL R6, [R1+0x1710] ;  /* 0x0017100001067983 */ /* 0x001f280000100800 */
[----:B---3--:R0:W-:Y:S04]  /*34eb0*/  STL [R1+0x238], R9 ;  /* 0x0002380901007387 */ /* 0x0081e80000100800 */
[----:B0-----:R-:W3:Y:S04]  /*34ec0*/  LDL.LU R9, [R1+0x3468] ;  /* 0x0034680001097983 */ /* 0x001ee80000300800 */
[----:B------:R-:W2:Y:S04]  /*34ed0*/  LDL R2, [R1+0x714] ;  /* 0x0007140001027983 */ /* 0x000ea80000100800 */
[----:B------:R-:W2:Y:S01]  /*34ee0*/  LDL R3, [R1+0x718] ;  /* 0x0007180001037983 */ /* 0x000ea20000100800 */
[----:B------:R-:W-:Y:S01]  /*34ef0*/  PRMT R28, RZ, 0x7610, R28 ;  /* 0x00007610ff1c7816 */ /* 0x000fe2000000001c */
[----:B------:R-:W0:Y:S01]  /*34f00*/  S2R R0, SR_TID.X ;  /* 0x0000000000007919 */ /* 0x000e220000002100 */
[----:B--2---:R-:W-:-:S04]  /*34f10*/  @!P4 LOP3.LUT R3, R3, R2, RZ, 0x3c, !PT ;  /* 0x000000020303c212 */ /* 0x004fc800078e3cff */
[----:B------:R-:W-:-:S04]  /*34f20*/  @!P4 LOP3.LUT R2, R3, R2, RZ, 0x3c, !PT ;  /* 0x000000020302c212 */ /* 0x000fc800078e3cff */
[----:B------:R-:W-:-:S05]  /*34f30*/  @!P4 LOP3.LUT R3, R3, R2, RZ, 0x3c, !PT ;  /* 0x000000020303c212 */ /* 0x000fca00078e3cff */
[----:B------:R1:W2:Y:S04]  /*34f40*/  @!P4 LDG.E.U16 R28, desc[UR10][R2.64] ;  /* 0x0000000a021cc981 */ /* 0x0002a8000c1e1500 */
[----:B------:R-:W4:Y:S01]  /*34f50*/  LDL R3, [R1+0x80c] ;  /* 0x00080c0001037983 */ /* 0x000f220000100800 */
[----:B0-----:R-:W-:-:S04]  /*34f60*/  SHF.R.U32.HI R0, RZ, 0x5, R0 ;  /* 0x00000005ff007819 */ /* 0x001fc80000011600 */
[----:B------:R-:W-:-:S04]  /*34f70*/  SGXT.U32 R0, R0, 0x2 ;  /* 0x000000020000781a */ /* 0x000fc80000000000 */
[----:B------:R-:W-:Y:S02]  /*34f80*/  ISETP.GE.AND P0, PT, R0, UR6, PT ;  /* 0x0000000600007c0c */ /* 0x000fe4000bf06270 */
[----:B------:R-:W-:-:S11]  /*34f90*/  PRMT R4, RZ, 0x7610, R4 ;  /* 0x00007610ff047816 */ /* 0x000fd60000000004 */
[----:B-1----:R-:W-:Y:S01]  /*34fa0*/  @!P0 IMAD.MOV.U32 R2, RZ, RZ, R5 ;  /* 0x000000ffff028224 */ /* 0x002fe200078e0005 */
[----:B--2---:R-:W-:Y:S01]  /*34fb0*/  STL [R1+0x326c], R28 ;  /* 0x00326c1c01007387 */ /* 0x004fe20000100800 */
[----:B------:R-:W-:Y:S02]  /*34fc0*/  PRMT R13, RZ, 0x7610, R13 ;  /* 0x00007610ff0d7816 */ /* 0x000fe4000000000d */
[----:B------:R-:W-:Y:S01]  /*34fd0*/  PRMT R11, RZ, 0x7610, R11 ;  /* 0x00007610ff0b7816 */ /* 0x000fe2000000000b */
[----:B------:R-:W2:Y:S04]  /*34fe0*/  LDL R5, [R1+0x164c] ;  /* 0x00164c0001057983 */ /* 0x000ea80000100800 */
[----:B----4-:R0:W4:Y:S04]  /*34ff0*/  @!P0 LDG.E.U16 R4, desc[UR10][R2.64] ;  /* 0x0000000a02048981 */ /* 0x010128000c1e1500 */
[----:B------:R-:W0:Y:S04]  /*35000*/  LDL R2, [R1+0x172c] ;  /* 0x00172c0001027983 */ /* 0x000e280000100800 */
[----:B------:R-:W0:Y:S01]  /*35010*/  LDL R3, [R1+0x1730] ;  /* 0x0017300001037983 */ /* 0x000e220000100800 */
[----:B------:R-:W-:Y:S01]  /*35020*/  BAR.SYNC.DEFER_BLOCKING 0x0 ;  /* 0x0000000000007b1d */ /* 0x000fe20000010000 */
[----:B0-----:R-:W-:-:S04]  /*35030*/  @!P1 LOP3.LUT R3, R3, R2, RZ, 0x3c, !PT ;  /* 0x0000000203039212 */ /* 0x001fc800078e3cff */
[----:B------:R-:W-:-:S04]  /*35040*/  @!P1 LOP3.LUT R2, R3, R2, RZ, 0x3c, !PT ;  /* 0x0000000203029212 */ /* 0x000fc800078e3cff */
[----:B------:R-:W-:-:S05]  /*35050*/  @!P1 LOP3.LUT R3, R3, R2, RZ, 0x3c, !PT ;  /* 0x0000000203039212 */ /* 0x000fca00078e3cff */
[----:B------:R0:W3:Y:S02]  /*35060*/  @!P1 LDG.E.U16 R13, desc[UR10][R2.64] ;  /* 0x0000000a020d9981 */ /* 0x0000e4000c1e1500 */
[----:B0-----:R-:W-:Y:S02]  /*35070*/  @!P1 IMAD.MOV.U32 R2, RZ, RZ, R6 ;  /* 0x000000ffff029224 */ /* 0x001fe400078e0006 */
[----:B------:R-:W-:-:S05]  /*35080*/  @!P1 IMAD.MOV.U32 R3, RZ, RZ, R7 ;  /* 0x000000ffff039224 */ /* 0x000fca00078e0007 */
[----:B------:R-:W2:Y:S04]  /*35090*/  @!P1 LDG.E.U16 R11, desc[UR10][R2.64] ;  /* 0x0000000a020b9981 */ /* 0x000ea8000c1e1500 */
[----:B----4-:R0:W-:Y:S04]  /*350a0*/  STL [R1+0x23c], R4 ;  /* 0x00023c0401007387 */ /* 0x0101e80000100800 */
[----:B0-----:R-:W4:Y:S04]  /*350b0*/  LDL R4, [R1+0x1650] ;  /* 0x0016500001047983 */ /* 0x001f280000100800 */
[----:B---3--:R0:W-:Y:S04]  /*350c0*/  STL [R1+0x230], R13 ;  /* 0x0002300d01007387 */ /* 0x0081e80000100800 */
[----:B0-----:R-:W3:Y:S04]  /*350d0*/  LDL.LU R13, [R1+0x3464] ;  /* 0x00346400010d7983 */ /* 0x001ee80000300800 */
[----:B------:R-:W3:Y:S04]  /*350e0*/  LDL R7, [R1+0x15cc] ;  /* 0x0015cc0001077983 */ /* 0x000ee80000100800 */
[----:B------:R-:W3:Y:S04]  /*350f0*/  LDL R6, [R1+0x15d0] ;  /* 0x0015d00001067983 */ /* 0x000ee80000100800 */
[----:B--2---:R0:W-:Y:S04]  /*35100*/  STL [R1+0x22c], R11 ;  /* 0x00022c0b01007387 */ /* 0x0041e80000100800 */
[----:B0-----:R-:W2:Y:S04]  /*35110*/  LDL.LU R11, [R1+0x3460] ;  /* 0x00346000010b7983 */ /* 0x001ea80000300800 */
[----:B------:R-:W4:Y:S04]  /*35120*/  LDL R2, [R1+0x16cc] ;  /* 0x0016cc0001027983 */ /* 0x000f280000100800 */
[----:B------:R-:W4:Y:S01]  /*35130*/  LDL R3, [R1+0x16d0] ;  /* 0x0016d00001037983 */ /* 0x000f220000100800 */
[----:B------:R-:W-:-:S02]  /*35140*/  PRMT R9, RZ, 0x7610, R9 ;  /* 0x00007610ff097816 */ /* 0x000fc40000000009 */
[----:B----4-:R-:W-:-:S04]  /*35150*/  @!P1 LOP3.LUT R3, R3, R2, RZ, 0x3c, !PT ;  /* 0x0000000203039212 */ /* 0x010fc800078e3cff */
[----:B------:R-:W-:-:S04]  /*35160*/  @!P1 LOP3.LUT R2, R3, R2, RZ, 0x3c, !PT ;  /* 0x0000000203029212 */ /* 0x000fc800078e3cff */
[----:B------:R-:W-:-:S05]  /*35170*/  @!P1 LOP3.LUT R3, R3, R2, RZ, 0x3c, !PT ;  /* 0x0000000203039212 */ /* 0x000fca00078e3cff */
[----:B------:R-:W4:Y:S04]  /*35180*/  @!P1 LDG.E.U16 R9, desc[UR10][R2.64] ;  /* 0x0000000a02099981 */ /* 0x000f28000c1e1500 */
[----:B----4-:R0:W-:Y:S04]  /*35190*/  STL [R1+0x228], R9 ;  /* 0x0002280901007387 */ /* 0x0101e80000100800 */
[----:B0-----:R-:W4:Y:S04]  /*351a0*/  LDL.LU R9, [R1+0x345c] ;  /* 0x00345c0001097983 */ /* 0x001f280000300800 */
[----:B------:R-:W3:Y:S04]  /*351b0*/  LDL R2, [R1+0x168c] ;  /* 0x00168c0001027983 */ /* 0x000ee80000100800 */
[----:B------:R-:W3:Y:S01]  /*351c0*/  LDL R3, [R1+0x1690] ;  /* 0x0016900001037983 */ /* 0x000ee20000100800 */
[----:B--2---:R-:W-:-:S02]  /*351d0*/  PRMT R11, RZ, 0x7610, R11 ;  /* 0x00007610ff0b7816 */ /* 0x004fc4000000000b */
[----:B---3--:R-:W-:-:S04]  /*351e0*/  @!P1 LOP3.LUT R3, R3, R2, RZ, 0x3c, !PT ;  /* 0x0000000203039212 */ /* 0x008fc800078e3cff */
[----:B------:R-:W-:-:S04]  /*351f0*/  @!P1 LOP3.LUT R2, R3, R2, RZ, 0x3c, !PT ;  /* 0x0000000203029212 */ /* 0x000fc800078e3cff */
[----:B------:R-:W-:Y:S02]  /*35200*/  @!P1 LOP3.LUT R3, R3, R2, RZ, 0x3c, !PT ;  /* 0x0000000203039212 */ /* 0x000fe400078e3cff */
[----:B----4-:R-:W-:-:S03]  /*35210*/  PRMT R9, RZ, 0x7610, R9 ;  /* 0x00007610ff097816 */ /* 0x010fc60000000009 */
[----:B------:R0:W2:Y:S02]  /*35220*/  @!P1 LDG.E.U16 R11, desc[UR10][R2.64] ;  /* 0x0000000a020b9981 */ /* 0x0000a4000c1e1500 */
[----:B0-----:R-:W-:Y:S02]  /*35230*/  @!P1 IMAD.MOV.U32 R2, RZ, RZ, R4 ;  /* 0x000000ffff029224 */ /* 0x001fe400078e0004 */
[----:B------:R-:W-:-:S05]  /*35240*/  @!P1 IMAD.MOV.U32 R3, RZ, RZ, R5 ;  /* 0x000000ffff039224 */ /* 0x000fca00078e0005 */
[----:B------:R-:W3:Y:S04]  /*35250*/  @!P1 LDG.E.U16 R9, desc[UR10][R2.64] ;  /* 0x0000000a02099981 */ /* 0x000ee8000c1e1500 */
[----:B--2---:R0:W-:Y:S04]  /*35260*/  STL [R1+0x224], R11 ;  /* 0x0002240b01007387 */ /* 0x0041e80000100800 */
[----:B0-----:R-:W2:Y:S04]  /*35270*/  LDL.LU R11, [R1+0x3458] ;  /* 0x00345800010b7983 */ /* 0x001ea80000300800 */
[----:B------:R-:W4:Y:S04]  /*35280*/  LDL R5, [R1+0x150c] ;  /* 0x00150c0001057983 */ /* 0x000f280000100800 */
[----:B------:R-:W4:Y:S04]  /*35290*/  LDL R4, [R1+0x1510] ;  /* 0x0015100001047983 */ /* 0x000f280000100800 */
[----:B---3--:R0:W-:Y:S04]  /*352a0*/  STL [R1+0x220], R9 ;  /* 0x0002200901007387 */ /* 0x0081e80000100800 */
[----:B0-----:R-:W3:Y:S04]  /*352b0*/  LDL.LU R9, [R1+0x3454] ;  /* 0x0034540001097983 */ /* 0x001ee80000300800 */
[----:B------:R-:W4:Y:S04]  /*352c0*/  LDL R2, [R1+0x160c] ;  /* 0x00160c0001027983 */ /* 0x000f280000100800 */
[----:B------:R-:W4:Y:S01]  /*352d0*/  LDL R3, [R1+0x1610] ;  /* 0x0016100001037983 */ /* 0x000f220000100800 */
[----:B--2---:R-:W-:-:S02]  /*352e0*/  PRMT R11, RZ, 0x7610, R11 ;  /* 0x00007610ff0b7816 */ /* 0x004fc4000000000b */
[----:B----4-:R-:W-:-:S04]  /*352f0*/  @!P1 LOP3.LUT R3, R3, R2, RZ, 0x3c, !PT ;  /* 0x0000000203039212 */ /* 0x010fc800078e3cff */
[----:B------:R-:W-:-:S04]  /*35300*/  @!P1 LOP3.LUT R2, R3, R2, RZ, 0x3c, !PT ;  /* 0x0000000203029212 */ /* 0x000fc800078e3cff */
[----:B------:R-:W-:Y:S02]  /*35310*/  @!P1 LOP3.LUT R3, R3, R2, RZ, 0x3c, !PT ;  /* 0x0000000203039212 */ /* 0x000fe400078e3cff */
[----:B---3--:R-:W-:-:S03]  /*35320*/  PRMT R9, RZ, 0x7610, R9 ;  /* 0x00007610ff097816 */ /* 0x008fc60000000009 */
        /* <DEDUP_REMOVED lines=15> */
[----:B------:R-:W-:-:S05]  /*35420*/  @!P1 LOP3.LUT R3, R3, R2, RZ, 0x3c, !PT ;  /* 0x0000000203039212 */ /* 0x000fca00078e3cff */
[----:B------:R-:W2:Y:S04]  /*35430*/  @!P1 LDG.E.U16 R11, desc[UR10][R2.64] ;  /* 0x0000000a020b9981 */ /* 0x000ea8000c1e1500 */
[----:B--2---:R0:W-:Y:S04]  /*35440*/  STL [R1+0x214], R11 ;  /* 0x0002140b01007387 */ /* 0x0041e80000100800 */
[----:B0-----:R-:W2:Y:S04]  /*35450*/  LDL.LU R11, [R1+0x3448] ;  /* 0x00344800010b7983 */ /* 0x001ea80000300800 */
[----:B------:R-:W4:Y:S04]  /*35460*/  LDL R2, [R1+0x154c] ;  /* 0x00154c0001027983 */ /* 0x000f280000100800 */
[----:B------:R-:W4:Y:S01]  /*35470*/  LDL R3, [R1+0x1550] ;  /* 0x0015500001037983 */ /* 0x000f220000100800 */
[----:B---3--:R-:W-:-:S02]  /*35480*/  PRMT R9, RZ, 0x7610, R9 ;  /* 0x00007610ff097816 */ /* 0x008fc40000000009 */
[----:B----4-:R-:W-:-:S04]  /*35490*/  @!P1 LOP3.LUT R3, R3, R2, RZ, 0x3c, !PT ;  /* 0x0000000203039212 */ /* 0x010fc800078e3cff */
[----:B------:R-:W-:-:S04]  /*354a0*/  @!P1 LOP3.LUT R2, R3, R2, RZ, 0x3c, !PT ;  /* 0x0000000203029212 */ /* 0x000fc800078e3cff */
[----:B------:R-:W-:Y:S02]  /*354b0*/  @!P1 LOP3.LUT R3, R3, R2, RZ, 0x3c, !PT ;  /* 0x0000000203039212 */ /* 0x000fe400078e3cff */
[----:B--2---:R-:W-:-:S03]  /*354c0*/  PRMT R11, RZ, 0x7610, R11 ;  /* 0x00007610ff0b7816 */ /* 0x004fc6000000000b */
        /* <DEDUP_REMOVED lines=428> */
[----:B------:R-:W-:-:S05]  /*36f90*/  @!P1 LOP3.LUT R3, R3, R2, RZ, 0x3c, !PT ;  /* 0x0000000203039212 */ /* 0x000fca00078e3cff */
[----:B------:R-:W3:Y:S01]  /*36fa0*/  @!P1 LDG.E.U16 R9, desc[UR10][R2.64] ;  /* 0x0000000a02099981 */ /* 0x000ee2000c1e1500 */
[----:B------:R-:W-:-:S06]  /*36fb0*/  PRMT R0, RZ, 0x7610, R0 ;  /* 0x00007610ff007816 */ /* 0x000fcc0000000000 */
[----:B------:R0:W4:Y:S04]  /*36fc0*/  @!P1 LDG.E.U16 R0, desc[UR10][R4.64] ;  /* 0x0000000a04009981 */ /* 0x000128000c1e1500 */
[----:B---3--:R1:W-:Y:S04]  /*36fd0*/  STL [R1+0x60], R9 ;  /* 0x0000600901007387 */ /* 0x0083e80000100800 */
[----:B-1----:R-:W3:Y:S04]  /*36fe0*/  LDL.LU R9, [R1+0x337c] ;  /* 0x00337c0001097983 */ /* 0x002ee80000300800 */
[----:B------:R-:W0:Y:S04]  /*36ff0*/  LDL R4, [R1+0x84c] ;  /* 0x00084c0001047983 */ /* 0x000e280000100800 */
[----:B------:R-:W0:Y:S01]  /*37000*/  LDL R5, [R1+0x850] ;  /* 0x0008500001057983 */ /* 0x000e220000100800 */
[----:B------:R-:W-:-:S02]  /*37010*/  PRMT R2, RZ, 0x7610, R2 ;  /* 0x00007610ff027816 */ /* 0x000fc40000000002 */
[----:B0-----:R-:W-:-:S04]  /*37020*/  @!P1 LOP3.LUT R5, R5, R4, RZ, 0x3c, !PT ;  /* 0x0000000405059212 */ /* 0x001fc800078e3cff */
[----:B------:R-:W-:-:S04]  /*37030*/  @!P1 LOP3.LUT R4, R5, R4, RZ, 0x3c, !PT ;  /* 0x0000000405049212 */ /* 0x000fc800078e3cff */
[----:B------:R-:W-:-:S05]  /*37040*/  @!P1 LOP3.LUT R5, R5, R4, RZ, 0x3c, !PT ;  /* 0x0000000405059212 */ /* 0x000fca00078e3cff */
[----:B------:R-:W2:Y:S01]  /*37050*/  @!P1 LDG.E.U16 R2, desc[UR10][R4.64] ;  /* 0x0000000a04029981 */ /* 0x000ea2000c1e1500 */
[----:B------:R-:W-:-:S03]  /*37060*/  PRMT R3, RZ, 0x7610, R3 ;  /* 0x00007610ff037816 */ /* 0x000fc60000000003 */
[----:B----4-:R-:W-:Y:S04]  /*37070*/  STL [R1+0x3248], R0 ;  /* 0x0032480001007387 */ /* 0x010fe80000100800 */
[----:B------:R-:W4:Y:S04]  /*37080*/  @!P1 LDG.E.U16 R3, desc[UR10][R6.64] ;  /* 0x0000000a06039981 */ /* 0x000f28000c1e1500 */
[----:B--2---:R-:W-:Y:S04]  /*37090*/  STL [R1+0x324c], R2 ;  /* 0x00324c0201007387 */ /* 0x004fe80000100800 */
[----:B------:R-:W2:Y:S04]  /*370a0*/  LDL R6, [R1+0x1774] ;  /* 0x0017740001067983 */ /* 0x000ea80000100800 */
[----:B------:R-:W2:Y:S01]  /*370b0*/  LDL R7, [R1+0x17b0] ;  /* 0x0017b00001077983 */ /* 0x000ea20000100800 */
[----:B------:R-:W-:-:S03]  /*370c0*/  PRMT R4, RZ, 0x7610, R4 ;  /* 0x00007610ff047816 */ /* 0x000fc60000000004 */
[----:B----4-:R-:W-:Y:S01]  /*370d0*/  STL [R1+0x3250], R3 ;  /* 0x0032500301007387 */ /* 0x010fe20000100800 */
[----:B--2---:R-:W-:-:S04]  /*370e0*/  @!P1 LOP3.LUT R7, R7, R6, RZ, 0x3c, !PT ;  /* 0x0000000607079212 */ /* 0x004fc800078e3cff */
[----:B------:R-:W-:-:S04]  /*370f0*/  @!P1 LOP3.LUT R6, R7, R6, RZ, 0x3c, !PT ;  /* 0x0000000607069212 */ /* 0x000fc800078e3cff */
[----:B------:R-:W-:-:S05]  /*37100*/  @!P1 LOP3.LUT R7, R7, R6, RZ, 0x3c, !PT ;  /* 0x0000000607079212 */ /* 0x000fca00078e3cff */
[----:B------:R-:W2:Y:S04]  /*37110*/  @!P1 LDG.E.U16 R4, desc[UR10][R6.64] ;  /* 0x0000000a06049981 */ /* 0x000ea8000c1e1500 */
[----:B------:R-:W4:Y:S04]  /*37120*/  LDL R6, [R1+0x17b4] ;  /* 0x0017b40001067983 */ /* 0x000f280000100800 */
[----:B------:R-:W4:Y:S01]  /*37130*/  LDL R7, [R1+0x17f0] ;  /* 0x0017f00001077983 */ /* 0x000f220000100800 */
[----:B------:R-:W-:-:S03]  /*37140*/  PRMT R5, RZ, 0x7610, R5 ;  /* 0x00007610ff057816 */ /* 0x000fc60000000005 */
[----:B--2---:R-:W-:Y:S01]  /*37150*/  STL [R1+0x3254], R4 ;  /* 0x0032540401007387 */ /* 0x004fe20000100800 */
[----:B----4-:R-:W-:-:S04]  /*37160*/  @!P1 LOP3.LUT R7, R7, R6, RZ, 0x3c, !PT ;  /* 0x0000000607079212 */ /* 0x010fc800078e3cff */
[----:B------:R-:W-:-:S04]  /*37170*/  @!P1 LOP3.LUT R6, R7, R6, RZ, 0x3c, !PT ;  /* 0x0000000607069212 */ /* 0x000fc800078e3cff */
[----:B------:R-:W-:-:S05]  /*37180*/  @!P1 LOP3.LUT R7, R7, R6, RZ, 0x3c, !PT ;  /* 0x0000000607079212 */ /* 0x000fca00078e3cff */
[----:B------:R0:W2:Y:S04]  /*37190*/  @!P1 LDG.E.U16 R5, desc[UR10][R6.64] ;  /* 0x0000000a06059981 */ /* 0x0000a8000c1e1500 */
[----:B------:R-:W0:Y:S04]  /*371a0*/  LDL R6, [R1+0x710] ;  /* 0x0007100001067983 */ /* 0x000e280000100800 */
[----:B------:R-:W0:Y:S01]  /*371b0*/  LDL R7, [R1+0x82c] ;  /* 0x00082c0001077983 */ /* 0x000e220000100800 */
[----:B---3--:R-:W-:Y:S02]  /*371c0*/  PRMT R9, RZ, 0x7610, R9 ;  /* 0x00007610ff097816 */ /* 0x008fe40000000009 */
[----:B0-----:R-:W-:-:S04]  /*371d0*/  @!P1 LOP3.LUT R7, R7, R6, RZ, 0x3c, !PT ;  /* 0x0000000607079212 */ /* 0x001fc800078e3cff */
[----:B------:R-:W-:-:S04]  /*371e0*/  @!P1 LOP3.LUT R6, R7, R6, RZ, 0x3c, !PT ;  /* 0x0000000607069212 */ /* 0x000fc800078e3cff */
[----:B------:R-:W-:-:S05]  /*371f0*/  @!P1 LOP3.LUT R7, R7, R6, RZ, 0x3c, !PT ;  /* 0x0000000607079212 */ /* 0x000fca00078e3cff */
[----:B------:R-:W3:Y:S04]  /*37200*/  @!P1 LDG.E.U16 R9, desc[UR10][R6.64] ;  /* 0x0000000a06099981 */ /* 0x000ee8000c1e1500 */
[----:B--2---:R-:W-:Y:S04]  /*37210*/  STL [R1+0x3258], R5 ;  /* 0x0032580501007387 */ /* 0x004fe80000100800 */
[----:B---3--:R0:W-:Y:S04]  /*37220*/  STL [R1+0x154], R9 ;  /* 0x0001540901007387 */ /* 0x0081e80000100800 */
[----:B0-----:R-:W2:Y:S04]  /*37230*/  LDL.LU R9, [R1+0x3378] ;  /* 0x0033780001097983 */ /* 0x001ea80000300800 */
[----:B------:R-:W3:Y:S04]  /*37240*/  LDL R6, [R1+0x1704] ;  /* 0x0017040001067983 */ /* 0x000ee80000100800 */
[----:B------:R-:W3:Y:S01]  /*37250*/  LDL R7, [R1+0x1708] ;  /* 0x0017080001077983 */ /* 0x000ee20000100800 */
[----:B------:R-:W-:-:S02]  /*37260*/  PRMT R11, RZ, 0x7610, R11 ;  /* 0x00007610ff0b7816 */ /* 0x000fc4000000000b */
[----:B---3--:R-:W-:-:S04]  /*37270*/  @!P1 LOP3.LUT R7, R7, R6, RZ, 0x3c, !PT ;  /* 0x0000000607079212 */ /* 0x008fc800078e3cff */
[----:B------:R-:W-:-:S04]  /*37280*/  @!P1 LOP3.LUT R6, R7, R6, RZ, 0x3c, !PT ;  /* 0x0000000607069212 */ /* 0x000fc800078e3cff */
[----:B------:R-:W-:-:S05]  /*37290*/  @!P1 LOP3.LUT R7, R7, R6, RZ, 0x3c, !PT ;  /* 0x0000000607079212 */ /* 0x000fca00078e3cff */
[----:B------:R-:W3:Y:S04]  /*372a0*/  @!P1 LDG.E.U16 R11, desc[UR10][R6.64] ;  /* 0x0000000a060b9981 */ /* 0x000ee8000c1e1500 */
        /* <DEDUP_REMOVED lines=376> */
[----:B--2---:R0:W-:Y:S04]  /*38a30*/  STL [R1+0xac], R9 ;  /* 0x0000ac0901007387 */ /* 0x0041e80000100800 */
[----:B0-----:R-:W2:Y:S04]  /*38a40*/  LDL R9, [R1+0xb48] ;  /* 0x000b480001097983 */ /* 0x001ea80000100800 */
[----:B---3--:R0:W-:Y:S04]  /*38a50*/  STL [R1+0xa8], R11 ;  /* 0x0000a80b01007387 */ /* 0x0081e80000100800 */
[----:B0-----:R-:W3:Y:S04]  /*38a60*/  LDL.LU R11, [R1+0x32d0] ;  /* 0x0032d000010b7983 */ /* 0x001ee80000300800 */
        /* <DEDUP_REMOVED lines=9> */
[----:B------:R-:W2:Y:S04]  /*38b00*/  LDL R6, [R1+0xc04] ;  /* 0x000c040001067983 */ /* 0x000ea80000100800 */
[----:B------:R-:W2:Y:S01]  /*38b10*/  LDL R7, [R1+0xc08] ;  /* 0x000c080001077983 */ /* 0x000ea20000100800 */
[----:B---3--:R-:W-:-:S02]  /*38b20*/  PRMT R11, RZ, 0x7610, R11 ;  /* 0x00007610ff0b7816 */ /* 0x008fc4000000000b */
[----:B--2---:R-:W-:-:S04]  /*38b30*/  @!P1 LOP3.LUT R7, R7, R6, RZ, 0x3c, !PT ;  /* 0x0000000607079212 */ /* 0x004fc800078e3cff */
[----:B------:R-:W-:-:S04]  /*38b40*/  @!P1 LOP3.LUT R6, R7, R6, RZ, 0x3c, !PT ;  /* 0x0000000607069212 */ /* 0x000fc800078e3cff */
[----:B------:R-:W-:-:S05]  /*38b50*/  @!P1 LOP3.LUT R7, R7, R6, RZ, 0x3c, !PT ;  /* 0x0000000607079212 */ /* 0x000fca00078e3cff */
[----:B------:R-:W2:Y:S04]  /*38b60*/  @!P1 LDG.E.U16 R11, desc[UR10][R6.64] ;  /* 0x0000000a060b9981 */ /* 0x000ea8000c1e1500 */
        /* <DEDUP_REMOVED lines=17> */
[----:B------:R-:W4:Y:S01]  /*38c80*/  @!P1 LDG.E.U16 R8, desc[UR10][R6.64] ;  /* 0x0000000a06089981 */ /* 0x000f22000c1e1500 */
[----:B------:R-:W-:-:S03]  /*38c90*/  PRMT R10, RZ, 0x7610, R10 ;  /* 0x00007610ff0a7816 */ /* 0x000fc6000000000a */
[----:B----4-:R0:W-:Y:S04]  /*38ca0*/  STL [R1+0x98], R8 ;  /* 0x0000980801007387 */ /* 0x0101e80000100800 */
[----:B0-----:R-:W4:Y:S04]  /*38cb0*/  LDL.LU R8, [R1+0x32c0] ;  /* 0x0032c00001087983 */ /* 0x001f280000300800 */
[----:B------:R-:W2:Y:S01]  /*38cc0*/  LDL R7, [R1+0xb44] ;  /* 0x000b440001077983 */ /* 0x000ea20000100800 */
[----:B------:R-:W-:-:S03]  /*38cd0*/  @!P1 IMAD.MOV.U32 R6, RZ, RZ, R9 ;  /* 0x000000ffff069224 */ /* 0x000fc600078e0009 */
[----:B------:R-:W4:Y:S04]  /*38ce0*/  LDL R9, [R1+0xa08] ;  /* 0x000a080001097983 */ /* 0x000f280000100800 */
[----:B--2---:R-:W2:Y:S04]  /*38cf0*/  @!P1 LDG.E.U16 R10, desc[UR10][R6.64] ;  /* 0x0000000a060a9981 */ /* 0x004ea8000c1e1500 */
[----:B--2---:R0:W-:Y:S04]  /*38d00*/  STL [R1+0x94], R10 ;  /* 0x0000940a01007387 */ /* 0x0041e80000100800 */
        /* <DEDUP_REMOVED lines=16> */
[----:B------:R0:W4:Y:S04]  /*38e10*/  @!P1 LDG.E.U16 R11, desc[UR10][R6.64] ;  /* 0x0000000a060b9981 */ /* 0x000128000c1e1500 */
[----:B------:R-:W0:Y:S04]  /*38e20*/  LDL R6, [R1+0xa84] ;  /* 0x000a840001067983 */ /* 0x000e280000100800 */
[----:B------:R-:W0:Y:S01]  /*38e30*/  LDL R7, [R1+0xa88] ;  /* 0x000a880001077983 */ /* 0x000e220000100800 */
[----:B------:R-:W-:Y:S02]  /*38e40*/  PRMT R14, RZ, 0x7610, R14 ;  /* 0x00007610ff0e7816 */ /* 0x000fe4000000000e */
[----:B0-----:R-:W-:-:S04]  /*38e50*/  @!P1 LOP3.LUT R7, R7, R6, RZ, 0x3c, !PT ;  /* 0x0000000607079212 */ /* 0x001fc800078e3cff */
[----:B------:R-:W-:-:S04]  /*38e60*/  @!P1 LOP3.LUT R6, R7, R6, RZ, 0x3c, !PT ;  /* 0x0000000607069212 */ /* 0x000fc800078e3cff */
[----:B------:R-:W-:-:S05]  /*38e70*/  @!P1 LOP3.LUT R7, R7, R6, RZ, 0x3c, !PT ;  /* 0x0000000607079212 */ /* 0x000fca00078e3cff */
[----:B------:R-:W2:Y:S04]  /*38e80*/  @!P1 LDG.E.U16 R14, desc[UR10][R6.64] ;  /* 0x0000000a060e9981 */ /* 0x000ea8000c1e1500 */
[----:B----4-:R0:W-:Y:S04]  /*38e90*/  STL [R1+0x8c], R11 ;  /* 0x00008c0b01007387 */ /* 0x0101e80000100800 */
[----:B0-----:R-:W4:Y:S04]  /*38ea0*/  LDL R11, [R1+0x988] ;  /* 0x00098800010b7983 */ /* 0x001f280000100800 */
        /* <DEDUP_REMOVED lines=8> */
[----:B------:R0:W3:Y:S04]  /*38f30*/  @!P1 LDG.E.U16 R13, desc[UR10][R6.64] ;  /* 0x0000000a060d9981 */ /* 0x0000e8000c1e1500 */
[----:B------:R-:W4:Y:S01]  /*38f40*/  LDL R7, [R1+0xa04] ;  /* 0x000a040001077983 */ /* 0x000f220000100800 */
[----:B------:R-:W-:Y:S01]  /*38f50*/  PRMT R8, RZ, 0x7610, R8 ;  /* 0x00007610ff087816 */ /* 0x000fe20000000008 */
[----:B0-----:R-:W-:Y:S02]  /*38f60*/  @!P1 IMAD.MOV.U32 R6, RZ, RZ, R9 ;  /* 0x000000ffff069224 */ /* 0x001fe400078e0009 */
[----:B---3--:R0:W-:Y:S01]  /*38f70*/  STL [R1+0x84], R13 ;  /* 0x0000840d01007387 */ /* 0x0081e20000100800 */
[----:B------:R-:W-:-:S03]  /*38f80*/  PRMT R15, RZ, 0x7610, R15 ;  /* 0x00007610ff0f7816 */ /* 0x000fc6000000000f */
[----:B------:R-:W3:Y:S04]  /*38f90*/  LDL R9, [R1+0x8c4] ;  /* 0x0008c40001097983 */ /* 0x000ee80000100800 */
[----:B----4-:R1:W4:Y:S04]  /*38fa0*/  @!P1 LDG.E.U16 R8, desc[UR10][R6.64] ;  /* 0x0000000a06089981 */ /* 0x010328000c1e1500 */
[----:B0-----:R-:W2:Y:S04]  /*38fb0*/  LDL R13, [R1+0x908] ;  /* 0x00090800010d7983 */ /* 0x001ea80000100800 */
[----:B------:R-:W1:Y:S04]  /*38fc0*/  LDL R6, [R1+0x9c4] ;  /* 0x0009c40001067983 */ /* 0x000e680000100800 */
[----:B------:R-:W1:Y:S02]  /*38fd0*/  LDL R7, [R1+0x9c8] ;  /* 0x0009c80001077983 */ /* 0x000e640000100800 */
[----:B-1----:R-:W-:-:S04]  /*38fe0*/  @!P1 LOP3.LUT R7, R7, R6, RZ, 0x3c, !PT ;  /* 0x0000000607079212 */ /* 0x002fc800078e3cff */
[----:B------:R-:W-:-:S04]  /*38ff0*/  @!P1 LOP3.LUT R6, R7, R6, RZ, 0x3c, !PT ;  /* 0x0000000607069212 */ /* 0x000fc800078e3cff */
[----:B------:R-:W-:-:S05]  /*39000*/  @!P1 LOP3.LUT R7, R7, R6, RZ, 0x3c, !PT ;  /* 0x0000000607079212 */ /* 0x000fca00078e3cff */
[----:B------:R-:W3:Y:S04]  /*39010*/  @!P1 LDG.E.U16 R15, desc[UR10][R6.64] ;  /* 0x0000000a060f9981 */ /* 0x000ee8000c1e1500 */
[----:B----4-:R0:W-:Y:S04]  /*39020*/  STL [R1+0x80], R8 ;  /* 0x0000800801007387 */ /* 0x0101e80000100800 */
[----:B0-----:R-:W4:Y:S04]  /*39030*/  LDL R8, [R1+0x8c8] ;  /* 0x0008c80001087983 */ /* 0x001f280000100800 */
[----:B---3--:R0:W-:Y:S04]  /*39040*/  STL [R1+0x7c], R15 ;  /* 0x00007c0f01007387 */ /* 0x0081e80000100800 */
[----:B0-----:R-:W3:Y:S04]  /*39050*/  LDL.LU R15, [R1+0x32b0] ;  /* 0x0032b000010f7983 */ /* 0x001ee80000300800 */
[----:B------:R-:W2:Y:S01]  /*39060*/  LDL R7, [R1+0x984] ;  /* 0x0009840001077983 */ /* 0x000ea20000100800 */
[----:B------:R-:W-:Y:S01]  /*39070*/  PRMT R10, RZ, 0x7610, R10 ;  /* 0x00007610ff0a7816 */ /* 0x000fe2000000000a */
[----:B------:R-:W-:Y:S01]  /*39080*/  @!P1 IMAD.MOV.U32 R6, RZ, RZ, R11 ;  /* 0x000000ffff069224 */ /* 0x000fe200078e000b */
[----:B------:R-:W-:Y:S01]  /*39090*/  PRMT R29, RZ, 0x7610, R29 ;  /* 0x00007610ff1d7816 */ /* 0x000fe2000000001d */
[----:B------:R-:W3:Y:S04]  /*390a0*/  LDL R11, [R1+0x848] ;  /* 0x00084800010b7983 */ /* 0x000ee80000100800 */
[----:B--2---:R0:W2:Y:S04]  /*390b0*/  @!P1 LDG.E.U16 R10, desc[UR10][R6.64] ;  /* 0x0000000a060a9981 */ /* 0x0040a8000c1e1500 */
[----:B------:R-:W0:Y:S04]  /*390c0*/  LDL R6, [R1+0x944] ;  /* 0x0009440001067983 */ /* 0x000e280000100800 */
[----:B------:R-:W0:Y:S02]  /*390d0*/  LDL R7, [R1+0x948] ;  /* 0x0009480001077983 */ /* 0x000e240000100800 */
[----:B0-----:R-:W-:-:S04]  /*390e0*/  @!P1 LOP3.LUT R7, R7, R6, RZ, 0x3c, !PT ;  /* 0x0000000607079212 */ /* 0x001fc800078e3cff */
[----:B------:R-:W-:-:S04]  /*390f0*/  @!P1 LOP3.LUT R6, R7, R6, RZ, 0x3c, !PT ;  /* 0x0000000607069212 */ /* 0x000fc800078e3cff */
[----:B------:R-:W-:-:S05]  /*39100*/  @!P1 LOP3.LUT R7, R7, R6, RZ, 0x3c, !PT ;  /* 0x0000000607079212 */ /* 0x000fca00078e3cff */
[----:B------:R-:W4:Y:S04]  /*39110*/  @!P1 LDG.E.U16 R29, desc[UR10][R6.64] ;  /* 0x0000000a061d9981 */ /* 0x000f28000c1e1500 */
[----:B--2---:R0:W-:Y:S04]  /*39120*/  STL [R1+0x74], R10 ;  /* 0x0000740a01007387 */ /* 0x0041e80000100800 */
[----:B0-----:R-:W3:Y:S04]  /*39130*/  LDL R10, [R1+0x1738] ;  /* 0x00173800010a7983 */ /* 0x001ee80000100800 */
[----:B----4-:R0:W-:Y:S04]  /*39140*/  STL [R1+0x6c], R29 ;  /* 0x00006c1d01007387 */ /* 0x0101e80000100800 */
[----:B0-----:R-:W2:Y:S04]  /*39150*/  LDL.LU R29, [R1+0x32ac] ;  /* 0x0032ac00011d7983 */ /* 0x001ea80000300800 */
[----:B------:R-:W4:Y:S01]  /*39160*/  LDL R7, [R1+0x904] ;  /* 0x0009040001077983 */ /* 0x000f220000100800 */
[----:B------:R-:W-:Y:S01]  /*39170*/  PRMT R12, RZ, 0x7610, R12 ;  /* 0x00007610ff0c7816 */ /* 0x000fe2000000000c */
[----:B------:R-:W-:Y:S01]  /*39180*/  @!P1 IMAD.MOV.U32 R6, RZ, RZ, R13 ;  /* 0x000000ffff069224 */ /* 0x000fe200078e000d */
[----:B------:R-:W-:Y:S01]  /*39190*/  PRMT R27, RZ, 0x7610, R27 ;  /* 0x00007610ff1b7816 */ /* 0x000fe2000000001b */
[----:B------:R-:W2:Y:S05]  /*391a0*/  LDL R13, [R1+0x177c] ;  /* 0x00177c00010d7983 */ /* 0x000eaa0000100800 */
[----:B------:R-:W3:Y:S04]  /*391b0*/  @!P1 LDG.E.U16 R27, desc[UR10][R8.64] ;  /* 0x0000000a081b9981 */ /* 0x000ee8000c1e1500 */
[----:B----4-:R-:W4:Y:S04]  /*391c0*/  @!P1 LDG.E.U16 R12, desc[UR10][R6.64] ;  /* 0x0000000a060c9981 */ /* 0x010f28000c1e1500 */
[----:B----4-:R0:W-:Y:S04]  /*391d0*/  STL [R1+0x64], R12 ;  /* 0x0000640c01007387 */ /* 0x0101e80000100800 */
        /* <DEDUP_REMOVED lines=10> */
[----:B------:R-:W-:-:S06]  /*39280*/  PRMT R7, RZ, 0x7610, R7 ;  /* 0x00007610ff077816 */ /* 0x000fcc0000000007 */
[----:B------:R0:W2:Y:S04]  /*39290*/  @!P1 LDG.E.U16 R7, desc[UR10][R10.64] ;  /* 0x0000000a0a079981 */ /* 0x0000a8000c1e1500 */
[----:B----4-:R-:W-:Y:S04]  /*392a0*/  STL [R1+0x322c], R6 ;  /* 0x00322c0601007387 */ /* 0x010fe80000100800 */
[----:B------:R-:W0:Y:S04]  /*392b0*/  LDL R10, [R1+0x173c] ;  /* 0x00173c00010a7983 */ /* 0x000e280000100800 */
[----:B------:R-:W0:Y:S01]  /*392c0*/  LDL R11, [R1+0x1778] ;  /* 0x00177800010b7983 */ /* 0x000e220000100800 */
[----:B------:R-:W-:-:S02]  /*392d0*/  PRMT R8, RZ, 0x7610, R8 ;  /* 0x00007610ff087816 */ /* 0x000fc40000000008 */
[----:B0-----:R-:W-:-:S04]  /*392e0*/  @!P1 LOP3.LUT R11, R11, R10, RZ, 0x3c, !PT ;  /* 0x0000000a0b0b9212 */ /* 0x001fc800078e3cff */
[----:B------:R-:W-:-:S04]  /*392f0*/  @!P1 LOP3.LUT R10, R11, R10, RZ, 0x3c, !PT ;  /* 0x0000000a0b0a9212 */ /* 0x000fc800078e3cff */
[----:B------:R-:W-:-:S05]  /*39300*/  @!P1 LOP3.LUT R11, R11, R10, RZ, 0x3c, !PT ;  /* 0x0000000a0b0b9212 */ /* 0x000fca00078e3cff */
[----:B------:R-:W4:Y:S01]  /*39310*/  @!P1 LDG.E.U16 R8, desc[UR10][R10.64] ;  /* 0x0000000a0a089981 */ /* 0x000f22000c1e1500 */
[----:B------:R-:W-:-:S03]  /*39320*/  PRMT R9, RZ, 0x7610, R9 ;  /* 0x00007610ff097816 */ /* 0x000fc60000000009 */
[----:B--2---:R-:W-:Y:S04]  /*39330*/  STL [R1+0x3230], R7 ;  /* 0x0032300701007387 */ /* 0x004fe80000100800 */
[----:B------:R-:W2:Y:S04]  /*39340*/  @!P1 LDG.E.U16 R9, desc[UR10][R12.64] ;  /* 0x0000000a0c099981 */ /* 0x000ea8000c1e1500 */
[----:B----4-:R-:W-:Y:S04]  /*39350*/  STL [R1+0x3234], R8 ;  /* 0x0032340801007387 */ /* 0x010fe80000100800 */
        /* <DEDUP_REMOVED lines=10> */
[----:B------:R-:W-:Y:S02]  /*39400*/  PRMT R26, RZ, 0x7610, R26 ;  /* 0x00007610ff1a7816 */ /* 0x000fe4000000001a */
[----:B0-----:R-:W-:-:S04]  /*39410*/  @!P1 LOP3.LUT R13, R13, R12, RZ, 0x3c, !PT ;  /* 0x0000000c0d0d9212 */ /* 0x001fc800078e3cff */
[----:B------:R-:W-:-:S04]  /*39420*/  @!P1 LOP3.LUT R12, R13, R12, RZ, 0x3c, !PT ;  /* 0x0000000c0d0c9212 */ /* 0x000fc800078e3cff */
[----:B------:R-:W-:-:S05]  /*39430*/  @!P1 LOP3.LUT R13, R13, R12, RZ, 0x3c, !PT ;  /* 0x0000000c0d0d9212 */ /* 0x000fca00078e3cff */
[----:B------:R-:W4:Y:S04]  /*39440*/  @!P1 LDG.E.U16 R26, desc[UR10][R12.64] ;  /* 0x0000000a0c1a9981 */ /* 0x000f28000c1e1500 */
[----:B--2---:R-:W-:Y:S04]  /*39450*/  STL [R1+0x323c], R10 ;  /* 0x00323c0a01007387 */ /* 0x004fe80000100800 */
[----:B----4-:R0:W-:Y:S04]  /*39460*/  STL [R1+0x58], R26 ;  /* 0x0000581a01007387 */ /* 0x0101e80000100800 */
        /* <DEDUP_REMOVED lines=12> */
[----:B------:R-:W-:-:S02]  /*39530*/  PRMT R14, RZ, 0x7610, R14 ;  /* 0x00007610ff0e7816 */ /* 0x000fc4000000000e */
[----:B---3--:R-:W-:-:S04]  /*39540*/  @!P1 LOP3.LUT R13, R13, R12, RZ, 0x3c, !PT ;  /* 0x0000000c0d0d9212 */ /* 0x008fc800078e3cff */
[----:B------:R-:W-:-:S04]  /*39550*/  @!P1 LOP3.LUT R12, R13, R12, RZ, 0x3c, !PT ;  /* 0x0000000c0d0c9212 */ /* 0x000fc800078e3cff */
[----:B------:R-:W-:-:S05]  /*39560*/  @!P1 LOP3.LUT R13, R13, R12, RZ, 0x3c, !PT ;  /* 0x0000000c0d0d9212 */ /* 0x000fca00078e3cff */
[----:B------:R0:W3:Y:S04]  /*39570*/  @!P1 LDG.E.U16 R14, desc[UR10][R12.64] ;  /* 0x0000000a0c0e9981 */ /* 0x0000e8000c1e1500 */
[----:B------:R-:W0:Y:S04]  /*39580*/  LDL R12, [R1+0x167c] ;  /* 0x00167c00010c7983 */ /* 0x000e280000100800 */
[----:B------:R-:W0:Y:S01]  /*39590*/  LDL R13, [R1+0x1680] ;  /* 0x00168000010d7983 */ /* 0x000e220000100800 */
[----:B------:R-:W-:Y:S02]  /*395a0*/  PRMT R24, RZ, 0x7610, R24 ;  /* 0x00007610ff187816 */ /* 0x000fe40000000018 */
[----:B0-----:R-:W-:-:S04]  /*395b0*/  @!P1 LOP3.LUT R13, R13, R12, RZ, 0x3c, !PT ;  /* 0x0000000c0d0d9212 */ /* 0x001fc800078e3cff */
[----:B------:R-:W-:-:S04]  /*395c0*/  @!P1 LOP3.LUT R12, R13, R12, RZ, 0x3c, !PT ;  /* 0x0000000c0d0c9212 */ /* 0x000fc800078e3cff */
[----:B------:R-:W-:-:S05]  /*395d0*/  @!P1 LOP3.LUT R13, R13, R12, RZ, 0x3c, !PT ;  /* 0x0000000c0d0d9212 */ /* 0x000fca00078e3cff */
[----:B------:R-:W2:Y:S04]  /*395e0*/  @!P1 LDG.E.U16 R24, desc[UR10][R12.64] ;  /* 0x0000000a0c189981 */ /* 0x000ea8000c1e1500 */
[----:B---3--:R0:W-:Y:S04]  /*395f0*/  STL [R1+0x50], R14 ;  /* 0x0000500e01007387 */ /* 0x0081e80000100800 */
[----:B0-----:R-:W3:Y:S04]  /*39600*/  LDL R14, [R1+0x1540] ;  /* 0x00154000010e7983 */ /* 0x001ee80000100800 */
        /* <DEDUP_REMOVED lines=20> */
[----:B------:R-:W2:Y:S04]  /*39750*/  LDL R12, [R1+0x15bc] ;  /* 0x0015bc00010c7983 */ /* 0x000ea80000100800 */
[----:B------:R-:W2:Y:S01]  /*39760*/  LDL R13, [R1+0x15c0] ;  /* 0x0015c000010d7983 */ /* 0x000ea20000100800 */
[----:B------:R-:W-:-:S02]  /*39770*/  PRMT R17, RZ, 0x7610, R17 ;  /* 0x00007610ff117816 */ /* 0x000fc40000000011 */
[----:B--2---:R-:W-:-:S04]  /*39780*/  @!P1 LOP3.LUT R13, R13, R12, RZ, 0x3c, !PT ;  /* 0x0000000c0d0d9212 */ /* 0x004fc800078e3cff */
[----:B------:R-:W-:-:S04]  /*39790*/  @!P1 LOP3.LUT R12, R13, R12, RZ, 0x3c, !PT ;  /* 0x0000000c0d0c9212 */ /* 0x000fc800078e3cff */
[----:B------:R-:W-:-:S05]  /*397a0*/  @!P1 LOP3.LUT R13, R13, R12, RZ, 0x3c, !PT ;  /* 0x0000000c0d0d9212 */ /* 0x000fca00078e3cff */
[----:B------:R-:W2:Y:S04]  /*397b0*/  @!P1 LDG.E.U16 R17, desc[UR10][R12.64] ;  /* 0x0000000a0c119981 */ /* 0x000ea8000c1e1500 */
        /* <DEDUP_REMOVED lines=12> */
[----:B------:R-:W3:Y:S01]  /*39880*/  LDL R13, [R1+0x153c] ;  /* 0x00153c00010d7983 */ /* 0x000ee20000100800 */
[----:B------:R-:W-:-:S03]  /*39890*/  @!P1 IMAD.MOV.U32 R12, RZ, RZ, R14 ;  /* 0x000000ffff0c9224 */ /* 0x000fc600078e000e */
[----:B------:R-:W2:Y:S04]  /*398a0*/  LDL R14, [R1+0x1400] ;  /* 0x00140000010e7983 */ /* 0x000ea80000100800 */
[----:B---3--:R-:W3:Y:S04]  /*398b0*/  @!P1 LDG.E.U16 R18, desc[UR10][R12.64] ;  /* 0x0000000a0c129981 */ /* 0x008ee8000c1e1500 */
        /* <DEDUP_REMOVED lines=13> */
[----:B------:R-:W-:-:S02]  /*39990*/  PRMT R28, RZ, 0x7610, R28 ;  /* 0x00007610ff1c7816 */ /* 0x000fc4000000001c */
[----:B--2---:R-:W-:-:S04]  /*399a0*/  @!P1 LOP3.LUT R13, R13, R12, RZ, 0x3c, !PT ;  /* 0x0000000c0d0d9212 */ /* 0x004fc800078e3cff */
[----:B------:R-:W-:-:S04]  /*399b0*/  @!P1 LOP3.LUT R12, R13, R12, RZ, 0x3c, !PT ;  /* 0x0000000c0d0c9212 */ /* 0x000fc800078e3cff */
[----:B------:R-:W-:-:S05]  /*399c0*/  @!P1 LOP3.LUT R13, R13, R12, RZ, 0x3c, !PT ;  /* 0x0000000c0d0d9212 */ /* 0x000fca00078e3cff */
[----:B------:R-:W2:Y:S04]  /*399d0*/  @!P1 LDG.E.U16 R28, desc[UR10][R12.64] ;  /* 0x0000000a0c1c9981 */ /* 0x000ea8000c1e1500 */
[----:B------:R-:W3:Y:S04]  /*399e0*/  LDL R12, [R1+0x147c] ;  /* 0x00147c00010c7983 */ /* 0x000ee80000100800 */
[----:B------:R-:W3:Y:S01]  /*399f0*/  LDL R13, [R1+0x1480] ;  /* 0x00148000010d7983 */ /* 0x000ee20000100800 */
[----:B------:R-:W-:-:S03]  /*39a00*/  PRMT R15, RZ, 0x7610, R15 ;  /* 0x00007610ff0f7816 */ /* 0x000fc6000000000f */
[----:B--2---:R0:W-:Y:S01]  /*39a10*/  STL [R1+0x30], R28 ;  /* 0x0000301c01007387 */ /* 0x0041e20000100800 */
[----:B------:R-:W-:-:S03]  /*39a20*/  PRMT R21, RZ, 0x7610, R21 ;  /* 0x00007610ff157816 */ /* 0x000fc60000000015 */
[----:B0-----:R-:W2:Y:S01]  /*39a30*/  LDL R28, [R1+0x1380] ;  /* 0x00138000011c7983 */ /* 0x001ea20000100800 */
[----:B---3--:R-:W-:-:S04]  /*39a40*/  @!P1 LOP3.LUT R13, R13, R12, RZ, 0x3c, !PT ;  /* 0x0000000c0d0d9212 */ /* 0x008fc800078e3cff */
[----:B------:R-:W-:-:S04]  /*39a50*/  @!P1 LOP3.LUT R12, R13, R12, RZ, 0x3c, !PT ;  /* 0x0000000c0d0c9212 */ /* 0x000fc800078e3cff */
[----:B------:R-:W-:-:S05]  /*39a60*/  @!P1 LOP3.LUT R13, R13, R12, RZ, 0x3c, !PT ;  /* 0x0000000c0d0d9212 */ /* 0x000fca00078e3cff */
[----:B------:R0:W3:Y:S04]  /*39a70*/  @!P1 LDG.E.U16 R15, desc[UR10][R12.64] ;  /* 0x0000000a0c0f9981 */ /* 0x0000e8000c1e1500 */
[----:B------:R-:W0:Y:S04]  /*39a80*/  LDL R12, [R1+0x143c] ;  /* 0x00143c00010c7983 */ /* 0x000e280000100800 */
[----:B------:R-:W0:Y:S02]  /*39a90*/  LDL R13, [R1+0x1440] ;  /* 0x00144000010d7983 */ /* 0x000e240000100800 */
[----:B0-----:R-:W-:-:S04]  /*39aa0*/  @!P1 LOP3.LUT R13, R13, R12, RZ, 0x3c, !PT ;  /* 0x0000000c0d0d9212 */ /* 0x001fc800078e3cff */
[----:B------:R-:W-:-:S04]  /*39ab0*/  @!P1 LOP3.LUT R12, R13, R12, RZ, 0x3c, !PT ;  /* 0x0000000c0d0c9212 */ /* 0x000fc800078e3cff */
[----:B------:R-:W-:-:S05]  /*39ac0*/  @!P1 LOP3.LUT R13, R13, R12, RZ, 0x3c, !PT ;  /* 0x0000000c0d0d9212 */ /* 0x000fca00078e3cff */
[----:B------:R-:W4:Y:S04]  /*39ad0*/  @!P1 LDG.E.U16 R21, desc[UR10][R12.64] ;  /* 0x0000000a0c159981 */ /* 0x000f28000c1e1500 */
[----:B---3--:R0:W-:Y:S04]  /*39ae0*/  STL [R1+0x2c], R15 ;  /* 0x00002c0f01007387 */ /* 0x0081e80000100800 */
[----:B0-----:R-:W3:Y:S04]  /*39af0*/  LDL R15, [R1+0x1340] ;  /* 0x00134000010f7983 */ /* 0x001ee80000100800 */
[----:B----4-:R0:W-:Y:S04]  /*39b00*/  STL [R1+0x28], R21 ;  /* 0x0000281501007387 */ /* 0x0101e80000100800 */
[----:B0-----:R-:W4:Y:S04]  /*39b10*/  LDL.LU R21, [R1+0x3280] ;  /* 0x0032800001157983 */ /* 0x001f280000300800 */
[----:B------:R-:W2:Y:S01]  /*39b20*/  LDL R13, [R1+0x13fc] ;  /* 0x0013fc00010d7983 */ /* 0x000ea20000100800 */
[----:B------:R-:W-:Y:S01]  /*39b30*/  PRMT R22, RZ, 0x7610, R22 ;  /* 0x00007610ff167816 */ /* 0x000fe20000000016 */
[----:B------:R-:W-:-:S02]  /*39b40*/  @!P1 IMAD.MOV.U32 R12, RZ, RZ, R14 ;  /* 0x000000ffff0c9224 */ /* 0x000fc400078e000e */
        /* <DEDUP_REMOVED lines=19> */
[----:B------:R-:W3:Y:S01]  /*39c80*/  LDL R13, [R1+0x133c] ;  /* 0x00133c00010d7983 */ /* 0x000ee20000100800 */
[----:B-1----:R-:W-:-:S03]  /*39c90*/  @!P1 IMAD.MOV.U32 R12, RZ, RZ, R15 ;  /* 0x000000ffff0c9224 */ /* 0x002fc600078e000f */
[----:B----4-:R0:W-:Y:S01]  /*39ca0*/  STL [R1+0x1c], R4 ;  /* 0x00001c0401007387 */ /* 0x0101e20000100800 */
[----:B------:R-:W-:-:S03]  /*39cb0*/  PRMT R6, RZ, 0x7610, R6 ;  /* 0x00007610ff067816 */ /* 0x000fc60000000006 */
[----:B------:R-:W4:Y:S04]  /*39cc0*/  LDL R15, [R1+0x123c] ;  /* 0x00123c00010f7983 */ /* 0x000f280000100800 */
[----:B---3--:R1:W3:Y:S04]  /*39cd0*/  @!P1 LDG.E.U16 R9, desc[UR10][R12.64] ;  /* 0x0000000a0c099981 */ /* 0x0082e8000c1e1500 */
[----:B0-----:R-:W4:Y:S04]  /*39ce0*/  LDL R4, [R1+0x1280] ;  /* 0x0012800001047983 */ /* 0x001f280000100800 */
[----:B------:R-:W2:Y:S01]  /*39cf0*/  LDL R13, [R1+0x12fc] ;  /* 0x0012fc00010d7983 */ /* 0x000ea20000100800 */
[----:B-1----:R-:W-:-:S03]  /*39d00*/  @!P1 IMAD.MOV.U32 R12, RZ, RZ, R14 ;  /* 0x000000ffff0c9224 */ /* 0x002fc600078e000e */
[----:B---3--:R0:W-:Y:S01]  /*39d10*/  STL [R1+0x18], R9 ;  /* 0x0000180901007387 */ /* 0x0081e20000100800 */
[----:B------:R-:W-:-:S03]  /*39d20*/  PRMT R2, RZ, 0x7610, R2 ;  /* 0x00007610ff027816 */ /* 0x000fc60000000002 */
[----:B------:R-:W3:Y:S04]  /*39d30*/  LDL R14, [R1+0x11fc] ;  /* 0x0011fc00010e7983 */ /* 0x000ee80000100800 */
[----:B--2---:R1:W2:Y:S04]  /*39d40*/  @!P1 LDG.E.U16 R6, desc[UR10][R12.64] ;  /* 0x0000000a0c069981 */ /* 0x0042a8000c1e1500 */
[----:B0-----:R-:W3:Y:S04]  /*39d50*/  LDL R9, [R1+0x1240] ;  /* 0x0012400001097983 */ /* 0x001ee80000100800 */
[----:B------:R-:W4:Y:S01]  /*39d60*/  LDL R13, [R1+0x12bc] ;  /* 0x0012bc00010d7983 */ /* 0x000f220000100800 */
[----:B-1----:R-:W-:Y:S01]  /*39d70*/  @!P1 IMAD.MOV.U32 R12, RZ, RZ, R10 ;  /* 0x000000ffff0c9224 */ /* 0x002fe200078e000a */
[----:B------:R-:W-:-:S02]  /*39d80*/  PRMT R3, RZ, 0x7610, R3 ;  /* 0x00007610ff037816 */ /* 0x000fc40000000003 */
[----:B--2---:R0:W-:Y:S01]  /*39d90*/  STL [R1+0x14], R6 ;  /* 0x0000140601007387 */ /* 0x0041e20000100800 */
[----:B------:R-:W-:Y:S02]  /*39da0*/  PRMT R8, RZ, 0x7610, R8 ;  /* 0x00007610ff087816 */ /* 0x000fe40000000008 */
[----:B------:R-:W-:Y:S01]  /*39db0*/  PRMT R5, RZ, 0x7610, R5 ;  /* 0x00007610ff057816 */ /* 0x000fe20000000005 */
[----:B------:R-:W2:Y:S04]  /*39dc0*/  LDL R10, [R1+0x11bc] ;  /* 0x0011bc00010a7983 */ /* 0x000ea80000100800 */
[----:B0-----:R-:W2:Y:S04]  /*39dd0*/  LDL R6, [R1+0x1200] ;  /* 0x0012000001067983 */ /* 0x001ea80000100800 */
[----:B----4-:R0:W4:Y:S02]  /*39de0*/  @!P1 LDG.E.U16 R2, desc[UR10][R12.64] ;  /* 0x0000000a0c029981 */ /* 0x010124000c1e1500 */
[----:B0-----:R-:W-:-:S02]  /*39df0*/  @!P1 IMAD.MOV.U32 R12, RZ, RZ, R4 ;  /* 0x000000ffff0c9224 */ /* 0x001fc400078e0004 */
[----:B------:R-:W-:-:S05]  /*39e00*/  @!P1 IMAD.MOV.U32 R13, RZ, RZ, R28 ;  /* 0x000000ffff0d9224 */ /* 0x000fca00078e001c */
[----:B------:R3:W4:Y:S02]  /*39e10*/  @!P1 LDG.E.U16 R3, desc[UR10][R12.64] ;  /* 0x0000000a0c039981 */ /* 0x000724000c1e1500 */
[----:B---3--:R-:W-:Y:S02]  /*39e20*/  @!P1 IMAD.MOV.U32 R12, RZ, RZ, R9 ;  /* 0x000000ffff0c9224 */ /* 0x008fe400078e0009 */
[----:B------:R-:W-:-:S05]  /*39e30*/  @!P1 IMAD.MOV.U32 R13, RZ, RZ, R15 ;  /* 0x000000ffff0d9224 */ /* 0x000fca00078e000f */
[----:B------:R0:W3:Y:S02]  /*39e40*/  @!P1 LDG.E.U16 R8, desc[UR10][R12.64] ;  /* 0x0000000a0c089981 */ /* 0x0000e4000c1e1500 */
[----:B0-----:R-:W-:Y:S02]  /*39e50*/  @!P1 IMAD.MOV.U32 R13, RZ, RZ, R14 ;  /* 0x000000ffff0d9224 */ /* 0x001fe400078e000e */
[----:B--2---:R-:W-:Y:S01]  /*39e60*/  @!P1 IMAD.MOV.U32 R12, RZ, RZ, R6 ;  /* 0x000000ffff0c9224 */ /* 0x004fe200078e0006 */
[----:B----4-:R0:W-:Y:S04]  /*39e70*/  STL [R1+0x10], R2 ;  /* 0x0000100201007387 */ /* 0x0101e80000100800 */
[----:B------:R1:W2:Y:S04]  /*39e80*/  @!P1 LDG.E.U16 R5, desc[UR10][R12.64] ;  /* 0x0000000a0c059981 */ /* 0x0002a8000c1e1500 */
[----:B------:R-:W4:Y:S04]  /*39e90*/  LDL R4, [R1+0x117c] ;  /* 0x00117c0001047983 */ /* 0x000f280000100800 */
[----:B0-----:R-:W4:Y:S04]  /*39ea0*/  LDL R2, [R1+0x11c0] ;  /* 0x0011c00001027983 */ /* 0x001f280000100800 */
[----:B------:R0:W-:Y:S04]  /*39eb0*/  STL [R1+0xc], R3 ;  /* 0x00000c0301007387 */ /* 0x0001e80000100800 */
[----:B------:R-:W4:Y:S04]  /*39ec0*/  LDL R9, [R1+0x113c] ;  /* 0x00113c0001097983 */ /* 0x000f280000100800 */
[----:B0-----:R-:W4:Y:S01]  /*39ed0*/  LDL R3, [R1+0x1180] ;  /* 0x0011800001037983 */ /* 0x001f220000100800 */
[----:B------:R-:W-:-:S03]  /*39ee0*/  PRMT R7, RZ, 0x7610, R7 ;  /* 0x00007610ff077816 */ /* 0x000fc60000000007 */
[----:B---3--:R0:W-:Y:S01]  /*39ef0*/  STL [R1+0x8], R8 ;  /* 0x0000080801007387 */ /* 0x0081e20000100800 */
[----:B-1----:R-:W-:-:S03]  /*39f00*/  @!P1 IMAD.MOV.U32 R13, RZ, RZ, R10 ;  /* 0x000000ffff0d9224 */ /* 0x002fc600078e000a */
[----:B------:R-:W3:Y:S04]  /*39f10*/  LDL R6, [R1+0x10fc] ;  /* 0x0010fc0001067983 */ /* 0x000ee80000100800 */
[----:B0-----:R-:W3:Y:S04]  /*39f20*/  LDL R8, [R1+0x1140] ;  /* 0x0011400001087983 */ /* 0x001ee80000100800 */
[----:B--2---:R0:W-:Y:S01]  /*39f30*/  STL [R1+0x4], R5 ;  /* 0x0000040501007387 */ /* 0x0041e20000100800 */
[----:B----4-:R-:W-:-:S03]  /*39f40*/  @!P1 IMAD.MOV.U32 R12, RZ, RZ, R2 ;  /* 0x000000ffff0c9224 */ /* 0x010fc600078e0002 */
[----:B0-----:R-:W2:Y:S04]  /*39f50*/  LDL R5, [R1+0x1100] ;  /* 0x0011000001057983 */ /* 0x001ea80000100800 */
[----:B------:R0:W4:Y:S01]  /*39f60*/  @!P1 LDG.E.U16 R7, desc[UR10][R12.64] ;  /* 0x0000000a0c079981 */ /* 0x000122000c1e1500 */
[----:B------:R-:W-:Y:S02]  /*39f70*/  PRMT R29, RZ, 0x7610, R29 ;  /* 0x00007610ff1d7816 */ /* 0x000fe4000000001d */
[----:B------:R-:W-:Y:S01]  /*39f80*/  PRMT R27, RZ, 0x7610, R27 ;  /* 0x00007610ff1b7816 */ /* 0x000fe2000000001b */
[----:B------:R-:W4:Y:S01]  /*39f90*/  LDL R2, [R1+0x10c0] ;  /* 0x0010c00001027983 */ /* 0x000f220000100800 */
[----:B0-----:R-:W-:Y:S02]  /*39fa0*/  @!P1 IMAD.MOV.U32 R12, RZ, RZ, R3 ;  /* 0x000000ffff0c9224 */ /* 0x001fe400078e0003 */
[----:B------:R-:W-:-:S05]  /*39fb0*/  @!P1 IMAD.MOV.U32 R13, RZ, RZ, R4 ;  /* 0x000000ffff0d9224 */ /* 0x000fca00078e0004 */
[----:B------:R3:W4:Y:S01]  /*39fc0*/  @!P1 LDG.E.U16 R29, desc[UR10][R12.64] ;  /* 0x0000000a0c1d9981 */ /* 0x000722000c1e1500 */
[----:B------:R-:W-:Y:S01]  /*39fd0*/  PRMT R26, RZ, 0x7610, R26 ;  /* 0x00007610ff1a7816 */ /* 0x000fe2000000001a */
[----:B---3--:R-:W-:Y:S02]  /*39fe0*/  @!P1 IMAD.MOV.U32 R12, RZ, RZ, R8 ;  /* 0x000000ffff0c9224 */ /* 0x008fe400078e0008 */
[----:B------:R-:W-:-:S05]  /*39ff0*/  @!P1 IMAD.MOV.U32 R13, RZ, RZ, R9 ;  /* 0x000000ffff0d9224 */ /* 0x000fca00078e0009 */
[----:B------:R0:W3:Y:S02]  /*3a000*/  @!P1 LDG.E.U16 R27, desc[UR10][R12.64] ;  /* 0x0000000a0c1b9981 */ /* 0x0000e4000c1e1500 */
[----:B0-----:R-:W-:Y:S02]  /*3a010*/  @!P1 IMAD.MOV.U32 R13, RZ, RZ, R6 ;  /* 0x000000ffff0d9224 */ /* 0x001fe400078e0006 */
[----:B--2---:R-:W-:Y:S01]  /*3a020*/  @!P1 IMAD.MOV.U32 R12, RZ, RZ, R5 ;  /* 0x000000ffff0c9224 */ /* 0x004fe200078e0005 */
[----:B----4-:R0:W-:Y:S04]  /*3a030*/  STL [R1], R7 ;  /* 0x0000000701007387 */ /* 0x0101e80000100800 */
[----:B------:R1:W2:Y:S04]  /*3a040*/  @!P1 LDG.E.U16 R26, desc[UR10][R12.64] ;  /* 0x0000000a0c1a9981 */ /* 0x0002a8000c1e1500 */
[----:B------:R-:W4:Y:S04]  /*3a050*/  LDL R4, [R1+0x107c] ;  /* 0x00107c0001047983 */ /* 0x000f280000100800 */
[----:B0-----:R-:W4:Y:S04]  /*3a060*/  LDL R7, [R1+0x10bc] ;  /* 0x0010bc0001077983 */ /* 0x001f280000100800 */
[----:B------:R-:W4:Y:S04]  /*3a070*/  LDL R3, [R1+0x1080] ;  /* 0x0010800001037983 */ /* 0x000f280000100800 */
[----:B------:R-:W-:Y:S01]  /*3a080*/  STL [R1+0x31d8], R29 ;  /* 0x0031d81d01007387 */ /* 0x000fe20000100800 */
[----:B------:R-:W-:Y:S01]  /*3a090*/  PRMT R25, RZ, 0x7610, R25 ;  /* 0x00007610ff197816 */ /* 0x000fe20000000019 */
[----:B-1----:R-:W-:-:S02]  /*3a0a0*/  @!P1 IMAD.MOV.U32 R12, RZ, RZ, R2 ;  /* 0x000000ffff0c9224 */ /* 0x002fc400078e0002 */
[----:B---3--:R-:W-:Y:S04]  /*3a0b0*/  STL [R1+0x31dc], R27 ;  /* 0x0031dc1b01007387 */ /* 0x008fe80000100800 */
[----:B------:R-:W3:Y:S04]  /*3a0c0*/  LDL R6, [R1+0x103c] ;  /* 0x00103c0001067983 */ /* 0x000ee80000100800 */
[----:B------:R-:W3:Y:S04]  /*3a0d0*/  LDL R5, [R1+0x1040] ;  /* 0x0010400001057983 */ /* 0x000ee80000100800 */
[----:B--2---:R-:W-:Y:S04]  /*3a0e0*/  STL [R1+0x31e0], R26 ;  /* 0x0031e01a01007387 */ /* 0x004fe80000100800 */
[----:B------:R-:W2:Y:S01]  /*3a0f0*/  LDL R9, [R1+0xffc] ;  /* 0x000ffc0001097983 */ /* 0x000ea20000100800 */
[----:B----4-:R-:W-:-:S03]  /*3a100*/  @!P1 IMAD.MOV.U32 R13, RZ, RZ, R7 ;  /* 0x000000ffff0d9224 */ /* 0x010fc600078e0007 */
[----:B------:R-:W4:Y:S04]  /*3a110*/  LDL R2, [R1+0x1000] ;  /* 0x0010000001027983 */ /* 0x000f280000100800 */
[----:B------:R0:W4:Y:S01]  /*3a120*/  @!P1 LDG.E.U16 R25, desc[UR10][R12.64] ;  /* 0x0000000a0c199981 */ /* 0x000122000c1e1500 */
[----:B------:R-:W-:Y:S02]  /*3a130*/  PRMT R24, RZ, 0x7610, R24 ;  /* 0x00007610ff187816 */ /* 0x000fe40000000018 */
[----:B------:R-:W-:Y:S01]  /*3a140*/  PRMT R23, RZ, 0x7610, R23 ;  /* 0x00007610ff177816 */ /* 0x000fe20000000017 */
[----:B0-----:R-:W-:Y:S02]  /*3a150*/  @!P1 IMAD.MOV.U32 R12, RZ, RZ, R3 ;  /* 0x000000ffff0c9224 */ /* 0x001fe400078e0003 */
[----:B------:R-:W-:-:S05]  /*3a160*/  @!P1 IMAD.MOV.U32 R13, RZ, RZ, R4 ;  /* 0x000000ffff0d9224 */ /* 0x000fca00078e0004 */
[----:B------:R3:W4:Y:S01]  /*3a170*/  @!P1 LDG.E.U16 R24, desc[UR10][R12.64] ;  /* 0x0000000a0c189981 */ /* 0x000722000c1e1500 */
[----:B------:R-:W-:Y:S01]  /*3a180*/  PRMT R19, RZ, 0x7610, R19 ;  /* 0x00007610ff137816 */ /* 0x000fe20000000013 */
[----:B---3--:R-:W-:Y:S02]  /*3a190*/  @!P1 IMAD.MOV.U32 R12, RZ, RZ, R5 ;  /* 0x000000ffff0c9224 */ /* 0x008fe400078e0005 */
[----:B------:R-:W-:-:S05]  /*3a1a0*/  @!P1 IMAD.MOV.U32 R13, RZ, RZ, R6 ;  /* 0x000000ffff0d9224 */ /* 0x000fca00078e0006 */
[----:B------:R2:W3:Y:S02]  /*3a1b0*/  @!P1 LDG.E.U16 R23, desc[UR10][R12.64] ;  /* 0x0000000a0c179981 */ /* 0x0004e4000c1e1500 */
[----:B--2---:R-:W-:Y:S02]  /*3a1c0*/  @!P1 IMAD.MOV.U32 R13, RZ, RZ, R9 ;  /* 0x000000ffff0d9224 */ /* 0x004fe400078e0009 */
[----:B----4-:R-:W-:Y:S01]  /*3a1d0*/  @!P1 IMAD.MOV.U32 R12, RZ, RZ, R2 ;  /* 0x000000ffff0c9224 */ /* 0x010fe200078e0002 */
[----:B------:R-:W-:Y:S04]  /*3a1e0*/  STL [R1+0x31e4], R25 ;  /* 0x0031e41901007387 */ /* 0x000fe80000100800 */
[----:B------:R-:W2:Y:S04]  /*3a1f0*/  LDL R8, [R1+0xfbc] ;  /* 0x000fbc0001087983 */ /* 0x000ea80000100800 */
[----:B------:R-:W4:Y:S04]  /*3a200*/  LDL R4, [R1+0xfc0] ;  /* 0x000fc00001047983 */ /* 0x000f280000100800 */
[----:B------:R2:W4:Y:S04]  /*3a210*/  @!P1 LDG.E.U16 R19, desc[UR10][R12.64] ;  /* 0x0000000a0c139981 */ /* 0x000528000c1e1500 */
[----:B------:R-:W4:Y:S04]  /*3a220*/  LDL R7, [R1+0xf7c] ;  /* 0x000f7c0001077983 */ /* 0x000f280000100800 */
[----:B------:R-:W4:Y:S04]  /*3a230*/  LDL R3, [R1+0xf80] ;  /* 0x000f800001037983 */ /* 0x000f280000100800 */
[----:B------:R-:W-:Y:S04]  /*3a240*/  STL [R1+0x31e8], R24 ;  /* 0x0031e81801007387 */ /* 0x000fe80000100800 */
[----:B------:R-:W4:Y:S04]  /*3a250*/  LDL R6, [R1+0xf3c] ;  /* 0x000f3c0001067983 */ /* 0x000f280000100800 */
[----:B------:R-:W4:Y:S01]  /*3a260*/  LDL R5, [R1+0xf40] ;  /* 0x000f400001057983 */ /* 0x000f220000100800 */
[----:B------:R-:W-:-:S03]  /*3a270*/  PRMT R17, RZ, 0x7610, R17 ;  /* 0x00007610ff117816 */ /* 0x000fc60000000011 */
[----:B---3--:R-:W-:Y:S04]  /*3a280*/  STL [R1+0x31ec], R23 ;  /* 0x0031ec1701007387 */ /* 0x008fe80000100800 */
[----:B------:R-:W3:Y:S01]  /*3a290*/  LDL R2, [R1+0xf00] ;  /* 0x000f000001027983 */ /* 0x000ee20000100800 */
[----:B--2---:R-:W-:Y:S02]  /*3a2a0*/  @!P1 IMAD.MOV.U32 R13, RZ, RZ, R8 ;  /* 0x000000ffff0d9224 */ /* 0x004fe400078e0008 */
[----:B----4-:R-:W-:Y:S01]  /*3a2b0*/  @!P1 IMAD.MOV.U32 R12, RZ, RZ, R4 ;  /* 0x000000ffff0c9224 */ /* 0x010fe200078e0004 */
[----:B------:R-:W-:Y:S04]  /*3a2c0*/  STL [R1+0x31f0], R19 ;  /* 0x0031f01301007387 */ /* 0x000fe80000100800 */
[----:B------:R-:W2:Y:S04]  /*3a2d0*/  LDL R4, [R1+0xefc] ;  /* 0x000efc0001047983 */ /* 0x000ea80000100800 */
[----:B------:R0:W4:Y:S01]  /*3a2e0*/  @!P1 LDG.E.U16 R17, desc[UR10][R12.64] ;  /* 0x0000000a0c119981 */ /* 0x000122000c1e1500 */
[----:B------:R-:W-:Y:S01]  /*3a2f0*/  PRMT R11, RZ, 0x7610, R11 ;  /* 0x00007610ff0b7816 */ /* 0x000fe2000000000b */
[----:B------:R-:W-:-:S02]  /*3a300*/  @!P1 IMAD.MOV.U32 R14, RZ, RZ, R3 ;  /* 0x000000ffff0e9224 */ /* 0x000fc400078e0003 */
[----:B------:R-:W-:-:S05]  /*3a310*/  @!P1 IMAD.MOV.U32 R15, RZ, RZ, R7 ;  /* 0x000000ffff0f9224 */ /* 0x000fca00078e0007 */
[----:B------:R1:W4:Y:S01]  /*3a320*/  @!P1 LDG.E.U16 R11, desc[UR10][R14.64] ;  /* 0x0000000a0e0b9981 */ /* 0x000322000c1e1500 */
[----:B0-----:R-:W-:Y:S01]  /*3a330*/  PRMT R12, RZ, 0x7610, R12 ;  /* 0x00007610ff0c7816 */ /* 0x001fe2000000000c */
[----:B-1----:R-:W-:Y:S02]  /*3a340*/  @!P1 IMAD.MOV.U32 R14, RZ, RZ, R5 ;  /* 0x000000ffff0e9224 */ /* 0x002fe400078e0005 */
[----:B------:R-:W-:-:S05]  /*3a350*/  @!P1 IMAD.MOV.U32 R15, RZ, RZ, R6 ;  /* 0x000000ffff0f9224 */ /* 0x000fca00078e0006 */
[----:B------:R3:W4:Y:S01]  /*3a360*/  @!P1 LDG.E.U16 R12, desc[UR10][R14.64] ;  /* 0x0000000a0e0c9981 */ /* 0x000722000c1e1500 */
[----:B------:R-:W-:Y:S01]  /*3a370*/  PRMT R13, RZ, 0x7610, R13 ;  /* 0x00007610ff0d7816 */ /* 0x000fe2000000000d */
[----:B---3--:R-:W-:Y:S02]  /*3a380*/  @!P1 IMAD.MOV.U32 R14, RZ, RZ, R2 ;  /* 0x000000ffff0e9224 */ /* 0x008fe400078e0002 */
[----:B--2---:R-:W-:Y:S01]  /*3a390*/  @!P1 IMAD.MOV.U32 R15, RZ, RZ, R4 ;  /* 0x000000ffff0f9224 */ /* 0x004fe200078e0004 */
[----:B----4-:R0:W-:Y:S04]  /*3a3a0*/  STL [R1+0x31f4], R17 ;  /* 0x0031f41101007387 */ /* 0x0101e80000100800 */
[----:B------:R-:W2:Y:S04]  /*3a3b0*/  LDL R3, [R1+0xec0] ;  /* 0x000ec00001037983 */ /* 0x000ea80000100800 */
[----:B------:R2:W3:Y:S04]  /*3a3c0*/  @!P1 LDG.E.U16 R13, desc[UR10][R14.64] ;  /* 0x0000000a0e0d9981 */ /* 0x0004e8000c1e1500 */
[----:B0-----:R-:W4:Y:S04]  /*3a3d0*/  LDL R17, [R1+0xebc] ;  /* 0x000ebc0001117983 */ /* 0x001f280000100800 */
[----:B------:R0:W-:Y:S04]  /*3a3e0*/  STL [R1+0x31f8], R11 ;  /* 0x0031f80b01007387 */ /* 0x0001e80000100800 */
[----:B------:R-:W4:Y:S04]  /*3a3f0*/  LDL R10, [R1+0xe80] ;  /* 0x000e8000010a7983 */ /* 0x000f280000100800 */
[----:B------:R-:W4:Y:S04]  /*3a400*/  LDL R9, [R1+0xe3c] ;  /* 0x000e3c0001097983 */ /* 0x000f280000100800 */
[----:B0-----:R-:W4:Y:S04]  /*3a410*/  LDL R11, [R1+0xe7c] ;  /* 0x000e7c00010b7983 */ /* 0x001f280000100800 */
[----:B------:R-:W4:Y:S04]  /*3a420*/  LDL R8, [R1+0xe40] ;  /* 0x000e400001087983 */ /* 0x000f280000100800 */
[----:B------:R-:W-:Y:S04]  /*3a430*/  STL [R1+0x31fc], R12 ;  /* 0x0031fc0c01007387 */ /* 0x000fe80000100800 */
[----:B------:R-:W4:Y:S04]  /*3a440*/  LDL R7, [R1+0xdfc] ;  /* 0x000dfc0001077983 */ /* 0x000f280000100800 */
[----:B------:R-:W4:Y:S04]  /*3a450*/  LDL R6, [R1+0xe00] ;  /* 0x000e000001067983 */ /* 0x000f280000100800 */
[----:B------:R-:W4:Y:S04]  /*3a460*/  LDL R5, [R1+0xdbc] ;  /* 0x000dbc0001057983 */ /* 0x000f280000100800 */
[----:B------:R-:W4:Y:S04]  /*3a470*/  LDL R4, [R1+0xdc0] ;  /* 0x000dc00001047983 */ /* 0x000f280000100800 */
[----:B------:R-:W4:Y:S01]  /*3a480*/  LDL R2, [R1+0x17f4] ;  /* 0x0017f40001027983 */ /* 0x000f220000100800 */
[----:B--2---:R-:W-:-:S03]  /*3a490*/  @!P1 IMAD.MOV.U32 R14, RZ, RZ, R3 ;  /* 0x000000ffff0e9224 */ /* 0x004fc600078e0003 */
[----:B---3--:R-:W-:Y:S04]  /*3a4a0*/  STL [R1+0x3200], R13 ;  /* 0x0032000d01007387 */ /* 0x008fe80000100800 */
[----:B------:R-:W2:Y:S01]  /*3a4b0*/  LDL R3, [R1+0x17ec] ;  /* 0x0017ec0001037983 */ /* 0x000ea20000100800 */
[----:B------:R-:W-:Y:S01]  /*3a4c0*/  PRMT R16, RZ, 0x7610, R16 ;  /* 0x00007610ff107816 */ /* 0x000fe20000000010 */
[----:B----4-:R-:W-:Y:S01]  /*3a4d0*/  @!P1 IMAD.MOV.U32 R15, RZ, RZ, R17 ;  /* 0x000000ffff0f9224 */ /* 0x010fe200078e0011 */
[----:B------:R-:W-:-:S04]  /*3a4e0*/  PRMT R18, RZ, 0x7610, R18 ;  /* 0x00007610ff127816 */ /* 0x000fc80000000012 */
[----:B------:R0:W3:Y:S01]  /*3a4f0*/  @!P1 LDG.E.U16 R16, desc[UR10][R14.64] ;  /* 0x0000000a0e109981 */ /* 0x0000e2000c1e1500 */
[----:B------:R-:W-:Y:S01]  /*3a500*/  PRMT R20, RZ, 0x7610, R20 ;  /* 0x00007610ff147816 */ /* 0x000fe20000000014 */
[----:B0-----:R-:W-:Y:S02]  /*3a510*/  @!P1 IMAD.MOV.U32 R14, RZ, RZ, R10 ;  /* 0x000000ffff0e9224 */ /* 0x001fe400078e000a */
[----:B------:R-:W-:-:S05]  /*3a520*/  @!P1 IMAD.MOV.U32 R15, RZ, RZ, R11 ;  /* 0x000000ffff0f9224 */ /* 0x000fca00078e000b */
[----:B------:R0:W4:Y:S01]  /*3a530*/  @!P1 LDG.E.U16 R18, desc[UR10][R14.64] ;  /* 0x0000000a0e129981 */ /* 0x000122000c1e1500 */
        /* <DEDUP_REMOVED lines=11> */
[----:B------:R0:W4:Y:S02]  /*3a5f0*/  @!P1 LDG.E.U16 R22, desc[UR10][R14.64] ;  /* 0x0000000a0e169981 */ /* 0x000124000c1e1500 */
[----:B0-----:R-:W-:Y:S02]  /*3a600*/  @!P1 IMAD.MOV.U32 R14, RZ, RZ, R2 ;  /* 0x000000ffff0e9224 */ /* 0x001fe400078e0002 */
[----:B--2---:R-:W-:-:S05]  /*3a610*/  @!P1 IMAD.MOV.U32 R15, RZ, RZ, R3 ;  /* 0x000000ffff0f9224 */ /* 0x004fca00078e0003 */
[----:B------:R-:W2:Y:S04]  /*3a620*/  @!P1 LDG.E.U16 R0, desc[UR10][R14.64] ;  /* 0x0000000a0e009981 */ /* 0x000ea8000c1e1500 */
[----:B---3--:R-:W-:Y:S04]  /*3a630*/  STL [R1+0x3204], R16 ;  /* 0x0032041001007387 */ /* 0x008fe80000100800 */
[----:B----4-:R-:W-:Y:S04]  /*3a640*/  STL [R1+0x3208], R18 ;  /* 0x0032081201007387 */ /* 0x010fe80000100800 */
[----:B------:R-:W-:Y:S04]  /*3a650*/  STL [R1+0x320c], R20 ;  /* 0x00320c1401007387 */ /* 0x000fe80000100800 */
[----:B------:R-:W-:Y:S04]  /*3a660*/  STL [R1+0x3210], R21 ;  /* 0x0032101501007387 */ /* 0x000fe80000100800 */
[----:B------:R-:W-:Y:S04]  /*3a670*/  STL [R1+0x3214], R22 ;  /* 0x0032141601007387 */ /* 0x000fe80000100800 */
[----:B--2---:R0:W-:Y:S04]  /*3a680*/  STL [R1+0x70c], R0 ;  /* 0x00070c0001007387 */ /* 0x0041e80000100800 */
[----:B0-----:R-:W2:Y:S04]  /*3a690*/  LDL.LU R0, [R1+0x23c] ;  /* 0x00023c0001007983 */ /* 0x001ea80000300800 */
[----:B--2---:R-:W-:Y:S04]  /*3a6a0*/  STL [R1+0x3278], R0 ;  /* 0x0032780001007387 */ /* 0x004fe80000100800 */
[----:B------:R-:W2:Y:S01]  /*3a6b0*/  LDL.LU R22, [R1+0x2d4] ;  /* 0x0002d40001167983 */ /* 0x000ea20000300800 */
[----:B------:R-:W0:Y:S03]  /*3a6c0*/  S2R R11, SR_TID.X ;  /* 0x00000000000b7919 */ /* 0x000e260000002100 */
[----:B--2---:R1:W-:Y:S04]  /*3a6d0*/  STL [R1+0x3274], R22 ;  /* 0x0032741601007387 */ /* 0x0043e80000100800 */
[----:B-1----:R-:W2:Y:S04]  /*3a6e0*/  LDL.LU R22, [R1+0x2ec] ;  /* 0x0002ec0001167983 */ /* 0x002ea80000300800 */
[----:B------:R-:W3:Y:S04]  /*3a6f0*/  LDL.LU R21, [R1+0x2cc] ;  /* 0x0002cc0001157983 */ /* 0x000ee80000300800 */
        /* <DEDUP_REMOVED lines=196> */
[----:B-1----:R-:W3:Y:S04]  /*3b340*/  LDL.LU R15, [R1+0x2dc] ;  /* 0x0002dc00010f7983 */ /* 0x002ee80000300800 */
        /* <DEDUP_REMOVED lines=107> */
[----:B0-----:R-:W-:-:S03]  /*3ba00*/  IMAD.SHL.U32 R0, R11, 0x2, RZ ;  /* 0x000000020b007824 */ /* 0x001fc600078e00ff */
[----:B------:R-:W-:Y:S01]  /*3ba10*/  STL [R1+0x313c], R14 ;  /* 0x00313c0e01007387 */ /* 0x000fe20000100800 */
[----:B------:R-:W-:-:S03]  /*3ba20*/  SHF.R.S32.HI R11, RZ, 0x6, R11 ;  /* 0x00000006ff0b7819 */ /* 0x000fc6000001140b */
[----:B------:R-:W-:Y:S04]  /*3ba30*/  STL [R1+0x3144], R14 ;  /* 0x0031440e01007387 */ /* 0x000fe80000100800 */
[----:B------:R-:W-:Y:S04]  /*3ba40*/  STL [R1+0x314c], R14 ;  /* 0x00314c0e01007387 */ /* 0x000fe80000100800 */
[----:B------:R-:W-:Y:S04]  /*3ba50*/  STL [R1+0x3154], R14 ;  /* 0x0031540e01007387 */ /* 0x000fe80000100800 */
[----:B------:R-:W-:Y:S01]  /*3ba60*/  STL [R1+0x315c], R14 ;  /* 0x00315c0e01007387 */ /* 0x000fe20000100800 */
[----:B------:R-:W-:-:S03]  /*3ba70*/  SGXT R11, R11, 0x1 ;  /* 0x000000010b0b781a */ /* 0x000fc60000000200 */
        /* <DEDUP_REMOVED lines=8> */
[----:B------:R-:W-:Y:S01]  /*3bb00*/  STL [R1+0x319c], R14 ;  /* 0x00319c0e01007387 */ /* 0x000fe20000100800 */
[----:B------:R-:W-:-:S03]  /*3bb10*/  LOP3.LUT R11, R11, 0x7e, R0, 0x78, !PT ;  /* 0x0000007e0b0b7812 */ /* 0x000fc600078e7800 */
[----:B------:R-:W-:Y:S04]  /*3bb20*/  STL [R1+0x31a4], R14 ;  /* 0x0031a40e01007387 */ /* 0x000fe80000100800 */
[----:B------:R-:W-:Y:S04]  /*3bb30*/  STL [R1+0x31ac], R14 ;  /* 0x0031ac0e01007387 */ /* 0x000fe80000100800 */
[----:B------:R-:W-:Y:S04]  /*3bb40*/  STL [R1+0x31b4], R14 ;  /* 0x0031b40e01007387 */ /* 0x000fe80000100800 */
[----:B------:R-:W-:Y:S04]  /*3bb50*/  STL [R1+0x31bc], R14 ;  /* 0x0031bc0e01007387 */ /* 0x000fe80000100800 */
[----:B------:R-:W2:Y:S04]  /*3bb60*/  LDL.LU R0, [R1+0x3278] ;  /* 0x0032780001007983 */ /* 0x000ea80000300800 */
[----:B------:R-:W-:Y:S04]  /*3bb70*/  STL [R1+0x31c4], R14 ;  /* 0x0031c40e01007387 */ /* 0x000fe80000100800 */
[----:B------:R-:W-:Y:S04]  /*3bb80*/  STL [R1+0x31cc], R14 ;  /* 0x0031cc0e01007387 */ /* 0x000fe80000100800 */
[----:B------:R0:W-:Y:S04]  /*3bb90*/  STL [R1+0x31d4], R14 ;  /* 0x0031d40e01007387 */ /* 0x0001e80000100800 */
[----:B0-----:R-:W4:Y:S04]  /*3bba0*/  LDL.LU R14, [R1+0x2e4] ;  /* 0x0002e400010e7983 */ /* 0x001f280000300800 */
[----:B--2---:R0:W-:Y:S04]  /*3bbb0*/  STS.U16 [R11+UR5+0x20000], R0 ;  /* 0x020000000b007988 */ /* 0x0041e80008000405 */
[----:B------:R1:W-:Y:S04]  /*3bbc0*/  STS.U16 [R11+UR5+0x20200], R22 ;  /* 0x020200160b007988 */ /* 0x0003e80008000405 */
[----:B0-----:R-:W2:Y:S04]  /*3bbd0*/  LDL R0, [R1+0x1864] ;  /* 0x0018640001007983 */ /* 0x001ea80000100800 */
[----:B-1----:R-:W2:Y:S04]  /*3bbe0*/  LDL.LU R22, [R1+0x3274] ;  /* 0x0032740001167983 */ /* 0x002ea80000300800 */
[----:B----4-:R-:W-:Y:S04]  /*3bbf0*/  STS.U16 [R11+UR5+0x20400], R14 ;  /* 0x0204000e0b007988 */ /* 0x010fe80008000405 */
[----:B---3--:R-:W-:Y:S04]  /*3bc00*/  STS.U16 [R11+UR5+0x20600], R15 ;  /* 0x0206000f0b007988 */ /* 0x008fe80008000405 */
[----:B--2---:R-:W-:Y:S04]  /*3bc10*/  STS.U16 [R11+UR5+0x20800], R22 ;  /* 0x020800160b007988 */ /* 0x004fe80008000405 */
[----:B------:R-:W-:Y:S04]  /*3bc20*/  STS.U16 [R11+UR5+0x20a00], R21 ;  /* 0x020a00150b007988 */ /* 0x000fe80008000405 */
        /* <DEDUP_REMOVED lines=22> */
[----:B------:R0:W-:Y:S04]  /*3bd90*/  STS.U16 [R0+UR5+0x21900], R28 ;  /* 0x0219001c00007988 */ /* 0x0001e80008000405 */
[----:B0-----:R-:W2:Y:S04]  /*3bda0*/  LDL.LU R28, [R1+0x260] ;  /* 0x00026000011c7983 */ /* 0x001ea80000300800 */
[----:B--2---:R0:W-:Y:S04]  /*3bdb0*/  STL [R1+0x3270], R28 ;  /* 0x0032701c01007387 */ /* 0x0041e80000100800 */
[----:B0-----:R-:W2:Y:S04]  /*3bdc0*/  LDL.LU R28, [R1+0x268] ;  /* 0x00026800011c7983 */ /* 0x001ea80000300800 */
[----:B------:R-:W3:Y:S04]  /*3bdd0*/  LDL.LU R14, [R1+0x230] ;  /* 0x00023000010e7983 */ /* 0x000ee80000300800 */
[----:B---3--:R0:W-:Y:S04]  /*3bde0*/  STL [R1+0x3268], R14 ;  /* 0x0032680e01007387 */ /* 0x0081e80000100800 */
[----:B0-----:R-:W2:Y:S04]  /*3bdf0*/  LDL R14, [R1+0x1864] ;  /* 0x00186400010e7983 */ /* 0x001ea80000100800 */
        /* <DEDUP_REMOVED lines=22> */
[----:B------:R-:W3:Y:S04]  /*3bf60*/  LDL.LU R5, [R1+0x1d4] ;  /* 0x0001d40001057983 */ /* 0x000ee80000300800 */
[----:B------:R-:W4:Y:S04]  /*3bf70*/  LDL.LU R4, [R1+0x1d0] ;  /* 0x0001d00001047983 */ /* 0x000f280000300800 */
[----:B------:R-:W4:Y:S04]  /*3bf80*/  LDL.LU R3, [R1+0x1cc] ;  /* 0x0001cc0001037983 */ /* 0x000f280000300800 */
[----:B------:R-:W4:Y:S04]  /*3bf90*/  LDL.LU R2, [R1+0x1c8] ;  /* 0x0001c80001027983 */ /* 0x000f280000300800 */
[----:B------:R-:W4:Y:S04]  /*3bfa0*/  LDL.LU R0, [R1+0x1c4] ;  /* 0x0001c40001007983 */ /* 0x000f280000300800 */
[----:B--2---:R0:W-:Y:S04]  /*3bfb0*/  STS.U16 [R14+UR5+0x21b00], R28 ;  /* 0x021b001c0e007988 */ /* 0x0041e80008000405 */
[----:B0-----:R-:W2:Y:S04]  /*3bfc0*/  LDL.LU R28, [R1+0x3270] ;  /* 0x00327000011c7983 */ /* 0x001ea80000300800 */
[----:B--2---:R0:W-:Y:S04]  /*3bfd0*/  STS.U16 [R14+UR5+0x21d00], R28 ;  /* 0x021d001c0e007988 */ /* 0x0041e80008000405 */
[----:B0-----:R-:W2:Y:S04]  /*3bfe0*/  LDL.LU R28, [R1+0x326c] ;  /* 0x00326c00011c7983 */ /* 0x001ea80000300800 */
[----:B--2---:R0:W-:Y:S02]  /*3bff0*/  STS.U16 [R14+UR5+0x21f00], R28 ;  /* 0x021f001c0e007988 */ /* 0x0041e40008000405 */
[----:B0-----:R-:W0:Y:S02]  /*3c000*/  S2R R28, SR_TID.X ;  /* 0x00000000001c7919 */ /* 0x001e240000002100 */
[----:B------:R-:W2:Y:S01]  /*3c010*/  LDL.LU R14, [R1+0x3268] ;  /* 0x00326800010e7983 */ /* 0x000ea20000300800 */
[----:B0-----:R-:W-:-:S05]  /*3c020*/  LOP3.LUT R28, R28, 0x7f, RZ, 0xc0, !PT ;  /* 0x0000007f1c1c7812 */ /* 0x001fca00078ec0ff */
[----:B------:R-:W-:-:S05]  /*3c030*/  IMAD.SHL.U32 R28, R28, 0x2, RZ ;  /* 0x000000021c1c7824 */ /* 0x000fca00078e00ff */
[----:B---3--:R0:W-:Y:S04]  /*3c040*/  STS.U16 [R28+UR5+0xb800], R5 ;  /* 0x00b800051c007988 */ /* 0x0081e80008000405 */
[----:B0-----:R-:W3:Y:S04]  /*3c050*/  LDL.LU R5, [R1+0x1b4] ;  /* 0x0001b40001057983 */ /* 0x001ee80000300800 */
[----:B---3--:R0:W-:Y:S04]  /*3c060*/  STL [R1+0x325c], R5 ;  /* 0x00325c0501007387 */ /* 0x0081e80000100800 */
[----:B0-----:R-:W3:Y:S04]  /*3c070*/  LDL.LU R5, [R1+0x1b8] ;  /* 0x0001b80001057983 */ /* 0x001ee80000300800 */
[----:B---3--:R0:W-:Y:S04]  /*3c080*/  STL [R1+0x3260], R5 ;  /* 0x0032600501007387 */ /* 0x0081e80000100800 */
[----:B0-----:R-:W3:Y:S04]  /*3c090*/  LDL.LU R5, [R1+0x1bc] ;  /* 0x0001bc0001057983 */ /* 0x001ee80000300800 */
[----:B----4-:R-:W-:Y:S04]  /*3c0a0*/  STS.U16 [R28+UR5+0xc000], R4 ;  /* 0x00c000041c007988 */ /* 0x010fe80008000405 */
[----:B------:R-:W-:Y:S04]  /*3c0b0*/  STS.U16 [R28+UR5+0xc800], R3 ;  /* 0x00c800031c007988 */ /* 0x000fe80008000405 */
[----:B------:R-:W-:Y:S04]  /*3c0c0*/  STS.U16 [R28+UR5+0xd000], R2 ;  /* 0x00d000021c007988 */ /* 0x000fe80008000405 */
[----:B------:R-:W-:Y:S04]  /*3c0d0*/  STS.U16 [R28+UR5+0xd800], R0 ;  /* 0x00d800001c007988 */ /* 0x000fe80008000405 */
[----:B--2---:R-:W-:Y:S04]  /*3c0e0*/  STS.U16 [R28+UR5], R14 ;  /* 0x0000000e1c007988 */ /* 0x004fe80008000405 */
[----:B---3--:R0:W-:Y:S04]  /*3c0f0*/  STL [R1+0x3264], R5 ;  /* 0x0032640501007387 */ /* 0x0081e80000100800 */
[----:B0-----:R-:W2:Y:S04]  /*3c100*/  LDL.LU R5, [R1+0x1c0] ;  /* 0x0001c00001057983 */ /* 0x001ea80000300800 */
[----:B------:R-:W3:Y:S04]  /*3c110*/  LDL.LU R4, [R1+0x1b0] ;  /* 0x0001b00001047983 */ /* 0x000ee80000300800 */
[----:B------:R-:W4:Y:S04]  /*3c120*/  LDL.LU R3, [R1+0x1ac] ;  /* 0x0001ac0001037983 */ /* 0x000f280000300800 */
[----:B------:R-:W4:Y:S04]  /*3c130*/  LDL.LU R2, [R1+0x1a8] ;  /* 0x0001a80001027983 */ /* 0x000f280000300800 */
[----:B------:R-:W4:Y:S04]  /*3c140*/  LDL.LU R0, [R1+0x1a4] ;  /* 0x0001a40001007983 */ /* 0x000f280000300800 */
[----:B------:R0:W-:Y:S04]  /*3c150*/  STS.U16 [R28+UR5+0x800], R15 ;  /* 0x0008000f1c007988 */ /* 0x0001e80008000405 */
[----:B------:R-:W4:Y:S04]  /*3c160*/  LDL.LU R14, [R1+0x1a0] ;  /* 0x0001a000010e7983 */ /* 0x000f280000300800 */
[----:B------:R1:W-:Y:S04]  /*3c170*/  STS.U16 [R28+UR5+0x1000], R22 ;  /* 0x001000161c007988 */ /* 0x0003e80008000405 */
[----:B0-----:R-:W4:Y:S04]  /*3c180*/  LDL.LU R15, [R1+0x19c] ;  /* 0x00019c00010f7983 */ /* 0x001f280000300800 */
[----:B------:R0:W-:Y:S04]  /*3c190*/  STS.U16 [R28+UR5+0x1800], R21 ;  /* 0x001800151c007988 */ /* 0x0001e80008000405 */
[----:B-1----:R-:W4:Y:S04]  /*3c1a0*/  LDL.LU R22, [R1+0x198] ;  /* 0x0001980001167983 */ /* 0x002f280000300800 */
        /* <DEDUP_REMOVED lines=38> */
[----:B-1----:R-:W4:Y:S04]  /*3c410*/  LDL.LU R6, [R1+0x60] ;  /* 0x0000600001067983 */ /* 0x002f280000300800 */
[----:B--2---:R0:W-:Y:S04]  /*3c420*/  STS.U16 [R28+UR5+0xe000], R5 ;  /* 0x00e000051c007988 */ /* 0x0041e80008000405 */
[----:B0-----:R-:W2:Y:S04]  /*3c430*/  LDL.LU R5, [R1+0x3264] ;  /* 0x0032640001057983 */ /* 0x001ea80000300800 */
[----:B--2---:R0:W-:Y:S04]  /*3c440*/  STS.U16 [R28+UR5+0xe800], R5 ;  /* 0x00e800051c007988 */ /* 0x0041e80008000405 */
[----:B0-----:R-:W2:Y:S04]  /*3c450*/  LDL.LU R5, [R1+0x3260] ;  /* 0x0032600001057983 */ /* 0x001ea80000300800 */
[----:B--2---:R0:W-:Y:S04]  /*3c460*/  STS.U16 [R28+UR5+0xf000], R5 ;  /* 0x00f000051c007988 */ /* 0x0041e80008000405 */
[----:B0-----:R-:W2:Y:S04]  /*3c470*/  LDL.LU R5, [R1+0x325c] ;  /* 0x00325c0001057983 */ /* 0x001ea80000300800 */
[----:B---3--:R-:W-:Y:S04]  /*3c480*/  STS.U16 [R28+UR5+0x10000], R4 ;  /* 0x010000041c007988 */ /* 0x008fe80008000405 */
[----:B----4-:R-:W-:Y:S04]  /*3c490*/  STS.U16 [R28+UR5+0x10800], R3 ;  /* 0x010800031c007988 */ /* 0x010fe80008000405 */
[----:B------:R-:W-:Y:S04]  /*3c4a0*/  STS.U16 [R28+UR5+0x11000], R2 ;  /* 0x011000021c007988 */ /* 0x000fe80008000405 */
[----:B------:R-:W-:Y:S04]  /*3c4b0*/  STS.U16 [R28+UR5+0x11800], R0 ;  /* 0x011800001c007988 */ /* 0x000fe80008000405 */
[----:B--2---:R0:W-:Y:S04]  /*3c4c0*/  STS.U16 [R28+UR5+0xf800], R5 ;  /* 0x00f800051c007988 */ /* 0x0041e80008000405 */
[----:B0-----:R-:W2:Y:S04]  /*3c4d0*/  LDL.LU R5, [R1+0x3258] ;  /* 0x0032580001057983 */ /* 0x001ea80000300800 */
[----:B------:R-:W3:Y:S04]  /*3c4e0*/  LDL.LU R4, [R1+0x3254] ;  /* 0x0032540001047983 */ /* 0x000ee80000300800 */
[----:B------:R-:W4:Y:S04]  /*3c4f0*/  LDL.LU R3, [R1+0x3250] ;  /* 0x0032500001037983 */ /* 0x000f280000300800 */
[----:B------:R-:W4:Y:S04]  /*3c500*/  LDL.LU R2, [R1+0x324c] ;  /* 0x00324c0001027983 */ /* 0x000f280000300800 */
[----:B------:R-:W4:Y:S04]  /*3c510*/  LDL.LU R0, [R1+0x3248] ;  /* 0x0032480001007983 */ /* 0x000f280000300800 */
[----:B------:R0:W-:Y:S04]  /*3c520*/  STS.U16 [R28+UR5+0x12000], R14 ;  /* 0x0120000e1c007988 */ /* 0x0001e80008000405 */
[----:B------:R1:W-:Y:S04]  /*3c530*/  STS.U16 [R28+UR5+0x12800], R15 ;  /* 0x0128000f1c007988 */ /* 0x0003e80008000405 */
[----:B------:R1:W-:Y:S04]  /*3c540*/  STS.U16 [R28+UR5+0x13000], R22 ;  /* 0x013000161c007988 */ /* 0x0003e80008000405 */
[----:B0-----:R-:W4:Y:S04]  /*3c550*/  LDL.LU R14, [R1+0x140] ;  /* 0x00014000010e7983 */ /* 0x001f280000300800 */
[----:B-1----:R-:W4:Y:S04]  /*3c560*/  LDL.LU R15, [R1+0x13c] ;  /* 0x00013c00010f7983 */ /* 0x002f280000300800 */
        /* <DEDUP_REMOVED lines=38> */
[----:B0-----:R-:W4:Y:S04]  /*3c7d0*/  LDL.LU R6, [R1+0xec] ;  /* 0x0000ec0001067983 */ /* 0x001f280000300800 */
[----:B------:R0:W-:Y:S02]  /*3c7e0*/  STS.U16 [R28+UR5+0x16800], R11 ;  /* 0x0168000b1c007988 */ /* 0x0001e40008000405 */
[----:B0-----:R-:W-:-:S02]  /*3c7f0*/  LOP3.LUT R11, R28, 0x10, RZ, 0x3c, !PT ;  /* 0x000000101c0b7812 */ /* 0x001fc400078e3cff */
[----:B--2---:R-:W-:Y:S04]  /*3c800*/  STS.U16 [R28+UR5+0x1f800], R5 ;  /* 0x01f800051c007988 */ /* 0x004fe80008000405 */
[----:B---3--:R-:W-:Y:S04]  /*3c810*/  STS.U16 [R28+UR5+0x1f000], R4 ;  /* 0x01f000041c007988 */ /* 0x008fe80008000405 */
[----:B----4-:R-:W-:Y:S04]  /*3c820*/  STS.U16 [R28+UR5+0x1e800], R3 ;  /* 0x01e800031c007988 */ /* 0x010fe80008000405 */
[----:B------:R-:W-:Y:S04]  /*3c830*/  STS.U16 [R28+UR5+0x1e000], R2 ;  /* 0x01e000021c007988 */ /* 0x000fe80008000405 */
[----:B------:R-:W-:Y:S04]  /*3c840*/  STS.U16 [R28+UR5+0x1d800], R0 ;  /* 0x01d800001c007988 */ /* 0x000fe80008000405 */
[----:B------:R0:W-:Y:S04]  /*3c850*/  STL [R1+0x321c], R0 ;  /* 0x00321c0001007387 */ /* 0x0001e80000100800 */
[----:B0-----:R-:W2:Y:S04]  /*3c860*/  LDL.LU R0, [R1+0x144] ;  /* 0x0001440001007983 */ /* 0x001ea80000300800 */
[----:B------:R-:W3:Y:S04]  /*3c870*/  LDL.LU R2, [R1+0x148] ;  /* 0x0001480001027983 */ /* 0x000ee80000300800 */
[----:B------:R-:W4:Y:S04]  /*3c880*/  LDL.LU R3, [R1+0x14c] ;  /* 0x00014c0001037983 */ /* 0x000f280000300800 */
[----:B------:R0:W-:Y:S04]  /*3c890*/  STL [R1+0x3220], R4 ;  /* 0x0032200401007387 */ /* 0x0001e80000100800 */
[----:B0-----:R-:W2:Y:S04]  /*3c8a0*/  LDL.LU R4, [R1+0x150] ;  /* 0x0001500001047983 */ /* 0x001ea80000300800 */
[----:B------:R-:W3:Y:S04]  /*3c8b0*/  LDL.LU R28, [R1+0x154] ;  /* 0x00015400011c7983 */ /* 0x000ee80000300800 */
[----:B------:R-:W-:Y:S04]  /*3c8c0*/  STL [R1+0x3224], R5 ;  /* 0x0032240501007387 */ /* 0x000fe80000100800 */
[----:B---3--:R-:W-:Y:S04]  /*3c8d0*/  STS.U16 [R11+UR5+0x100], R28 ;  /* 0x0001001c0b007988 */ /* 0x008fe80008000405 */
[----:B--2---:R-:W-:Y:S04]  /*3c8e0*/  STS.U16 [R11+UR5+0x900], R4 ;  /* 0x000900040b007988 */ /* 0x004fe80008000405 */
[----:B----4-:R-:W-:Y:S04]  /*3c8f0*/  STS.U16 [R11+UR5+0x1100], R3 ;  /* 0x001100030b007988 */ /* 0x010fe80008000405 */
        /* <DEDUP_REMOVED lines=19> */
[----:B------:R1:W-:Y:S04]  /*3ca30*/  STS.U16 [R11+UR5+0xb100], R10 ;  /* 0x00b1000a0b007988 */ /* 0x0003e80008000405 */
[----:B0-----:R-:W2:Y:S04]  /*3ca40*/  LDL.LU R29, [R1+0xe8] ;  /* 0x0000e800011d7983 */ /* 0x001ea80000300800 */
[----:B-1----:R-:W3:Y:S04]  /*3ca50*/  LDL.LU R10, [R1+0xdc] ;  /* 0x0000dc00010a7983 */ /* 0x002ee80000300800 */
[----:B---3--:R0:W-:Y:S04]  /*3ca60*/  STL [R1+0x3240], R10 ;  /* 0x0032400a01007387 */ /* 0x0081e80000100800 */
[----:B0-----:R-:W3:Y:S04]  /*3ca70*/  LDL.LU R10, [R1+0xe0] ;  /* 0x0000e000010a7983 */ /* 0x001ee80000300800 */
[----:B------:R-:W-:Y:S04]  /*3ca80*/  STS.U16 [R11+UR5+0xb900], R9 ;  /* 0x00b900090b007988 */ /* 0x000fe80008000405 */
[----:B------:R-:W-:Y:S04]  /*3ca90*/  STS.U16 [R11+UR5+0xc100], R8 ;  /* 0x00c100080b007988 */ /* 0x000fe80008000405 */
[----:B------:R-:W-:Y:S04]  /*3caa0*/  STS.U16 [R11+UR5+0xc900], R7 ;  /* 0x00c900070b007988 */ /* 0x000fe80008000405 */
[----:B---3--:R0:W-:Y:S04]  /*3cab0*/  STL [R1+0x3244], R10 ;  /* 0x0032440a01007387 */ /* 0x0081e80000100800 */
[----:B0-----:R-:W3:Y:S04]  /*3cac0*/  LDL.LU R10, [R1+0xe4] ;  /* 0x0000e400010a7983 */ /* 0x001ee80000300800 */
        /* <DEDUP_REMOVED lines=22> */
[----:B------:R0:W-:Y:S04]  /*3cc30*/  STS.U16 [R11+UR5+0xd100], R6 ;  /* 0x00d100060b007988 */ /* 0x0001e80008000405 */
[----:B------:R-:W4:Y:S04]  /*3cc40*/  LDL.LU R25, [R1+0x80] ;  /* 0x0000800001197983 */ /* 0x000f280000300800 */
[----:B--2---:R1:W-:Y:S04]  /*3cc50*/  STS.U16 [R11+UR5+0xd900], R29 ;  /* 0x00d9001d0b007988 */ /* 0x0043e80008000405 */
[----:B0-----:R-:W2:Y:S04]  /*3cc60*/  LDL.LU R6, [R1+0x7c] ;  /* 0x00007c0001067983 */ /* 0x001ea80000300800 */
[----:B------:R-:W2:Y:S04]  /*3cc70*/  LDL.LU R26, [R1+0x74] ;  /* 0x00007400011a7983 */ /* 0x000ea80000300800 */
[----:B------:R-:W2:Y:S04]  /*3cc80*/  LDL.LU R27, [R1+0x6c] ;  /* 0x00006c00011b7983 */ /* 0x000ea80000300800 */
[----:B-1----:R-:W2:Y:S04]  /*3cc90*/  LDL.LU R29, [R1+0x64] ;  /* 0x00006400011d7983 */ /* 0x002ea80000300800 */
[----:B---3--:R0:W-:Y:S04]  /*3cca0*/  STS.U16 [R11+UR5+0xe100], R10 ;  /* 0x00e1000a0b007988 */ /* 0x0081e80008000405 */
[----:B0-----:R-:W3:Y:S04]  /*3ccb0*/  LDL.LU R10, [R1+0x3244] ;  /* 0x00324400010a7983 */ /* 0x001ee80000300800 */
[----:B---3--:R0:W-:Y:S04]  /*3ccc0*/  STS.U16 [R11+UR5+0xe900], R10 ;  /* 0x00e9000a0b007988 */ /* 0x0081e80008000405 */
[----:B0-----:R-:W3:Y:S04]  /*3ccd0*/  LDL.LU R10, [R1+0x3240] ;  /* 0x00324000010a7983 */ /* 0x001ee80000300800 */
[----:B---3--:R0:W-:Y:S04]  /*3cce0*/  STS.U16 [R11+UR5+0xf100], R10 ;  /* 0x00f1000a0b007988 */ /* 0x0081e80008000405 */
[----:B----4-:R1:W-:Y:S04]  /*3ccf0*/  STS.U16 [R11+UR5+0xf900], R9 ;  /* 0x00f900090b007988 */ /* 0x0103e80008000405 */
[----:B------:R3:W-:Y:S04]  /*3cd00*/  STS.U16 [R11+UR5+0x10100], R8 ;  /* 0x010100080b007988 */ /* 0x0007e80008000405 */
[----:B------:R4:W-:Y:S04]  /*3cd10*/  STS.U16 [R11+UR5+0x10900], R7 ;  /* 0x010900070b007988 */ /* 0x0009e80008000405 */
        /* <DEDUP_REMOVED lines=17> */
[----:B0-----:R-:W2:Y:S04]  /*3ce30*/  LDL.LU R10, [R1+0x323c] ;  /* 0x00323c00010a7983 */ /* 0x001ea80000300800 */
[----:B------:R-:W-:Y:S04]  /*3ce40*/  STS.U16 [R11+UR5+0x19900], R23 ;  /* 0x019900170b007988 */ /* 0x000fe80008000405 */
[----:B-1----:R-:W2:Y:S04]  /*3ce50*/  LDL.LU R9, [R1+0x3238] ;  /* 0x0032380001097983 */ /* 0x002ea80000300800 */
[----:B------:R-:W-:Y:S04]  /*3ce60*/  STS.U16 [R11+UR5+0x1a100], R24 ;  /* 0x01a100180b007988 */ /* 0x000fe80008000405 */
[----:B---3--:R-:W3:Y:S04]  /*3ce70*/  LDL.LU R8, [R1+0x3234] ;  /* 0x0032340001087983 */ /* 0x008ee80000300800 */
[----:B------:R-:W-:Y:S04]  /*3ce80*/  STS.U16 [R11+UR5+0x1a900], R25 ;  /* 0x01a900190b007988 */ /* 0x000fe80008000405 */
[----:B----4-:R-:W4:Y:S04]  /*3ce90*/  LDL.LU R7, [R1+0x3230] ;  /* 0x0032300001077983 */ /* 0x010f280000300800 */
[----:B--2---:R0:W-:Y:S04]  /*3cea0*/  STS.U16 [R11+UR5+0x1b100], R6 ;  /* 0x01b100060b007988 */ /* 0x0041e80008000405 */
[----:B0-----:R-:W2:Y:S04]  /*3ceb0*/  LDL.LU R6, [R1+0x5c] ;  /* 0x00005c0001067983 */ /* 0x001ea80000300800 */
[----:B------:R-:W3:Y:S04]  /*3cec0*/  LDL.LU R5, [R1+0x58] ;  /* 0x0000580001057983 */ /* 0x000ee80000300800 */
[----:B------:R-:W-:Y:S04]  /*3ced0*/  STS.U16 [R11+UR5+0x1b900], R26 ;  /* 0x01b9001a0b007988 */ /* 0x000fe80008000405 */
[----:B------:R-:W-:Y:S04]  /*3cee0*/  STS.U16 [R11+UR5+0x1c100], R27 ;  /* 0x01c1001b0b007988 */ /* 0x000fe80008000405 */
[----:B------:R0:W-:Y:S02]  /*3cef0*/  STS.U16 [R11+UR5+0x1c900], R29 ;  /* 0x01c9001d0b007988 */ /* 0x0001e40008000405 */
[----:B0-----:R-:W0:Y:S02]  /*3cf00*/  S2R R29, SR_TID.X ;  /* 0x00000000001d7919 */ /* 0x001e240000002100 */
[----:B0-----:R-:W-:Y:S01]  /*3cf10*/  LOP3.LUT R14, R29, 0x7f, RZ, 0xc0, !PT ;  /* 0x0000007f1d0e7812 */ /* 0x001fe200078ec0ff */
[----:B---3--:R0:W-:Y:S04]  /*3cf20*/  STL [R1+0x3228], R5 ;  /* 0x0032280501007387 */ /* 0x0081e80000100800 */
        /* <DEDUP_REMOVED lines=12> */
[----:B0-----:R-:W-:-:S03]  /*3cff0*/  IMAD.SHL.U32 R5, R14, 0x2, RZ ;  /* 0x000000020e057824 */ /* 0x001fc600078e00ff */
[----:B------:R-:W3:Y:S04]  /*3d000*/  LDL.LU R19, [R1+0x24] ;  /* 0x0000240001137983 */ /* 0x000ee80000300800 */
[----:B------:R-:W3:Y:S04]  /*3d010*/  LDL.LU R23, [R1+0x20] ;  /* 0x0000200001177983 */ /* 0x000ee80000300800 */
[----:B------:R-:W3:Y:S04]  /*3d020*/  LDL.LU R24, [R1+0x1c] ;  /* 0x00001c0001187983 */ /* 0x000ee80000300800 */
[----:B------:R-:W3:Y:S04]  /*3d030*/  LDL.LU R25, [R1+0x18] ;  /* 0x0000180001197983 */ /* 0x000ee80000300800 */
[----:B------:R-:W3:Y:S01]  /*3d040*/  LDL.LU R26, [R1+0x14] ;  /* 0x00001400011a7983 */ /* 0x000ee20000300800 */
[----:B------:R-:W-:-:S03]  /*3d050*/  LOP3.LUT R5, R5, 0x10, RZ, 0x3c, !PT ;  /* 0x0000001005057812 */ /* 0x000fc600078e3cff */
[----:B------:R-:W3:Y:S04]  /*3d060*/  LDL.LU R27, [R1+0x10] ;  /* 0x00001000011b7983 */ /* 0x000ee80000300800 */
[----:B------:R-:W3:Y:S04]  /*3d070*/  LDL.LU R29, [R1+0xc] ;  /* 0x00000c00011d7983 */ /* 0x000ee80000300800 */
[----:B------:R-:W3:Y:S04]  /*3d080*/  LDL.LU R28, [R1+0x8] ;  /* 0x00000800011c7983 */ /* 0x000ee80000300800 */
[----:B------:R-:W3:Y:S04]  /*3d090*/  LDL.LU R3, [R1+0x4] ;  /* 0x0000040001037983 */ /* 0x000ee80000300800 */
[----:B------:R-:W3:Y:S04]  /*3d0a0*/  LDL.LU R2, [R1] ;  /* 0x0000000001027983 */ /* 0x000ee80000300800 */
[----:B--2---:R0:W-:Y:S04]  /*3d0b0*/  STS.U16 [R5+UR5+0x1d100], R6 ;  /* 0x01d1000605007988 */ /* 0x0041e80008000405 */
[----:B0-----:R-:W2:Y:S01]  /*3d0c0*/  LDL.LU R6, [R1+0x322c] ;  /* 0x00322c0001067983 */ /* 0x001ea20000300800 */
[----:B------:R-:W-:-:S03]  /*3d0d0*/  IMAD.SHL.U32 R14, R14, 0x2, RZ ;  /* 0x000000020e0e7824 */ /* 0x000fc600078e00ff */
[----:B--2---:R-:W-:Y:S04]  /*3d0e0*/  STS.U16 [R5+UR5+0x1d900], R6 ;  /* 0x01d9000605007988 */ /* 0x004fe80008000405 */
[----:B----4-:R-:W-:Y:S04]  /*3d0f0*/  STS.U16 [R5+UR5+0x1e100], R7 ;  /* 0x01e1000705007988 */ /* 0x010fe80008000405 */
[----:B------:R-:W-:Y:S04]  /*3d100*/  STS.U16 [R5+UR5+0x1e900], R8 ;  /* 0x01e9000805007988 */ /* 0x000fe80008000405 */
[----:B------:R-:W-:Y:S04]  /*3d110*/  STS.U16 [R5+UR5+0x1f100], R9 ;  /* 0x01f1000905007988 */ /* 0x000fe80008000405 */
[----:B------:R0:W-:Y:S04]  /*3d120*/  STS.U16 [R5+UR5+0x1f900], R10 ;  /* 0x01f9000a05007988 */ /* 0x0001e80008000405 */
[----:B0-----:R-:W2:Y:S01]  /*3d130*/  LDL.LU R5, [R1+0x3228] ;  /* 0x0032280001057983 */ /* 0x001ea20000300800 */
[----:B------:R-:W-:-:S05]  /*3d140*/  LOP3.LUT R14, R14, 0x20, RZ, 0x3c, !PT ;  /* 0x000000200e0e7812 */ /* 0x000fca00078e3cff */
[----:B--2---:R0:W-:Y:S04]  /*3d150*/  STS.U16 [R14+UR5+0x200], R5 ;  /* 0x000200050e007988 */ /* 0x0041e80008000405 */
[----:B---3--:R1:W-:Y:S04]  /*3d160*/  STS.U16 [R14+UR5+0xa00], R4 ;  /* 0x000a00040e007988 */ /* 0x0083e80008000405 */
[----:B------:R2:W-:Y:S04]  /*3d170*/  STS.U16 [R14+UR5+0x1200], R0 ;  /* 0x001200000e007988 */ /* 0x0005e80008000405 */
[----:B------:R3:W-:Y:S04]  /*3d180*/  STS.U16 [R14+UR5+0x1a00], R15 ;  /* 0x001a000f0e007988 */ /* 0x0007e80008000405 */
[----:B------:R4:W-:Y:S04]  /*3d190*/  STS.U16 [R14+UR5+0x2200], R22 ;  /* 0x002200160e007988 */ /* 0x0009e80008000405 */
[----:B------:R4:W-:Y:S04]  /*3d1a0*/  STS.U16 [R14+UR5+0x2a00], R21 ;  /* 0x002a00150e007988 */ /* 0x0009e80008000405 */
[----:B------:R4:W-:Y:S04]  /*3d1b0*/  STS.U16 [R14+UR5+0x3200], R20 ;  /* 0x003200140e007988 */ /* 0x0009e80008000405 */
[----:B0-----:R-:W4:Y:S04]  /*3d1c0*/  LDL.LU R5, [R1+0x3224] ;  /* 0x0032240001057983 */ /* 0x001f280000300800 */
[----:B-1----:R-:W4:Y:S04]  /*3d1d0*/  LDL.LU R4, [R1+0x3220] ;  /* 0x0032200001047983 */ /* 0x002f280000300800 */
[----:B--2---:R-:W2:Y:S04]  /*3d1e0*/  LDL.LU R0, [R1+0x321c] ;  /* 0x00321c0001007983 */ /* 0x004ea80000300800 */
[----:B---3--:R-:W3:Y:S04]  /*3d1f0*/  LDL.LU R15, [R1+0x3218] ;  /* 0x00321800010f7983 */ /* 0x008ee80000300800 */
[----:B----4-:R-:W4:Y:S04]  /*3d200*/  LDL.LU R22, [R1+0x3214] ;  /* 0x0032140001167983 */ /* 0x010f280000300800 */
[----:B------:R0:W-:Y:S04]  /*3d210*/  STS.U16 [R14+UR5+0x3a00], R18 ;  /* 0x003a00120e007988 */ /* 0x0001e80008000405 */
[----:B------:R-:W2:Y:S04]  /*3d220*/  LDL.LU R21, [R1+0x3210] ;  /* 0x0032100001157983 */ /* 0x000ea80000300800 */
[----:B------:R1:W-:Y:S04]  /*3d230*/  STS.U16 [R14+UR5+0x4200], R16 ;  /* 0x004200100e007988 */ /* 0x0003e80008000405 */
[----:B------:R-:W4:Y:S04]  /*3d240*/  LDL.LU R20, [R1+0x320c] ;  /* 0x00320c0001147983 */ /* 0x000f280000300800 */
[----:B------:R1:W-:Y:S04]  /*3d250*/  STS.U16 [R14+UR5+0x4a00], R13 ;  /* 0x004a000d0e007988 */ /* 0x0003e80008000405 */
[----:B------:R1:W-:Y:S04]  /*3d260*/  STS.U16 [R14+UR5+0x5200], R12 ;  /* 0x0052000c0e007988 */ /* 0x0003e80008000405 */
[----:B------:R1:W-:Y:S04]  /*3d270*/  STS.U16 [R14+UR5+0x5a00], R11 ;  /* 0x005a000b0e007988 */ /* 0x0003e80008000405 */
[----:B------:R1:W-:Y:S04]  /*3d280*/  STS.U16 [R14+UR5+0x6200], R17 ;  /* 0x006200110e007988 */ /* 0x0003e80008000405 */
[----:B0-----:R-:W2:Y:S04]  /*3d290*/  LDL.LU R18, [R1+0x3208] ;  /* 0x0032080001127983 */ /* 0x001ea80000300800 */
[----:B-1----:R-:W4:Y:S04]  /*3d2a0*/  LDL.LU R16, [R1+0x3204] ;  /* 0x0032040001107983 */ /* 0x002f280000300800 */
[----:B------:R0:W-:Y:S04]  /*3d2b0*/  STS.U16 [R14+UR5+0x6a00], R19 ;  /* 0x006a00130e007988 */ /* 0x0001e80008000405 */
[----:B------:R-:W2:Y:S04]  /*3d2c0*/  LDL.LU R13, [R1+0x3200] ;  /* 0x00320000010d7983 */ /* 0x000ea80000300800 */
[----:B------:R-:W4:Y:S04]  /*3d2d0*/  LDL.LU R12, [R1+0x31fc] ;  /* 0x0031fc00010c7983 */ /* 0x000f280000300800 */
[----:B------:R-:W2:Y:S04]  /*3d2e0*/  LDL.LU R11, [R1+0x31f8] ;  /* 0x0031f800010b7983 */ /* 0x000ea80000300800 */
[----:B------:R1:W-:Y:S04]  /*3d2f0*/  STS.U16 [R14+UR5+0x7200], R23 ;  /* 0x007200170e007988 */ /* 0x0003e80008000405 */
[----:B------:R-:W4:Y:S04]  /*3d300*/  LDL.LU R17, [R1+0x31f4] ;  /* 0x0031f40001117983 */ /* 0x000f280000300800 */
[----:B------:R1:W-:Y:S04]  /*3d310*/  STS.U16 [R14+UR5+0x7a00], R24 ;  /* 0x007a00180e007988 */ /* 0x0003e80008000405 */
[----:B------:R1:W-:Y:S04]  /*3d320*/  STS.U16 [R14+UR5+0x8200], R25 ;  /* 0x008200190e007988 */ /* 0x0003e80008000405 */
[----:B------:R1:W-:Y:S04]  /*3d330*/  STS.U16 [R14+UR5+0x8a00], R26 ;  /* 0x008a001a0e007988 */ /* 0x0003e80008000405 */
[----:B0-----:R-:W2:Y:S04]  /*3d340*/  LDL.LU R19, [R1+0x31f0] ;  /* 0x0031f00001137983 */ /* 0x001ea80000300800 */
[----:B------:R0:W-:Y:S04]  /*3d350*/  STS.U16 [R14+UR5+0x9200], R27 ;  /* 0x0092001b0e007988 */ /* 0x0001e80008000405 */
[----:B------:R0:W-:Y:S04]  /*3d360*/  STS.U16 [R14+UR5+0x9a00], R29 ;  /* 0x009a001d0e007988 */ /* 0x0001e80008000405 */
[----:B-1----:R-:W4:Y:S04]  /*3d370*/  LDL.LU R23, [R1+0x31ec] ;  /* 0x0031ec0001177983 */ /* 0x002f280000300800 */
[----:B------:R-:W2:Y:S04]  /*3d380*/  LDL.LU R24, [R1+0x31e8] ;  /* 0x0031e80001187983 */ /* 0x000ea80000300800 */
[----:B------:R-:W4:Y:S04]  /*3d390*/  LDL.LU R25, [R1+0x31e4] ;  /* 0x0031e40001197983 */ /* 0x000f280000300800 */
[----:B------:R-:W-:Y:S04]  /*3d3a0*/  STS.U16 [R14+UR5+0xa200], R28 ;  /* 0x00a2001c0e007988 */ /* 0x000fe80008000405 */
[----:B------:R-:W2:Y:S04]  /*3d3b0*/  LDL.LU R26, [R1+0x31e0] ;  /* 0x0031e000011a7983 */ /* 0x000ea80000300800 */
[----:B0-----:R-:W4:Y:S04]  /*3d3c0*/  LDL.LU R27, [R1+0x31dc] ;  /* 0x0031dc00011b7983 */ /* 0x001f280000300800 */
[----:B------:R0:W-:Y:S04]  /*3d3d0*/  STS.U16 [R14+UR5+0xaa00], R3 ;  /* 0x00aa00030e007988 */ /* 0x0001e80008000405 */
[----:B------:R-:W2:Y:S04]  /*3d3e0*/  LDL.LU R29, [R1+0x31d8] ;  /* 0x0031d800011d7983 */ /* 0x000ea80000300800 */
[----:B------:R1:W-:Y:S04]  /*3d3f0*/  STS.U16 [R14+UR5+0xb200], R2 ;  /* 0x00b200020e007988 */ /* 0x0003e80008000405 */
[----:B0-----:R-:W4:Y:S04]  /*3d400*/  LDL R3, [R1+0x824] ;  /* 0x0008240001037983 */ /* 0x001f280000100800 */
[----:B-1----:R-:W4:Y:S04]  /*3d410*/  LDL R2, [R1+0x1724] ;  /* 0x0017240001027983 */ /* 0x002f280000100800 */
[----:B------:R-:W2:Y:S01]  /*3d420*/  LDL.LU R28, [R1+0x17e4] ;  /* 0x0017e400011c7983 */ /* 0x000ea20000300800 */
[----:B---3--:R-:W-:-:S06]  /*3d430*/  PRMT R15, RZ, 0x7610, R15 ;  /* 0x00007610ff0f7816 */ /* 0x008fcc000000000f */
[----:B----4-:R-:W3:Y:S04]  /*3d440*/  @!P1 LDG.E.U16 R15, desc[UR10][R2.64] ;  /* 0x0000000a020f9981 */ /* 0x010ee8000c1e1500 */
        /* <DEDUP_REMOVED lines=13> */
[----:B------:R-:W-:Y:S04]  /*3d520*/  STL [R1+0x2d20], R28 ;  /* 0x002d201c01007387 */ /* 0x000fe80000100800 */
[----:B------:R-:W-:Y:S04]  /*3d530*/  STS.U16 [R14+UR5+0x12200], R20 ;  /* 0x012200140e007988 */ /* 0x000fe80008000405 */
[----:B------:R-:W-:Y:S04]  /*3d540*/  STL [R1+0x2d24], R28 ;  /* 0x002d241c01007387 */ /* 0x000fe80000100800 */
[----:B------:R-:W-:Y:S04]  /*3d550*/  STS.U16 [R14+UR5+0x12a00], R21 ;  /* 0x012a00150e007988 */ /* 0x000fe80008000405 */
[----:B------:R-:W-:Y:S04]  /*3d560*/  STL [R1+0x2d28], R28 ;  /* 0x002d281c01007387 */ /* 0x000fe80000100800 */
[----:B------:R0:W-:Y:S04]  /*3d570*/  STS.U16 [R14+UR5+0x13200], R22 ;  /* 0x013200160e007988 */ /* 0x0001e80008000405 */
[----:B0-----:R-:W2:Y:S04]  /*3d580*/  LDL.LU R14, [R1+0x31d4] ;  /* 0x0031d400010e7983 */ /* 0x001ea80000300800 */
        /* <DEDUP_REMOVED lines=2253> */
[----:B------:R-:W4:Y:S02]  /*46260*/  LDL R3, [R1+0xb30] ;  /* 0x000b300001037983 */ /* 0x000f240000100800 */
[----:B----4-:R-:W-:-:S02]  /*46270*/  @!P1 LOP3.LUT R3, R3, R2, RZ, 0x3c, !PT ;  /* 0x0000000203039212 */ /* 0x010fc400078e3cff */
[----:B---3--:R-:W-:Y:S02]  /*46280*/  PRMT R15, RZ, 0x7610, R15 ;  /* 0x00007610ff0f7816 */ /* 0x008fe4000000000f */
        /* <DEDUP_REMOVED lines=230> */
[----:B---3--:R-:W-:Y:S02]  /*470f0*/  PRMT R15, RZ, 0x7610, R15 ;  /* 0x00007610ff0f7816 */ /* 0x008fe4000000000f */
        /* <DEDUP_REMOVED lines=9> */
[----:B------:R-:W2:Y:S02]  /*47190*/  LDL R3, [R1+0xa18] ;  /* 0x000a180001037983 */ /* 0x000ea40000100800 */
[----:B--2---:R-:W-:-:S02]  /*471a0*/  @!P1 LOP3.LUT R3, R3, R2, RZ, 0x3c, !PT ;  /* 0x0000000203039212 */ /* 0x004fc400078e3cff */
[----:B---3--:R-:W-:Y:S02]  /*471b0*/  PRMT R15, RZ, 0x7610, R15 ;  /* 0x00007610ff0f7816 */ /* 0x008fe4000000000f */
[----:B------:R-:W-:-:S04]  /*471c0*/  @!P1 LOP3.LUT R2, R3, R2, RZ, 0x3c, !PT ;  /* 0x0000000203029212 */ /* 0x000fc800078e3cff */
[----:B------:R-:W-:-:S05]  /*471d0*/  @!P1 LOP3.LUT R3, R3, R2, RZ, 0x3c, !PT ;  /* 0x0000000203039212 */ /* 0x000fca00078e3cff */
[----:B------:R-:W2:Y:S04]  /*471e0*/  @!P1 LDG.E.U16 R15, desc[UR10][R2.64] ;  /* 0x0000000a020f9981 */ /* 0x000ea8000c1e1500 */
[----:B--2---:R0:W-:Y:S04]  /*471f0*/  STL [R1+0x9c], R15 ;  /* 0x00009c0f01007387 */ /* 0x0041e80000100800 */
[----:B0-----:R-:W2:Y:S04]  /*47200*/  LDL.LU R15, [R1+0x2d7c] ;  /* 0x002d7c00010f7983 */ /* 0x001ea80000300800 */
[----:B------:R-:W3:Y:S04]  /*47210*/  LDL R2, [R1+0x9fc] ;  /* 0x0009fc0001027983 */ /* 0x000ee80000100800 */
[----:B------:R-:W3:Y:S02]  /*47220*/  LDL R3, [R1+0xa00] ;  /* 0x000a000001037983 */ /* 0x000ee40000100800 */
[----:B---3--:R-:W-:-:S02]  /*47230*/  @!P1 LOP3.LUT R3, R3, R2, RZ, 0x3c, !PT ;  /* 0x0000000203039212 */ /* 0x008fc400078e3cff */
[----:B--2---:R-:W-:Y:S02]  /*47240*/  PRMT R15, RZ, 0x7610, R15 ;  /* 0x00007610ff0f7816 */ /* 0x004fe4000000000f */
        /* <DEDUP_REMOVED lines=23> */
[----:B------:R-:W3:Y:S01]  /*473c0*/  LDL R3, [R1+0x9e4] ;  /* 0x0009e40001037983 */ /* 0x000ee20000100800 */
[----:B----4-:R-:W-:-:S03]  /*473d0*/  @!P1 IMAD.MOV.U32 R2, RZ, RZ, R9 ;  /* 0x000000ffff029224 */ /* 0x010fc600078e0009 */
[----:B------:R-:W4:Y:S01]  /*473e0*/  LDL R9, [R1+0x9b0] ;  /* 0x0009b00001097983 */ /* 0x000f220000100800 */
[----:B--2---:R-:W-:-:S06]  /*473f0*/  PRMT R15, RZ, 0x7610, R15 ;  /* 0x00007610ff0f7816 */ /* 0x004fcc000000000f */
[----:B---3--:R-:W2:Y:S04]  /*47400*/  @!P1 LDG.E.U16 R15, desc[UR10][R2.64] ;  /* 0x0000000a020f9981 */ /* 0x008ea8000c1e1500 */
        /* <DEDUP_REMOVED lines=32> */
[----:B------:R-:W-:Y:S01]  /*47610*/  @!P1 LOP3.LUT R3, R3, R2, RZ, 0x3c, !PT ;  /* 0x0000000203039212 */ /* 0x000fe200078e3cff */
[----:B---3--:R0:W-:Y:S04]  /*47620*/  STL [R1+0x80], R11 ;  /* 0x0000800b01007387 */ /* 0x0081e80000100800 */
[----:B------:R4:W3:Y:S01]  /*47630*/  @!P1 LDG.E.U16 R5, desc[UR10][R2.64] ;  /* 0x0000000a02059981 */ /* 0x0008e2000c1e1500 */
[----:B------:R-:W-:-:S03]  /*47640*/  PRMT R8, RZ, 0x7610, R8 ;  /* 0x00007610ff087816 */ /* 0x000fc60000000008 */
[----:B0-----:R-:W2:Y:S04]  /*47650*/  LDL R11, [R1+0x940] ;  /* 0x00094000010b7983 */ /* 0x001ea80000100800 */
[----:B------:R-:W2:Y:S01]  /*47660*/  LDL R3, [R1+0x9ac] ;  /* 0x0009ac0001037983 */ /* 0x000ea20000100800 */
[----:B----4-:R-:W-:-:S03]  /*47670*/  @!P1 IMAD.MOV.U32 R2, RZ, RZ, R9 ;  /* 0x000000ffff029224 */ /* 0x010fc600078e0009 */
[----:B---3--:R0:W-:Y:S01]  /*47680*/  STL [R1+0x7c], R5 ;  /* 0x00007c0501007387 */ /* 0x0081e20000100800 */
[----:B--2---:R-:W-:-:S03]  /*47690*/  PRMT R15, RZ, 0x7610, R15 ;  /* 0x00007610ff0f7816 */ /* 0x004fc6000000000f */
[----:B------:R-:W2:Y:S04]  /*476a0*/  LDL R9, [R1+0x8bc] ;  /* 0x0008bc0001097983 */ /* 0x000ea80000100800 */
[----:B------:R1:W3:Y:S04]  /*476b0*/  @!P1 LDG.E.U16 R8, desc[UR10][R2.64] ;  /* 0x0000000a02089981 */ /* 0x0002e8000c1e1500 */
[----:B0-----:R-:W4:Y:S04]  /*476c0*/  LDL R5, [R1+0x900] ;  /* 0x0009000001057983 */ /* 0x001f280000100800 */
[----:B------:R-:W1:Y:S04]  /*476d0*/  LDL R2, [R1+0x9a4] ;  /* 0x0009a40001027983 */ /* 0x000e680000100800 */
[----:B------:R-:W1:Y:S02]  /*476e0*/  LDL R3, [R1+0x9a8] ;  /* 0x0009a80001037983 */ /* 0x000e640000100800 */
[----:B-1----:R-:W-:-:S04]  /*476f0*/  @!P1 LOP3.LUT R3, R3, R2, RZ, 0x3c, !PT ;  /* 0x0000000203039212 */ /* 0x002fc800078e3cff */
        /* <DEDUP_REMOVED lines=8> */
[----:B------:R-:W4:Y:S02]  /*47780*/  LDL R3, [R1+0x980] ;  /* 0x0009800001037983 */ /* 0x000f240000100800 */
[----:B----4-:R-:W-:-:S02]  /*47790*/  @!P1 LOP3.LUT R3, R3, R2, RZ, 0x3c, !PT ;  /* 0x0000000203039212 */ /* 0x010fc400078e3cff */
[----:B--2---:R-:W-:Y:S02]  /*477a0*/  PRMT R15, RZ, 0x7610, R15 ;  /* 0x00007610ff0f7816 */ /* 0x004fe4000000000f */
[----:B------:R-:W-:-:S04]  /*477b0*/  @!P1 LOP3.LUT R2, R3, R2, RZ, 0x3c, !PT ;  /* 0x0000000203029212 */ /* 0x000fc800078e3cff */
[----:B------:R-:W-:-:S05]  /*477c0*/  @!P1 LOP3.LUT R3, R3, R2, RZ, 0x3c, !PT ;  /* 0x0000000203039212 */ /* 0x000fca00078e3cff */
[----:B------:R-:W2:Y:S01]  /*477d0*/  @!P1 LDG.E.U16 R15, desc[UR10][R2.64] ;  /* 0x0000000a020f9981 */ /* 0x000ea2000c1e1500 */
[----:B------:R-:W-:-:S03]  /*477e0*/  PRMT R7, RZ, 0x7610, R7 ;  /* 0x00007610ff077816 */ /* 0x000fc60000000007 */
[----:B--2---:R0:W-:Y:S04]  /*477f0*/  STL [R1+0x6c], R15 ;  /* 0x00006c0f01007387 */ /* 0x0041e80000100800 */
[----:B0-----:R-:W2:Y:S04]  /*47800*/  LDL.LU R15, [R1+0x2d5c] ;  /* 0x002d5c00010f7983 */ /* 0x001ea80000300800 */
[----:B------:R-:W4:Y:S01]  /*47810*/  LDL R3, [R1+0x93c] ;  /* 0x00093c0001037983 */ /* 0x000f220000100800 */
[----:B------:R-:W-:Y:S01]  /*47820*/  @!P1 IMAD.MOV.U32 R2, RZ, RZ, R11 ;  /* 0x000000ffff029224 */ /* 0x000fe200078e000b */
[----:B------:R-:W-:-:S02]  /*47830*/  PRMT R4, RZ, 0x7610, R4 ;  /* 0x00007610ff047816 */ /* 0x000fc40000000004 */
[----:B------:R-:W3:Y:S04]  /*47840*/  LDL R11, [R1+0x1744] ;  /* 0x00174400010b7983 */ /* 0x000ee80000100800 */
[----:B----4-:R0:W4:Y:S04]  /*47850*/  @!P1 LDG.E.U16 R7, desc[UR10][R2.64] ;  /* 0x0000000a02079981 */ /* 0x010128000c1e1500 */
[----:B------:R-:W3:Y:S01]  /*47860*/  LDL R3, [R1+0x8fc] ;  /* 0x0008fc0001037983 */ /* 0x000ee20000100800 */
[----:B0-----:R-:W-:Y:S01]  /*47870*/  @!P1 IMAD.MOV.U32 R2, RZ, RZ, R5 ;  /* 0x000000ffff029224 */ /* 0x001fe200078e0005 */
[----:B--2---:R-:W-:-:S04]  /*47880*/  PRMT R15, RZ, 0x7610, R15 ;  /* 0x00007610ff0f7816 */ /* 0x004fc8000000000f */
[----:B---3--:R0:W2:Y:S02]  /*47890*/  @!P1 LDG.E.U16 R4, desc[UR10][R2.64] ;  /* 0x0000000a02049981 */ /* 0x0080a4000c1e1500 */
[----:B0-----:R-:W-:Y:S02]  /*478a0*/  @!P1 IMAD.MOV.U32 R2, RZ, RZ, R8 ;  /* 0x000000ffff029224 */ /* 0x001fe400078e0008 */
[----:B------:R-:W-:-:S05]  /*478b0*/  @!P1 IMAD.MOV.U32 R3, RZ, RZ, R9 ;  /* 0x000000ffff039224 */ /* 0x000fca00078e0009 */
[----:B------:R-:W3:Y:S04]  /*478c0*/  @!P1 LDG.E.U16 R15, desc[UR10][R2.64] ;  /* 0x0000000a020f9981 */ /* 0x000ee8000c1e1500 */
[----:B----4-:R0:W-:Y:S04]  /*478d0*/  STL [R1+0x64], R7 ;  /* 0x0000640701007387 */ /* 0x0101e80000100800 */
[----:B------:R-:W4:Y:S04]  /*478e0*/  LDL R5, [R1+0x1784] ;  /* 0x0017840001057983 */ /* 0x000f280000100800 */
[----:B0-----:R-:W4:Y:S04]  /*478f0*/  LDL R7, [R1+0x1780] ;  /* 0x0017800001077983 */ /* 0x001f280000100800 */
[----:B--2---:R0:W-:Y:S04]  /*47900*/  STL [R1+0x5c], R4 ;  /* 0x00005c0401007387 */ /* 0x0041e80000100800 */
[----:B------:R-:W2:Y:S04]  /*47910*/  LDL R9, [R1+0x17c4] ;  /* 0x0017c40001097983 */ /* 0x000ea80000100800 */
[----:B------:R-:W2:Y:S04]  /*47920*/  LDL R8, [R1+0x1808] ;  /* 0x0018080001087983 */ /* 0x000ea80000100800 */
[----:B0-----:R-:W2:Y:S04]  /*47930*/  LDL R4, [R1+0x17c0] ;  /* 0x0017c00001047983 */ /* 0x001ea80000100800 */
        /* <DEDUP_REMOVED lines=14> */
[-C--:B----4-:R-:W-:Y:S02]  /*47a20*/  @!P1 LOP3.LUT R3, R3, R2.reuse, RZ, 0x3c, !PT ;  /* 0x0000000203039212 */ /* 0x090fe400078e3cff */
[----:B---3--:R-:W-:Y:S02]  /*47a30*/  PRMT R15, RZ, 0x7610, R15 ;  /* 0x00007610ff0f7816 */ /* 0x008fe4000000000f */
[----:B------:R-:W-:-:S04]  /*47a40*/  @!P1 LOP3.LUT R2, R3, R2, RZ, 0x3c, !PT ;  /* 0x0000000203029212 */ /* 0x000fc800078e3cff */
[----:B------:R-:W-:-:S05]  /*47a50*/  @!P1 LOP3.LUT R3, R3, R2, RZ, 0x3c, !PT ;  /* 0x0000000203039212 */ /* 0x000fca00078e3cff */
[----:B------:R0:W3:Y:S02]  /*47a60*/  @!P1 LDG.E.U16 R15, desc[UR10][R2.64] ;  /* 0x0000000a020f9981 */ /* 0x0000e4000c1e1500 */
[----:B0-----:R-:W-:Y:S02]  /*47a70*/  @!P1 IMAD.MOV.U32 R2, RZ, RZ, R7 ;  /* 0x000000ffff029224 */ /* 0x001fe400078e0007 */
[----:B------:R-:W-:-:S05]  /*47a80*/  @!P1 IMAD.MOV.U32 R3, RZ, RZ, R11 ;  /* 0x000000ffff039224 */ /* 0x000fca00078e000b */
[----:B------:R0:W4:Y:S02]  /*47a90*/  @!P1 LDG.E.U16 R0, desc[UR10][R2.64] ;  /* 0x0000000a02009981 */ /* 0x000124000c1e1500 */
[----:B0-----:R-:W-:Y:S02]  /*47aa0*/  PRMT R2, RZ, 0x7610, R2 ;  /* 0x00007610ff027816 */ /* 0x001fe40000000002 */
[----:B------:R-:W-:-:S04]  /*47ab0*/  PRMT R3, RZ, 0x7610, R3 ;  /* 0x00007610ff037816 */ /* 0x000fc80000000003 */
[----:B--2---:R0:W2:Y:S02]  /*47ac0*/  @!P1 LDG.E.U16 R2, desc[UR10][R4.64] ;  /* 0x0000000a04029981 */ /* 0x0040a4000c1e1500 */
[----:B0-----:R-:W-:Y:S02]  /*47ad0*/  @!P1 IMAD.MOV.U32 R4, RZ, RZ, R8 ;  /* 0x000000ffff049224 */ /* 0x001fe400078e0008 */
[----:B------:R-:W-:-:S05]  /*47ae0*/  @!P1 IMAD.MOV.U32 R5, RZ, RZ, R9 ;  /* 0x000000ffff059224 */ /* 0x000fca00078e0009 */
[----:B------:R0:W2:Y:S04]  /*47af0*/  @!P1 LDG.E.U16 R3, desc[UR10][R4.64] ;  /* 0x0000000a04039981 */ /* 0x0000a8000c1e1500 */
[----:B---3--:R1:W-:Y:S04]  /*47b00*/  STL [R1+0xc], R15 ;  /* 0x00000c0f01007387 */ /* 0x0083e80000100800 */
[----:B-1----:R-:W3:Y:S04]  /*47b10*/  LDL.LU R15, [R1+0x2d50] ;  /* 0x002d5000010f7983 */ /* 0x002ee80000300800 */
[----:B------:R-:W0:Y:S04]  /*47b20*/  LDL R4, [R1+0x99c] ;  /* 0x00099c0001047983 */ /* 0x000e280000100800 */
[----:B------:R-:W0:Y:S04]  /*47b30*/  LDL R5, [R1+0x9a0] ;  /* 0x0009a00001057983 */ /* 0x000e280000100800 */
[----:B------:R-:W4:Y:S04]  /*47b40*/  LDL R7, [R1+0x938] ;  /* 0x0009380001077983 */ /* 0x000f280000100800 */
[----:B------:R-:W2:Y:S04]  /*47b50*/  LDL R11, [R1+0x8f8] ;  /* 0x0008f800010b7983 */ /* 0x000ea80000100800 */
[----:B------:R-:W2:Y:S04]  /*47b60*/  LDL R9, [R1+0x8b4] ;  /* 0x0008b40001097983 */ /* 0x000ea80000100800 */
[----:B------:R-:W2:Y:S01]  /*47b70*/  LDL R8, [R1+0x8b8] ;  /* 0x0008b80001087983 */ /* 0x000ea20000100800 */
[----:B0-----:R-:W-:-:S02]  /*47b80*/  @!P1 LOP3.LUT R5, R5, R4, RZ, 0x3c, !PT ;  /* 0x0000000405059212 */ /* 0x001fc400078e3cff */
        /* <DEDUP_REMOVED lines=12> */
[----:B------:R-:W3:Y:S01]  /*47c50*/  @!P1 LDG.E.U16 R15, desc[UR10][R4.64] ;  /* 0x0000000a040f9981 */ /* 0x000ee2000c1e1500 */
[----:B------:R-:W-:-:S03]  /*47c60*/  PRMT R6, RZ, 0x7610, R6 ;  /* 0x00007610ff067816 */ /* 0x000fc60000000006 */
[----:B---3--:R0:W-:Y:S04]  /*47c70*/  STL [R1+0x68], R15 ;  /* 0x0000680f01007387 */ /* 0x0081e80000100800 */
[----:B0-----:R-:W3:Y:S04]  /*47c80*/  LDL.LU R15, [R1+0x2d48] ;  /* 0x002d4800010f7983 */ /* 0x001ee80000300800 */
[----:B------:R-:W4:Y:S01]  /*47c90*/  LDL R5, [R1+0x934] ;  /* 0x0009340001057983 */ /* 0x000f220000100800 */
[----:B------:R-:W-:Y:S01]  /*47ca0*/  @!P1 IMAD.MOV.U32 R4, RZ, RZ, R7 ;  /* 0x000000ffff049224 */ /* 0x000fe200078e0007 */
[----:B------:R-:W-:-:S02]  /*47cb0*/  PRMT R10, RZ, 0x7610, R10 ;  /* 0x00007610ff0a7816 */ /* 0x000fc4000000000a */
[----:B------:R-:W3:Y:S04]  /*47cc0*/  LDL R7, [R1+0x174c] ;  /* 0x00174c0001077983 */ /* 0x000ee80000100800 */
[----:B----4-:R2:W4:Y:S04]  /*47cd0*/  @!P1 LDG.E.U16 R6, desc[UR10][R4.64] ;  /* 0x0000000a04069981 */ /* 0x010528000c1e1500 */
[----:B------:R-:W4:Y:S01]  /*47ce0*/  LDL R5, [R1+0x8f4] ;  /* 0x0008f40001057983 */ /* 0x000f220000100800 */
[----:B--2---:R-:W-:Y:S01]  /*47cf0*/  @!P1 IMAD.MOV.U32 R4, RZ, RZ, R11 ;  /* 0x000000ffff049224 */ /* 0x004fe200078e000b */
[----:B---3--:R-:W-:-:S04]  /*47d00*/  PRMT R15, RZ, 0x7610, R15 ;  /* 0x00007610ff0f7816 */ /* 0x008fc8000000000f */
[----:B----4-:R0:W2:Y:S02]  /*47d10*/  @!P1 LDG.E.U16 R10, desc[UR10][R4.64] ;  /* 0x0000000a040a9981 */ /* 0x0100a4000c1e1500 */
[----:B0-----:R-:W-:Y:S02]  /*47d20*/  @!P1 IMAD.MOV.U32 R4, RZ, RZ, R8 ;  /* 0x000000ffff049224 */ /* 0x001fe400078e0008 */
[----:B------:R-:W-:-:S05]  /*47d30*/  @!P1 IMAD.MOV.U32 R5, RZ, RZ, R9 ;  /* 0x000000ffff059224 */ /* 0x000fca00078e0009 */
[----:B------:R-:W3:Y:S04]  /*47d40*/  @!P1 LDG.E.U16 R15, desc[UR10][R4.64] ;  /* 0x0000000a040f9981 */ /* 0x000ee8000c1e1500 */
[----:B------:R0:W-:Y:S04]  /*47d50*/  STL [R1+0x60], R6 ;  /* 0x0000600601007387 */ /* 0x0001e80000100800 */
        /* <DEDUP_REMOVED lines=23> */
[----:B------:R0:W3:Y:S02]  /*47ed0*/  @!P1 LDG.E.U16 R15, desc[UR10][R4.64] ;  /* 0x0000000a040f9981 */ /* 0x0000e4000c1e1500 */
[----:B0-----:R-:W-:Y:S02]  /*47ee0*/  PRMT R4, RZ, 0x7610, R4 ;  /* 0x00007610ff047816 */ /* 0x001fe40000000004 */
[----:B------:R-:W-:-:S04]  /*47ef0*/  PRMT R5, RZ, 0x7610, R5 ;  /* 0x00007610ff057816 */ /* 0x000fc80000000005 */
[----:B------:R2:W4:Y:S02]  /*47f00*/  @!P1 LDG.E.U16 R4, desc[UR10][R6.64] ;  /* 0x0000000a06049981 */ /* 0x000524000c1e1500 */
[----:B--2---:R-:W-:Y:S02]  /*47f10*/  @!P1 IMAD.MOV.U32 R6, RZ, RZ, R10 ;  /* 0x000000ffff069224 */ /* 0x004fe400078e000a */
[----:B------:R-:W-:-:S05]  /*47f20*/  @!P1 IMAD.MOV.U32 R7, RZ, RZ, R11 ;  /* 0x000000ffff079224 */ /* 0x000fca00078e000b */
[----:B------:R0:W2:Y:S02]  /*47f30*/  @!P1 LDG.E.U16 R5, desc[UR10][R6.64] ;  /* 0x0000000a06059981 */ /* 0x0000a4000c1e1500 */
[----:B0-----:R-:W-:-:S06]  /*47f40*/  PRMT R6, RZ, 0x7610, R6 ;  /* 0x00007610ff067816 */ /* 0x001fcc0000000006 */
[----:B------:R0:W2:Y:S04]  /*47f50*/  @!P1 LDG.E.U16 R6, desc[UR10][R8.64] ;  /* 0x0000000a08069981 */ /* 0x0000a8000c1e1500 */
[----:B---3--:R1:W-:Y:S04]  /*47f60*/  STL [R1+0x8], R15 ;  /* 0x0000080f01007387 */ /* 0x0083e80000100800 */
[----:B-1----:R-:W3:Y:S04]  /*47f70*/  LDL.LU R15, [R1+0x2d3c] ;  /* 0x002d3c00010f7983 */ /* 0x002ee80000300800 */
[----:B----4-:R-:W-:Y:S04]  /*47f80*/  STL [R1+0x2d0c], R4 ;  /* 0x002d0c0401007387 */ /* 0x010fe80000100800 */
[----:B--2---:R-:W-:Y:S04]  /*47f90*/  STL [R1+0x2d10], R5 ;  /* 0x002d100501007387 */ /* 0x004fe80000100800 */
[----:B------:R-:W0:Y:S04]  /*47fa0*/  LDL R8, [R1+0x994] ;  /* 0x0009940001087983 */ /* 0x000e280000100800 */
[----:B------:R-:W0:Y:S04]  /*47fb0*/  LDL R9, [R1+0x998] ;  /* 0x0009980001097983 */ /* 0x000e280000100800 */
[----:B------:R-:W2:Y:S04]  /*47fc0*/  LDL R11, [R1+0x8ec] ;  /* 0x0008ec00010b7983 */ /* 0x000ea80000100800 */
[----:B------:R-:W4:Y:S01]  /*47fd0*/  LDL R10, [R1+0x8f0] ;  /* 0x0008f000010a7983 */ /* 0x000f220000100800 */
[----:B---3--:R-:W-:-:S02]  /*47fe0*/  PRMT R15, RZ, 0x7610, R15 ;  /* 0x00007610ff0f7816 */ /* 0x008fc4000000000f */
[----:B0-----:R-:W-:-:S04]  /*47ff0*/  @!P1 LOP3.LUT R9, R9, R8, RZ, 0x3c, !PT ;  /* 0x0000000809099212 */ /* 0x001fc800078e3cff */
[----:B------:R-:W-:-:S04]  /*48000*/  @!P1 LOP3.LUT R8, R9, R8, RZ, 0x3c, !PT ;  /* 0x0000000809089212 */ /* 0x000fc800078e3cff */
[----:B------:R-:W-:-:S05]  /*48010*/  @!P1 LOP3.LUT R9, R9, R8, RZ, 0x3c, !PT ;  /* 0x0000000809099212 */ /* 0x000fca00078e3cff */
[----:B------:R-:W3:Y:S04]  /*48020*/  @!P1 LDG.E.U16 R15, desc[UR10][R8.64] ;  /* 0x0000000a080f9981 */ /* 0x000ee8000c1e1500 */
[----:B------:R-:W-:Y:S04]  /*48030*/  STL [R1+0x2d14], R6 ;  /* 0x002d140601007387 */ /* 0x000fe80000100800 */
        /* <DEDUP_REMOVED lines=23> */
[-C--:B---3--:R-:W-:Y:S02]  /*481b0*/  @!P1 LOP3.LUT R9, R9, R8.reuse, RZ, 0x3c, !PT ;  /* 0x0000000809099212 */ /* 0x088fe400078e3cff */
[----:B--2---:R-:W-:Y:S02]  /*481c0*/  PRMT R15, RZ, 0x7610, R15 ;  /* 0x00007610ff0f7816 */ /* 0x004fe4000000000f */
[----:B------:R-:W-:-:S04]  /*481d0*/  @!P1 LOP3.LUT R8, R9, R8, RZ, 0x3c, !PT ;  /* 0x0000000809089212 */ /* 0x000fc800078e3cff */
[----:B------:R-:W-:-:S05]  /*481e0*/  @!P1 LOP3.LUT R9, R9, R8, RZ, 0x3c, !PT ;  /* 0x0000000809099212 */ /* 0x000fca00078e3cff */
[----:B------:R4:W2:Y:S02]  /*481f0*/  @!P1 LDG.E.U16 R15, desc[UR10][R8.64] ;  /* 0x0000000a080f9981 */ /* 0x0008a4000c1e1500 */
[----:B----4-:R-:W-:Y:S02]  /*48200*/  @!P1 IMAD.MOV.U32 R8, RZ, RZ, R10 ;  /* 0x000000ffff089224 */ /* 0x010fe400078e000a */
[----:B------:R-:W-:-:S05]  /*48210*/  @!P1 IMAD.MOV.U32 R9, RZ, RZ, R11 ;  /* 0x000000ffff099224 */ /* 0x000fca00078e000b */
[----:B------:R-:W3:Y:S04]  /*48220*/  @!P1 LDG.E.U16 R14, desc[UR10][R8.64] ;  /* 0x0000000a080e9981 */ /* 0x000ee8000c1e1500 */
[----:B--2---:R0:W-:Y:S04]  /*48230*/  STL [R1+0x40], R15 ;  /* 0x0000400f01007387 */ /* 0x0041e80000100800 */
[----:B------:R-:W2:Y:S04]  /*48240*/  LDL R11, [R1+0x1794] ;  /* 0x00179400010b7983 */ /* 0x000ea80000100800 */
[----:B------:R-:W2:Y:S04]  /*48250*/  LDL R10, [R1+0x17d0] ;  /* 0x0017d000010a7983 */ /* 0x000ea80000100800 */
        /* <DEDUP_REMOVED lines=32> */
[----:B------:R-:W-:-:S05]  /*48460*/  @!P1 IMAD.MOV.U32 R8, RZ, RZ, R15 ;  /* 0x000000ffff089224 */ /* 0x000fca00078e000f */
[----:B----4-:R0:W4:Y:S02]  /*48470*/  @!P1 LDG.E.U16 R7, desc[UR10][R8.64] ;  /* 0x0000000a08079981 */ /* 0x010124000c1e1500 */
[----:B0-----:R-:W-:-:S06]  /*48480*/  PRMT R8, RZ, 0x7610, R8 ;  /* 0x00007610ff087816 */ /* 0x001fcc0000000008 */
[----:B------:R2:W3:Y:S04]  /*48490*/  @!P1 LDG.E.U16 R8, desc[UR10][R10.64] ;  /* 0x0000000a0a089981 */ /* 0x0004e8000c1e1500 */
[----:B----4-:R-:W-:Y:S04]  /*484a0*/  STL [R1+0x2ce4], R7 ;  /* 0x002ce40701007387 */ /* 0x010fe80000100800 */
[----:B------:R-:W4:Y:S01]  /*484b0*/  LDL R11, [R1+0x17d4] ;  /* 0x0017d400010b7983 */ /* 0x000f220000100800 */
[----:B------:R-:W-:Y:S01]  /*484c0*/  PRMT R9, RZ, 0x7610, R9 ;  /* 0x00007610ff097816 */ /* 0x000fe20000000009 */
[----:B--2---:R-:W-:-:S02]  /*484d0*/  @!P1 IMAD.MOV.U32 R10, RZ, RZ, R14 ;  /* 0x000000ffff0a9224 */ /* 0x004fc400078e000e */
[----:B------:R-:W2:Y:S04]  /*484e0*/  LDL R15, [R1+0x928] ;  /* 0x00092800010f7983 */ /* 0x000ea80000100800 */
[----:B---3--:R-:W-:Y:S04]  /*484f0*/  STL [R1+0x2ce8], R8 ;  /* 0x002ce80801007387 */ /* 0x008fe80000100800 */
[----:B------:R-:W3:Y:S04]  /*48500*/  LDL R14, [R1+0x920] ;  /* 0x00092000010e7983 */ /* 0x000ee80000100800 */
[----:B----4-:R-:W4:Y:S04]  /*48510*/  @!P1 LDG.E.U16 R9, desc[UR10][R10.64] ;  /* 0x0000000a0a099981 */ /* 0x010f28000c1e1500 */
[----:B------:R-:W2:Y:S04]  /*48520*/  LDL R10, [R1+0x95c] ;  /* 0x00095c00010a7983 */ /* 0x000ea80000100800 */
[----:B------:R-:W2:Y:S01]  /*48530*/  LDL R11, [R1+0x960] ;  /* 0x00096000010b7983 */ /* 0x000ea20000100800 */
[----:B------:R-:W-:-:S03]  /*48540*/  PRMT R13, RZ, 0x7610, R13 ;  /* 0x00007610ff0d7816 */ /* 0x000fc6000000000d */
[----:B----4-:R0:W-:Y:S04]  /*48550*/  STL [R1+0x2cec], R9 ;  /* 0x002cec0901007387 */ /* 0x0101e80000100800 */
[----:B0-----:R-:W4:Y:S01]  /*48560*/  LDL R9, [R1+0x958] ;  /* 0x0009580001097983 */ /* 0x001f220000100800 */
[----:B--2---:R-:W-:-:S04]  /*48570*/  @!P1 LOP3.LUT R11, R11, R10, RZ, 0x3c, !PT ;  /* 0x0000000a0b0b9212 */ /* 0x004fc800078e3cff */
[----:B------:R-:W-:-:S04]  /*48580*/  @!P1 LOP3.LUT R10, R11, R10, RZ, 0x3c, !PT ;  /* 0x0000000a0b0a9212 */ /* 0x000fc800078e3cff */
[----:B------:R-:W-:-:S05]  /*48590*/  @!P1 LOP3.LUT R11, R11, R10, RZ, 0x3c, !PT ;  /* 0x0000000a0b0b9212 */ /* 0x000fca00078e3cff */
[----:B------:R4:W2:Y:S04]  /*485a0*/  @!P1 LDG.E.U16 R13, desc[UR10][R10.64] ;  /* 0x0000000a0a0d9981 */ /* 0x0008a8000c1e1500 */
[----:B------:R-:W3:Y:S01]  /*485b0*/  LDL R11, [R1+0x954] ;  /* 0x00095400010b7983 */ /* 0x000ee20000100800 */
[----:B------:R-:W-:Y:S01]  /*485c0*/  PRMT R8, RZ, 0x7610, R8 ;  /* 0x00007610ff087816 */ /* 0x000fe20000000008 */
[----:B----4-:R-:W-:Y:S02]  /*485d0*/  @!P1 IMAD.MOV.U32 R10, RZ, RZ, R9 ;  /* 0x000000ffff0a9224 */ /* 0x010fe400078e0009 */
[----:B--2---:R0:W-:Y:S01]  /*485e0*/  STL [R1+0x28], R13 ;  /* 0x0000280d01007387 */ /* 0x0041e20000100800 */
[----:B------:R-:W-:-:S03]  /*485f0*/  PRMT R7, RZ, 0x7610, R7 ;  /* 0x00007610ff077816 */ /* 0x000fc60000000007 */
[----:B------:R-:W2:Y:S04]  /*48600*/  LDL R9, [R1+0x8a4] ;  /* 0x0008a40001097983 */ /* 0x000ea80000100800 */
        /* <DEDUP_REMOVED lines=10> */
[----:B-1----:R-:W-:-:S03]  /*486b0*/  @!P1 IMAD.MOV.U32 R10, RZ, RZ, R14 ;  /* 0x000000ffff0a9224 */ /* 0x002fc600078e000e */
[----:B--2---:R0:W-:Y:S01]  /*486c0*/  STL [R1+0x20], R7 ;  /* 0x0000200701007387 */ /* 0x0041e20000100800 */
[----:B------:R-:W-:-:S03]  /*486d0*/  PRMT R12, RZ, 0x7610, R12 ;  /* 0x00007610ff0c7816 */ /* 0x000fc6000000000c */
[----:B------:R-:W2:Y:S04]  /*486e0*/  LDL R14, [R1+0x838] ;  /* 0x00083800010e7983 */ /* 0x000ea80000100800 */
[----:B----4-:R1:W4:Y:S04]  /*486f0*/  @!P1 LDG.E.U16 R5, desc[UR10][R10.64] ;  /* 0x0000000a0a059981 */ /* 0x010328000c1e1500 */
[----:B0-----:R-:W2:Y:S04]  /*48700*/  LDL R7, [R1+0x868] ;  /* 0x0008680001077983 */ /* 0x001ea80000100800 */
[----:B------:R-:W3:Y:S01]  /*48710*/  LDL R11, [R1+0x8e4] ;  /* 0x0008e400010b7983 */ /* 0x000ee20000100800 */
[----:B-1----:R-:W-:-:S05]  /*48720*/  @!P1 IMAD.MOV.U32 R10, RZ, RZ, R13 ;  /* 0x000000ffff0a9224 */ /* 0x002fca00078e000d */
[----:B---3--:R0:W3:Y:S04]  /*48730*/  @!P1 LDG.E.U16 R12, desc[UR10][R10.64] ;  /* 0x0000000a0a0c9981 */ /* 0x0080e8000c1e1500 */
[----:B----4-:R1:W-:Y:S04]  /*48740*/  STL [R1+0x1c], R5 ;  /* 0x00001c0501007387 */ /* 0x0103e80000100800 */
[----:B------:R-:W4:Y:S04]  /*48750*/  LDL R13, [R1+0x175c] ;  /* 0x00175c00010d7983 */ /* 0x000f280000100800 */
[----:B-1----:R-:W4:Y:S01]  /*48760*/  LDL R5, [R1+0x1758] ;  /* 0x0017580001057983 */ /* 0x002f220000100800 */
[----:B------:R-:W-:Y:S01]  /*48770*/  PRMT R28, RZ, 0x7610, R28 ;  /* 0x00007610ff1c7816 */ /* 0x000fe2000000001c */
[----:B0-----:R-:W-:-:S02]  /*48780*/  @!P1 IMAD.MOV.U32 R10, RZ, RZ, R8 ;  /* 0x000000ffff0a9224 */ /* 0x001fc400078e0008 */
[----:B------:R-:W-:Y:S01]  /*48790*/  @!P1 IMAD.MOV.U32 R11, RZ, RZ, R9 ;  /* 0x000000ffff0b9224 */ /* 0x000fe200078e0009 */
[----:B------:R-:W-:-:S04]  /*487a0*/  PRMT R6, RZ, 0x7610, R6 ;  /* 0x00007610ff067816 */ /* 0x000fc80000000006 */
[----:B------:R2:W4:Y:S04]  /*487b0*/  @!P1 LDG.E.U16 R28, desc[UR10][R10.64] ;  /* 0x0000000a0a1c9981 */ /* 0x000528000c1e1500 */
[----:B---3--:R0:W-:Y:S01]  /*487c0*/  STL [R1+0x18], R12 ;  /* 0x0000180c01007387 */ /* 0x0081e20000100800 */
[----:B--2---:R-:W-:Y:S02]  /*487d0*/  @!P1 IMAD.MOV.U32 R10, RZ, RZ, R7 ;  /* 0x000000ffff0a9224 */ /* 0x004fe400078e0007 */
[----:B------:R-:W-:Y:S01]  /*487e0*/  @!P1 IMAD.MOV.U32 R11, RZ, RZ, R15 ;  /* 0x000000ffff0b9224 */ /* 0x000fe200078e000f */
[----:B------:R-:W-:Y:S01]  /*487f0*/  PRMT R4, RZ, 0x7610, R4 ;  /* 0x00007610ff047816 */ /* 0x000fe20000000004 */
[----:B------:R-:W2:Y:S04]  /*48800*/  LDL R9, [R1+0x179c] ;  /* 0x00179c0001097983 */ /* 0x000ea80000100800 */
[----:B------:R4:W3:Y:S04]  /*48810*/  @!P1 LDG.E.U16 R6, desc[UR10][R10.64] ;  /* 0x0000000a0a069981 */ /* 0x0008e8000c1e1500 */
[----:B------:R-:W2:Y:S04]  /*48820*/  LDL R8, [R1+0x17d8] ;  /* 0x0017d80001087983 */ /* 0x000ea80000100800 */
[----:B0-----:R-:W3:Y:S01]  /*48830*/  LDL R12, [R1+0x1798] ;  /* 0x00179800010c7983 */ /* 0x001ee20000100800 */
[----:B----4-:R-:W-:-:S02]  /*48840*/  @!P1 IMAD.MOV.U32 R10, RZ, RZ, R5 ;  /* 0x000000ffff0a9224 */ /* 0x010fc400078e0005 */
[----:B------:R-:W-:-:S05]  /*48850*/  @!P1 IMAD.MOV.U32 R11, RZ, RZ, R14 ;  /* 0x000000ffff0b9224 */ /* 0x000fca00078e000e */
[----:B------:R0:W4:Y:S02]  /*48860*/  @!P1 LDG.E.U16 R4, desc[UR10][R10.64] ;  /* 0x0000000a0a049981 */ /* 0x000124000c1e1500 */
[----:B0-----:R-:W-:Y:S02]  /*48870*/  PRMT R10, RZ, 0x7610, R10 ;  /* 0x00007610ff0a7816 */ /* 0x001fe4000000000a */
[----:B------:R0:W-:Y:S04]  /*48880*/  STL [R1+0x14], R28 ;  /* 0x0000141c01007387 */ /* 0x0001e80000100800 */
[----:B0-----:R-:W2:Y:S04]  /*48890*/  LDL.LU R28, [R1+0x2d20] ;  /* 0x002d2000011c7983 */ /* 0x001ea80000300800 */
[----:B------:R-:W2:Y:S04]  /*488a0*/  LDL R7, [R1+0x17dc] ;  /* 0x0017dc0001077983 */ /* 0x000ea80000100800 */
[----:B---3--:R2:W3:Y:S04]  /*488b0*/  @!P1 LDG.E.U16 R10, desc[UR10][R12.64] ;  /* 0x0000000a0c0a9981 */ /* 0x0084e8000c1e1500 */
[----:B------:R0:W-:Y:S04]  /*488c0*/  STL [R1+0x10], R6 ;  /* 0x0000100601007387 */ /* 0x0001e80000100800 */
[----:B------:R-:W3:Y:S04]  /*488d0*/  LDL R5, [R1+0x914] ;  /* 0x0009140001057983 */ /* 0x000ee80000100800 */
[----:B0-----:R-:W3:Y:S04]  /*488e0*/  LDL R6, [R1+0x17fc] ;  /* 0x0017fc0001067983 */ /* 0x001ee80000100800 */
[----:B----4-:R0:W-:Y:S04]  /*488f0*/  STL [R1], R4 ;  /* 0x0000000401007387 */ /* 0x0101e80000100800 */
[----:B0-----:R-:W4:Y:S01]  /*48900*/  LDL R4, [R1+0x918] ;  /* 0x0009180001047983 */ /* 0x001f220000100800 */
[----:B------:R-:W-:Y:S01]  /*48910*/  PRMT R11, RZ, 0x7610, R11 ;  /* 0x00007610ff0b7816 */ /* 0x000fe2000000000b */
[----:B--2---:R-:W-:-:S02]  /*48920*/  @!P1 IMAD.MOV.U32 R12, RZ, RZ, R8 ;  /* 0x000000ffff0c9224 */ /* 0x004fc400078e0008 */
[----:B------:R-:W-:-:S05]  /*48930*/  @!P1 IMAD.MOV.U32 R13, RZ, RZ, R9 ;  /* 0x000000ffff0d9224 */ /* 0x000fca00078e0009 */
[----:B------:R0:W2:Y:S04]  /*48940*/  @!P1 LDG.E.U16 R11, desc[UR10][R12.64] ;  /* 0x0000000a0c0b9981 */ /* 0x0000a8000c1e1500 */
[----:B---3--:R-:W-:Y:S04]  /*48950*/  STL [R1+0x2ccc], R10 ;  /* 0x002ccc0a01007387 */ /* 0x008fe80000100800 */
[----:B------:R-:W3:Y:S04]  /*48960*/  LDL R9, [R1+0x8dc] ;  /* 0x0008dc0001097983 */ /* 0x000ee80000100800 */
[----:B------:R-:W3:Y:S01]  /*48970*/  LDL R8, [R1+0x8e0] ;  /* 0x0008e00001087983 */ /* 0x000ee20000100800 */
[----:B0-----:R-:W-:Y:S01]  /*48980*/  PRMT R12, RZ, 0x7610, R12 ;  /* 0x00007610ff0c7816 */ /* 0x001fe2000000000c */
[----:B------:R-:W-:-:S02]  /*48990*/  @!P1 IMAD.MOV.U32 R15, RZ, RZ, R7 ;  /* 0x000000ffff0f9224 */ /* 0x000fc400078e0007 */
[----:B------:R-:W-:-:S05]  /*489a0*/  @!P1 IMAD.MOV.U32 R14, RZ, RZ, R6 ;  /* 0x000000ffff0e9224 */ /* 0x000fca00078e0006 */
[----:B------:R4:W3:Y:S01]  /*489b0*/  @!P1 LDG.E.U16 R12, desc[UR10][R14.64] ;  /* 0x0000000a0e0c9981 */ /* 0x0008e2000c1e1500 */
[----:B------:R-:W-:Y:S01]  /*489c0*/  PRMT R27, RZ, 0x7610, R27 ;  /* 0x00007610ff1b7816 */ /* 0x000fe2000000001b */
[----:B----4-:R-:W-:Y:S02]  /*489d0*/  @!P1 IMAD.MOV.U32 R14, RZ, RZ, R4 ;  /* 0x000000ffff0e9224 */ /* 0x010fe400078e0004 */
[----:B------:R-:W-:-:S05]  /*489e0*/  @!P1 IMAD.MOV.U32 R15, RZ, RZ, R5 ;  /* 0x000000ffff0f9224 */ /* 0x000fca00078e0005 */
[----:B------:R3:W4:Y:S01]  /*489f0*/  @!P1 LDG.E.U16 R27, desc[UR10][R14.64] ;  /* 0x0000000a0e1b9981 */ /* 0x000722000c1e1500 */
[----:B------:R-:W-:-:S03]  /*48a00*/  PRMT R25, RZ, 0x7610, R25 ;  /* 0x00007610ff197816 */ /* 0x000fc60000000019 */
[----:B--2---:R0:W-:Y:S04]  /*48a10*/  STL [R1+0x2cd0], R11 ;  /* 0x002cd00b01007387 */ /* 0x0041e80000100800 */
[----:B------:R-:W2:Y:S04]  /*48a20*/  LDL R7, [R1+0x8d4] ;  /* 0x0008d40001077983 */ /* 0x000ea80000100800 */
[----:B------:R-:W2:Y:S01]  /*48a30*/  LDL R6, [R1+0x8d8] ;  /* 0x0008d80001067983 */ /* 0x000ea20000100800 */
[----:B---3--:R-:W-:Y:S02]  /*48a40*/  @!P1 IMAD.MOV.U32 R15, RZ, RZ, R9 ;  /* 0x000000ffff0f9224 */ /* 0x008fe400078e0009 */
[----:B------:R-:W-:-:S05]  /*48a50*/  @!P1 IMAD.MOV.U32 R14, RZ, RZ, R8 ;  /* 0x000000ffff0e9224 */ /* 0x000fca00078e0008 */
[----:B------:R2:W3:Y:S04]  /*48a60*/  @!P1 LDG.E.U16 R25, desc[UR10][R14.64] ;  /* 0x0000000a0e199981 */ /* 0x0004e8000c1e1500 */
[----:B------:R1:W-:Y:S04]  /*48a70*/  STL [R1+0x2cc8], R12 ;  /* 0x002cc80c01007387 */ /* 0x0003e80000100800 */
[----:B0-----:R-:W3:Y:S04]  /*48a80*/  LDL R11, [R1+0x89c] ;  /* 0x00089c00010b7983 */ /* 0x001ee80000100800 */
[----:B------:R-:W3:Y:S04]  /*48a90*/  LDL R10, [R1+0x8a0] ;  /* 0x0008a000010a7983 */ /* 0x000ee80000100800 */
[----:B------:R-:W3:Y:S04]  /*48aa0*/  LDL R5, [R1+0x894] ;  /* 0x0008940001057983 */ /* 0x000ee80000100800 */
[----:B------:R-:W3:Y:S04]  /*48ab0*/  LDL R4, [R1+0x898] ;  /* 0x0008980001047983 */ /* 0x000ee80000100800 */
[----:B----4-:R-:W-:Y:S04]  /*48ac0*/  STL [R1+0x2c80], R27 ;  /* 0x002c801b01007387 */ /* 0x010fe80000100800 */
[----:B------:R-:W4:Y:S04]  /*48ad0*/  LDL R9, [R1+0x85c] ;  /* 0x00085c0001097983 */ /* 0x000f280000100800 */
[----:B------:R-:W4:Y:S01]  /*48ae0*/  LDL R8, [R1+0x860] ;  /* 0x0008600001087983 */ /* 0x000f220000100800 */
[----:B--2---:R-:W-:-:S02]  /*48af0*/  @!P1 IMAD.MOV.U32 R14, RZ, RZ, R6 ;  /* 0x000000ffff0e9224 */ /* 0x004fc400078e0006 */
[----:B------:R-:W-:Y:S01]  /*48b00*/  @!P1 IMAD.MOV.U32 R15, RZ, RZ, R7 ;  /* 0x000000ffff0f9224 */ /* 0x000fe200078e0007 */
[----:B------:R-:W-:Y:S02]  /*48b10*/  PRMT R23, RZ, 0x7610, R23 ;  /* 0x00007610ff177816 */ /* 0x000fe40000000017 */
[----:B------:R-:W-:-:S04]  /*48b20*/  PRMT R21, RZ, 0x7610, R21 ;  /* 0x00007610ff157816 */ /* 0x000fc80000000015 */
[----:B------:R0:W2:Y:S04]  /*48b30*/  @!P1 LDG.E.U16 R23, desc[UR10][R14.64] ;  /* 0x0000000a0e179981 */ /* 0x0000a8000c1e1500 */
[----:B---3--:R-:W-:Y:S04]  /*48b40*/  STL [R1+0x2ca0], R25 ;  /* 0x002ca01901007387 */ /* 0x008fe80000100800 */
[----:B------:R-:W3:Y:S04]  /*48b50*/  LDL R7, [R1+0x834] ;  /* 0x0008340001077983 */ /* 0x000ee80000100800 */
[----:B------:R-:W2:Y:S01]  /*48b60*/  LDL R6, [R1+0x1760] ;  /* 0x0017600001067983 */ /* 0x000ea20000100800 */
[----:B------:R-:W-:Y:S01]  /*48b70*/  PRMT R19, RZ, 0x7610, R19 ;  /* 0x00007610ff137816 */ /* 0x000fe20000000013 */
[----:B0-----:R-:W-:-:S02]  /*48b80*/  @!P1 IMAD.MOV.U32 R15, RZ, RZ, R11 ;  /* 0x000000ffff0f9224 */ /* 0x001fc400078e000b */
[----:B------:R-:W-:-:S05]  /*48b90*/  @!P1 IMAD.MOV.U32 R14, RZ, RZ, R10 ;  /* 0x000000ffff0e9224 */ /* 0x000fca00078e000a */
[----:B------:R0:W2:Y:S01]  /*48ba0*/  @!P1 LDG.E.U16 R21, desc[UR10][R14.64] ;  /* 0x0000000a0e159981 */ /* 0x0000a2000c1e1500 */
[----:B------:R-:W-:Y:S01]  /*48bb0*/  PRMT R17, RZ, 0x7610, R17 ;  /* 0x00007610ff117816 */ /* 0x000fe20000000011 */
[----:B0-----:R-:W-:Y:S02]  /*48bc0*/  @!P1 IMAD.MOV.U32 R14, RZ, RZ, R4 ;  /* 0x000000ffff0e9224 */ /* 0x001fe400078e0004 */
[----:B------:R-:W-:-:S05]  /*48bd0*/  @!P1 IMAD.MOV.U32 R15, RZ, RZ, R5 ;  /* 0x000000ffff0f9224 */ /* 0x000fca00078e0005 */
[----:B------:R4:W2:Y:S02]  /*48be0*/  @!P1 LDG.E.U16 R19, desc[UR10][R14.64] ;  /* 0x0000000a0e139981 */ /* 0x0008a4000c1e1500 */
[----:B----4-:R-:W-:Y:S02]  /*48bf0*/  @!P1 IMAD.MOV.U32 R14, RZ, RZ, R8 ;  /* 0x000000ffff0e9224 */ /* 0x010fe400078e0008 */
[----:B------:R-:W-:-:S05]  /*48c00*/  @!P1 IMAD.MOV.U32 R15, RZ, RZ, R9 ;  /* 0x000000ffff0f9224 */ /* 0x000fca00078e0009 */
[----:B------:R3:W4:Y:S01]  /*48c10*/  @!P1 LDG.E.U16 R17, desc[UR10][R14.64] ;  /* 0x0000000a0e119981 */ /* 0x000722000c1e1500 */
[----:B------:R-:W-:Y:S01]  /*48c20*/  PRMT R13, RZ, 0x7610, R13 ;  /* 0x00007610ff0d7816 */ /* 0x000fe2000000000d */
[----:B---3--:R-:W-:Y:S02]  /*48c30*/  @!P1 IMAD.MOV.U32 R15, RZ, RZ, R7 ;  /* 0x000000ffff0f9224 */ /* 0x008fe400078e0007 */
[----:B--2---:R-:W-:-:S05]  /*48c40*/  @!P1 IMAD.MOV.U32 R14, RZ, RZ, R6 ;  /* 0x000000ffff0e9224 */ /* 0x004fca00078e0006 */
[----:B------:R-:W2:Y:S04]  /*48c50*/  @!P1 LDG.E.U16 R13, desc[UR10][R14.64] ;  /* 0x0000000a0e0d9981 */ /* 0x000ea8000c1e1500 */
[----:B------:R-:W-:Y:S04]  /*48c60*/  STL [R1+0x2c84], R23 ;  /* 0x002c841701007387 */ /* 0x000fe80000100800 */
[----:B------:R-:W-:Y:S04]  /*48c70*/  STL [R1+0x2ca4], R21 ;  /* 0x002ca41501007387 */ /* 0x000fe80000100800 */
[----:B------:R-:W3:Y:S04]  /*48c80*/  LDL R5, [R1+0x1764] ;  /* 0x0017640001057983 */ /* 0x000ee80000100800 */
[----:B------:R-:W3:Y:S04]  /*48c90*/  LDL R4, [R1+0x17a0] ;  /* 0x0017a00001047983 */ /* 0x000ee80000100800 */
[----:B------:R-:W-:Y:S04]  /*48ca0*/  STL [R1+0x2c88], R19 ;  /* 0x002c881301007387 */ /* 0x000fe80000100800 */
[----:B-1----:R-:W3:Y:S04]  /*48cb0*/  LDL R12, [R1+0x17a4] ;  /* 0x0017a400010c7983 */ /* 0x002ee80000100800 */
[----:B------:R-:W3:Y:S04]  /*48cc0*/  LDL R11, [R1+0x17e0] ;  /* 0x0017e000010b7983 */ /* 0x000ee80000100800 */
[----:B----4-:R-:W-:Y:S04]  /*48cd0*/  STL [R1+0x2ca8], R17 ;  /* 0x002ca81101007387 */ /* 0x010fe80000100800 */
[----:B------:R-:W4:Y:S04]  /*48ce0*/  LDL R10, [R1+0x17f8] ;  /* 0x0017f800010a7983 */ /* 0x000f280000100800 */
[----:B------:R-:W4:Y:S04]  /*48cf0*/  LDL R9, [R1+0x854] ;  /* 0x0008540001097983 */ /* 0x000f280000100800 */
[----:B------:R-:W4:Y:S04]  /*48d00*/  LDL R8, [R1+0x858] ;  /* 0x0008580001087983 */ /* 0x000f280000100800 */
[----:B--2---:R-:W-:Y:S04]  /*48d10*/  STL [R1+0x2cac], R13 ;  /* 0x002cac0d01007387 */ /* 0x004fe80000100800 */
[----:B------:R-:W2:Y:S04]  /*48d20*/  LDL R7, [R1+0x830] ;  /* 0x0008300001077983 */ /* 0x000ea80000100800 */
[----:B------:R-:W2:Y:S01]  /*48d30*/  LDL R6, [R1+0x1768] ;  /* 0x0017680001067983 */ /* 0x000ea20000100800 */
[----:B------:R-:W-:-:S02]  /*48d40*/  PRMT R16, RZ, 0x7610, R16 ;  /* 0x00007610ff107816 */ /* 0x000fc40000000010 */
[----:B------:R-:W-:Y:S01]  /*48d50*/  PRMT R18, RZ, 0x7610, R18 ;  /* 0x00007610ff127816 */ /* 0x000fe20000000012 */
[----:B---3--:R-:W-:Y:S02]  /*48d60*/  @!P1 IMAD.MOV.U32 R15, RZ, RZ, R5 ;  /* 0x000000ffff0f9224 */ /* 0x008fe400078e0005 */
[----:B------:R-:W-:Y:S01]  /*48d70*/  @!P1 IMAD.MOV.U32 R14, RZ, RZ, R4 ;  /* 0x000000ffff0e9224 */ /* 0x000fe200078e0004 */
[----:B------:R-:W-:Y:S02]  /*48d80*/  PRMT R20, RZ, 0x7610, R20 ;  /* 0x00007610ff147816 */ /* 0x000fe40000000014 */
[----:B------:R-:W-:Y:S02]  /*48d90*/  PRMT R22, RZ, 0x7610, R22 ;  /* 0x00007610ff167816 */ /* 0x000fe40000000016 */
[----:B------:R-:W-:Y:S01]  /*48da0*/  PRMT R24, RZ, 0x7610, R24 ;  /* 0x00007610ff187816 */ /* 0x000fe20000000018 */
[----:B------:R-:W3:Y:S04]  /*48db0*/  LDL R5, [R1+0x176c] ;  /* 0x00176c0001057983 */ /* 0x000ee80000100800 */
[----:B------:R0:W3:Y:S04]  /*48dc0*/  @!P1 LDG.E.U16 R16, desc[UR10][R14.64] ;  /* 0x0000000a0e109981 */ /* 0x0000e8000c1e1500 */
[----:B------:R-:W3:Y:S01]  /*48dd0*/  LDL R4, [R1+0x17a8] ;  /* 0x0017a80001047983 */ /* 0x000ee20000100800 */
[----:B0-----:R-:W-:-:S02]  /*48de0*/  @!P1 IMAD.MOV.U32 R15, RZ, RZ, R12 ;  /* 0x000000ffff0f9224 */ /* 0x001fc400078e000c */
[----:B------:R-:W-:-:S05]  /*48df0*/  @!P1 IMAD.MOV.U32 R14, RZ, RZ, R11 ;  /* 0x000000ffff0e9224 */ /* 0x000fca00078e000b */
[----:B------:R4:W3:Y:S02]  /*48e00*/  @!P1 LDG.E.U16 R18, desc[UR10][R14.64] ;  /* 0x0000000a0e129981 */ /* 0x0008e4000c1e1500 */
[----:B----4-:R-:W-:Y:S02]  /*48e10*/  @!P1 IMAD.MOV.U32 R14, RZ, RZ, R10 ;  /* 0x000000ffff0e9224 */ /* 0x010fe400078e000a */
[----:B------:R-:W-:-:S05]  /*48e20*/  @!P1 IMAD.MOV.U32 R15, RZ, RZ, R28 ;  /* 0x000000ffff0f9224 */ /* 0x000fca00078e001c */
[----:B------:R0:W4:Y:S02]  /*48e30*/  @!P1 LDG.E.U16 R20, desc[UR10][R14.64] ;  /* 0x0000000a0e149981 */ /* 0x000124000c1e1500 */
[----:B0-----:R-:W-:Y:S02]  /*48e40*/  @!P1 IMAD.MOV.U32 R14, RZ, RZ, R8 ;  /* 0x000000ffff0e9224 */ /* 0x001fe400078e0008 */
[----:B------:R-:W-:-:S05]  /*48e50*/  @!P1 IMAD.MOV.U32 R15, RZ, RZ, R9 ;  /* 0x000000ffff0f9224 */ /* 0x000fca00078e0009 */
[----:B------:R2:W4:Y:S02]  /*48e60*/  @!P1 LDG.E.U16 R22, desc[UR10][R14.64] ;  /* 0x0000000a0e169981 */ /* 0x000524000c1e1500 */
[----:B--2---:R-:W-:Y:S02]  /*48e70*/  @!P1 IMAD.MOV.U32 R15, RZ, RZ, R7 ;  /* 0x000000ffff0f9224 */ /* 0x004fe400078e0007 */
[----:B------:R-:W-:-:S05]  /*48e80*/  @!P1 IMAD.MOV.U32 R14, RZ, RZ, R6 ;  /* 0x000000ffff0e9224 */ /* 0x000fca00078e0006 */
[----:B------:R0:W2:Y:S01]  /*48e90*/  @!P1 LDG.E.U16 R24, desc[UR10][R14.64] ;  /* 0x0000000a0e189981 */ /* 0x0000a2000c1e1500 */
[----:B------:R-:W-:-:S03]  /*48ea0*/  PRMT R26, RZ, 0x7610, R26 ;  /* 0x00007610ff1a7816 */ /* 0x000fc6000000001a */
[----:B---3--:R-:W-:Y:S01]  /*48eb0*/  STL [R1+0x2cb0], R16 ;  /* 0x002cb01001007387 */ /* 0x008fe20000100800 */
[----:B0-----:R-:W-:Y:S02]  /*48ec0*/  @!P1 IMAD.MOV.U32 R14, RZ, RZ, R4 ;  /* 0x000000ffff0e9224 */ /* 0x001fe400078e0004 */
[----:B------:R-:W-:-:S05]  /*48ed0*/  @!P1 IMAD.MOV.U32 R15, RZ, RZ, R5 ;  /* 0x000000ffff0f9224 */ /* 0x000fca00078e0005 */
[----:B------:R-:W3:Y:S04]  /*48ee0*/  @!P1 LDG.E.U16 R26, desc[UR10][R14.64] ;  /* 0x0000000a0e1a9981 */ /* 0x000ee8000c1e1500 */
[----:B------:R-:W-:Y:S04]  /*48ef0*/  STL [R1+0x2c9c], R18 ;  /* 0x002c9c1201007387 */ /* 0x000fe80000100800 */
[----:B------:R0:W-:Y:S04]  /*48f00*/  STL [R1+0x18d4], R28 ;  /* 0x0018d41c01007387 */ /* 0x0001e80000100800 */
[----:B0-----:R-:W3:Y:S04]  /*48f10*/  LDL.LU R28, [R1+0x17ac] ;  /* 0x0017ac00011c7983 */ /* 0x001ee80000300800 */
[----:B----4-:R-:W-:Y:S04]  /*48f20*/  STL [R1+0x2cb4], R20 ;  /* 0x002cb41401007387 */ /* 0x010fe80000100800 */
[----:B------:R-:W-:Y:S04]  /*48f30*/  STL [R1+0x2c8c], R22 ;  /* 0x002c8c1601007387 */ /* 0x000fe80000100800 */
[----:B--2---:R0:W-:Y:S04]  /*48f40*/  STL [R1+0x2c90], R24 ;  /* 0x002c901801007387 */ /* 0x0041e80000100800 */
[----:B------:R-:W2:Y:S04]  /*48f50*/  LDL R5, [R1+0x17e8] ;  /* 0x0017e80001057983 */ /* 0x000ea80000100800 */
[----:B0-----:R-:W4:Y:S04]  /*48f60*/  LDL.LU R24, [R1+0x1a0] ;  /* 0x0001a00001187983 */ /* 0x001f280000300800 */
        /* <DEDUP_REMOVED lines=16> */
[----:B------:R-:W-:-:S03]  /*49070*/  PRMT R29, RZ, 0x7610, R29 ;  /* 0x00007610ff1d7816 */ /* 0x000fc6000000001d */
[----:B------:R-:W4:Y:S04]  /*49080*/  LDL.LU R7, [R1+0x34] ;  /* 0x0000340001077983 */ /* 0x000f280000300800 */
[----:B------:R-:W4:Y:S04]  /*49090*/  LDL.LU R6, [R1+0xc] ;  /* 0x00000c0001067983 */ /* 0x000f280000300800 */
[----:B---3--:R0:W-:Y:S01]  /*490a0*/  STL [R1+0x2c94], R26 ;  /* 0x002c941a01007387 */ /* 0x0081e20000100800 */
[----:B------:R-:W-:-:S03]  /*490b0*/  @!P1 IMAD.MOV.U32 R15, RZ, RZ, R28 ;  /* 0x000000ffff0f9224 */ /* 0x000fc600078e001c */
[----:B0-----:R-:W3:Y:S04]  /*490c0*/  LDL.LU R26, [R1+0x1b8] ;  /* 0x0001b800011a7983 */ /* 0x001ee80000300800 */
[----:B------:R0:W-:Y:S04]  /*490d0*/  STL [R1+0x18d8], R28 ;  /* 0x0018d81c01007387 */ /* 0x0001e80000100800 */
[----:B0-----:R-:W4:Y:S01]  /*490e0*/  LDL.LU R28, [R1+0x1d0] ;  /* 0x0001d000011c7983 */ /* 0x001f220000300800 */
[----:B--2---:R-:W-:-:S05]  /*490f0*/  @!P1 IMAD.MOV.U32 R14, RZ, RZ, R5 ;  /* 0x000000ffff0e9224 */ /* 0x004fca00078e0005 */
[----:B------:R-:W2:Y:S04]  /*49100*/  @!P1 LDG.E.U16 R29, desc[UR10][R14.64] ;  /* 0x0000000a0e1d9981 */ /* 0x000ea8000c1e1500 */
[----:B------:R-:W3:Y:S01]  /*49110*/  LDL.LU R15, [R1+0x1e8] ;  /* 0x0001e800010f7983 */ /* 0x000ee20000300800 */
[----:B------:R-:W0:Y:S02]  /*49120*/  S2R R4, SR_TID.X ;  /* 0x0000000000047919 */ /* 0x000e240000002100 */
[----:B0-----:R-:W-:-:S05]  /*49130*/  LOP3.LUT R4, R4, 0x7f, RZ, 0xc0, !PT ;  /* 0x0000007f04047812 */ /* 0x001fca00078ec0ff */
[----:B------:R-:W-:-:S05]  /*49140*/  IMAD.SHL.U32 R5, R4, 0x2, RZ ;  /* 0x0000000204057824 */ /* 0x000fca00078e00ff */
[----:B------:R-:W-:-:S05]  /*49150*/  LOP3.LUT R5, R5, 0x20, RZ, 0x3c, !PT ;  /* 0x0000002005057812 */ /* 0x000fca00078e3cff */
[----:B---3--:R-:W-:Y:S04]  /*49160*/  STS.U16 [R5+UR5+0x13a00], R15 ;  /* 0x013a000f05007988 */ /* 0x008fe80008000405 */
        /* <DEDUP_REMOVED lines=18> */
[----:B--2---:R1:W-:Y:S01]  /*49290*/  STL [R1+0x2c98], R29 ;  /* 0x002c981d01007387 */ /* 0x0043e20000100800 */
[----:B0-----:R-:W-:-:S03]  /*492a0*/  IMAD.SHL.U32 R9, R4, 0x2, RZ ;  /* 0x0000000204097824 */ /* 0x001fc600078e00ff */
[----:B------:R-:W2:Y:S04]  /*492b0*/  LDL.LU R4, [R1+0x708] ;  /* 0x0007080001047983 */ /* 0x000ea80000300800 */
[----:B-1----:R-:W3:Y:S04]  /*492c0*/  LDL.LU R29, [R1+0x6a0] ;  /* 0x0006a000011d7983 */ /* 0x002ee80000300800 */
[----:B------:R-:W-:Y:S04]  /*492d0*/  STS.U16 [R5+UR5+0x1d200], R8 ;  /* 0x01d2000805007988 */ /* 0x000fe80008000405 */
[----:B------:R-:W-:Y:S04]  /*492e0*/  STS.U16 [R5+UR5+0x1da00], R7 ;  /* 0x01da000705007988 */ /* 0x000fe80008000405 */
        /* <DEDUP_REMOVED lines=25> */
[----:B------:R-:W-:-:S03]  /*49480*/  LOP3.LUT R9, R9, 0x30, RZ, 0x3c, !PT ;  /* 0x0000003009097812 */ /* 0x000fc600078e3cff */
[----:B------:R-:W4:Y:S04]  /*49490*/  LDL.LU R2, [R1+0x6cc] ;  /* 0x0006cc0001027983 */ /* 0x000f280000300800 */
[----:B------:R0:W-:Y:S04]  /*494a0*/  STS.U16 [R5+UR5+0x1fa00], R3 ;  /* 0x01fa000305007988 */ /* 0x0001e80008000405 */
[----:B--2---:R1:W-:Y:S04]  /*494b0*/  STS.U16 [R9+UR5+0x300], R4 ;  /* 0x0003000409007988 */ /* 0x0043e80008000405 */
[----:B0-----:R-:W2:Y:S04]  /*494c0*/  LDL.LU R3, [R1+0x6e0] ;  /* 0x0006e00001037983 */ /* 0x001ea80000300800 */
[----:B------:R-:W4:Y:S04]  /*494d0*/  LDL.LU R8, [R1+0x50c] ;  /* 0x00050c0001087983 */ /* 0x000f280000300800 */
[----:B------:R-:W4:Y:S04]  /*494e0*/  LDL.LU R7, [R1+0x4f8] ;  /* 0x0004f80001077983 */ /* 0x000f280000300800 */
[----:B------:R-:W4:Y:S04]  /*494f0*/  LDL.LU R6, [R1+0x4e4] ;  /* 0x0004e40001067983 */ /* 0x000f280000300800 */
[----:B------:R-:W4:Y:S04]  /*49500*/  LDL.LU R5, [R1+0x304] ;  /* 0x0003040001057983 */ /* 0x000f280000300800 */
[----:B-1----:R-:W4:Y:S04]  /*49510*/  LDL.LU R4, [R1+0x2f0] ;  /* 0x0002f00001047983 */ /* 0x002f280000300800 */
[----:B---3--:R0:W-:Y:S04]  /*49520*/  STS.U16 [R9+UR5+0xb00], R29 ;  /* 0x000b001d09007988 */ /* 0x0081e80008000405 */
[----:B0-----:R-:W3:Y:S04]  /*49530*/  LDL.LU R29, [R1+0x2d1c] ;  /* 0x002d1c00011d7983 */ /* 0x001ee80000300800 */
[----:B--2---:R-:W-:Y:S04]  /*49540*/  STS.U16 [R9+UR5+0x1300], R3 ;  /* 0x0013000309007988 */ /* 0x004fe80008000405 */
[----:B----4-:R-:W-:Y:S04]  /*49550*/  STS.U16 [R9+UR5+0x1b00], R2 ;  /* 0x001b000209007988 */ /* 0x010fe80008000405 */
[----:B------:R-:W-:Y:S04]  /*49560*/  STS.U16 [R9+UR5+0x2300], R0 ;  /* 0x0023000009007988 */ /* 0x000fe80008000405 */
[----:B---3--:R-:W-:Y:S04]  /*49570*/  STS.U16 [R9+UR5+0x2b00], R29 ;  /* 0x002b001d09007988 */ /* 0x008fe80008000405 */
        /* <DEDUP_REMOVED lines=20> */
[----:B------:R-:W-:Y:S04]  /*496c0*/  STS.U16 [R9+UR5+0xd300], R7 ;  /* 0x00d3000709007988 */ /* 0x000fe80008000405 */
[----:B------:R2:W-:Y:S04]  /*496d0*/  STS.U16 [R9+UR5+0xdb00], R6 ;  /* 0x00db000609007988 */ /* 0x0005e80008000405 */
[----:B0-----:R-:W3:Y:S04]  /*496e0*/  LDL.LU R10, [R1+0x2dc] ;  /* 0x0002dc00010a7983 */ /* 0x001ee80000300800 */
[----:B-1----:R-:W4:Y:S04]  /*496f0*/  LDL.LU R8, [R1+0x2c8] ;  /* 0x0002c80001087983 */ /* 0x002f280000300800 */
[----:B--2---:R-:W2:Y:S04]  /*49700*/  LDL.LU R6, [R1+0x290] ;  /* 0x0002900001067983 */ /* 0x004ea80000300800 */
[----:B------:R-:W-:Y:S04]  /*49710*/  STS.U16 [R9+UR5+0xe300], R5 ;  /* 0x00e3000509007988 */ /* 0x000fe80008000405 */
[----:B------:R-:W-:Y:S04]  /*49720*/  STS.U16 [R9+UR5+0xeb00], R4 ;  /* 0x00eb000409007988 */ /* 0x000fe80008000405 */
[----:B--2---:R0:W-:Y:S04]  /*49730*/  STL [R1+0x2d18], R6 ;  /* 0x002d180601007387 */ /* 0x0041e80000100800 */
[----:B0-----:R-:W2:Y:S04]  /*49740*/  LDL.LU R6, [R1+0x2b4] ;  /* 0x0002b40001067983 */ /* 0x001ea80000300800 */
        /* <DEDUP_REMOVED lines=24> */
[----:B---3--:R0:W-:Y:S04]  /*498d0*/  STS.U16 [R9+UR5+0xf300], R10 ;  /* 0x00f3000a09007988 */ /* 0x0081e80008000405 */
[----:B------:R-:W3:Y:S04]  /*498e0*/  LDL.LU R12, [R1+0x50] ;  /* 0x00005000010c7983 */ /* 0x000ee80000300800 */
[----:B----4-:R1:W-:Y:S04]  /*498f0*/  STS.U16 [R9+UR5+0xfb00], R8 ;  /* 0x00fb000809007988 */ /* 0x0103e80008000405 */
[----:B0-----:R-:W4:Y:S04]  /*49900*/  LDL.LU R10, [R1+0x30] ;  /* 0x00003000010a7983 */ /* 0x001f280000300800 */
[----:B-1----:R-:W4:Y:S04]  /*49910*/  LDL.LU R8, [R1+0x8] ;  /* 0x0000080001087983 */ /* 0x002f280000300800 */
[----:B--2---:R0:W-:Y:S04]  /*49920*/  STS.U16 [R9+UR5+0x10300], R6 ;  /* 0x0103000609007988 */ /* 0x0041e80008000405 */
[----:B0-----:R-:W2:Y:S04]  /*49930*/  LDL.LU R6, [R1+0x2d18] ;  /* 0x002d180001067983 */ /* 0x001ea80000300800 */
[----:B--2---:R0:W-:Y:S04]  /*49940*/  STS.U16 [R9+UR5+0x10b00], R6 ;  /* 0x010b000609007988 */ /* 0x0041e80008000405 */
[----:B------:R1:W-:Y:S04]  /*49950*/  STS.U16 [R9+UR5+0x11300], R5 ;  /* 0x0113000509007988 */ /* 0x0003e80008000405 */
[----:B------:R2:W-:Y:S04]  /*49960*/  STS.U16 [R9+UR5+0x11b00], R4 ;  /* 0x011b000409007988 */ /* 0x0005e80008000405 */
[----:B------:R3:W-:Y:S04]  /*49970*/  STS.U16 [R9+UR5+0x12300], R3 ;  /* 0x0123000309007988 */ /* 0x0007e80008000405 */
[----:B0-----:R-:W4:Y:S04]  /*49980*/  LDL.LU R6, [R1+0x2d14] ;  /* 0x002d140001067983 */ /* 0x001f280000300800 */
[----:B-1----:R-:W4:Y:S04]  /*49990*/  LDL.LU R5, [R1+0x2d10] ;  /* 0x002d100001057983 */ /* 0x002f280000300800 */
[----:B--2---:R-:W2:Y:S04]  /*499a0*/  LDL.LU R4, [R1+0x2d0c] ;  /* 0x002d0c0001047983 */ /* 0x004ea80000300800 */
[----:B---3--:R-:W3:Y:S04]  /*499b0*/  LDL.LU R3, [R1+0x684] ;  /* 0x0006840001037983 */ /* 0x008ee80000300800 */
[----:B---3--:R0:W-:Y:S04]  /*499c0*/  STL [R1+0x2d00], R3 ;  /* 0x002d000301007387 */ /* 0x0081e80000100800 */
[----:B0-----:R-:W3:Y:S04]  /*499d0*/  LDL.LU R3, [R1+0x6f0] ;  /* 0x0006f00001037983 */ /* 0x001ee80000300800 */
        /* <DEDUP_REMOVED lines=18> */
[----:B---3--:R0:W-:Y:S04]  /*49b00*/  STL [R1+0x2d04], R3 ;  /* 0x002d040301007387 */ /* 0x0081e80000100800 */
[----:B0-----:R-:W3:Y:S01]  /*49b10*/  LDL.LU R3, [R1+0x704] ;  /* 0x0007040001037983 */ /* 0x001ee20000300800 */
[----:B------:R-:W0:Y:S03]  /*49b20*/  S2R R7, SR_TID.X ;  /* 0x0000000000077919 */ /* 0x000e260000002100 */
[----:B------:R-:W-:Y:S04]  /*49b30*/  STS.U16 [R9+UR5+0x1bb00], R25 ;  /* 0x01bb001909007988 */ /* 0x000fe80008000405 */
[----:B------:R-:W-:Y:S04]  /*49b40*/  STS.U16 [R9+UR5+0x1c300], R27 ;  /* 0x01c3001b09007988 */ /* 0x000fe80008000405 */
[----:B------:R0:W-:Y:S04]  /*49b50*/  STS.U16 [R9+UR5+0x1cb00], R11 ;  /* 0x01cb000b09007988 */ /* 0x0001e80008000405 */
[----:B------:R-:W-:Y:S04]  /*49b60*/  STS.U16 [R9+UR5+0x1d300], R12 ;  /* 0x01d3000c09007988 */ /* 0x000fe80008000405 */
[----:B----4-:R1:W-:Y:S04]  /*49b70*/  STS.U16 [R9+UR5+0x1db00], R10 ;  /* 0x01db000a09007988 */ /* 0x0103e80008000405 */
[----:B------:R-:W-:Y:S01]  /*49b80*/  STS.U16 [R9+UR5+0x1e300], R8 ;  /* 0x01e3000809007988 */ /* 0x000fe20008000405 */
[----:B0-----:R-:W-:-:S05]  /*49b90*/  LOP3.LUT R11, R7, 0x7f, RZ, 0xc0, !PT ;  /* 0x0000007f070b7812 */ /* 0x001fca00078ec0ff */
[----:B-1----:R-:W-:Y:S01]  /*49ba0*/  IMAD.SHL.U32 R10, R11, 0x2, RZ ;  /* 0x000000020b0a7824 */ /* 0x002fe200078e00ff */
[----:B---3--:R0:W-:Y:S04]  /*49bb0*/  STL [R1+0x2d08], R3 ;  /* 0x002d080301007387 */ /* 0x0081e80000100800 */
        /* <DEDUP_REMOVED lines=10> */
[----:B0-----:R-:W-:-:S03]  /*49c60*/  LOP3.LUT R3, R7, 0x7f, RZ, 0xc0, !PT ;  /* 0x0000007f07037812 */ /* 0x001fc600078ec0ff */
[----:B------:R-:W4:Y:S04]  /*49c70*/  LDL.LU R18, [R1+0x5a8] ;  /* 0x0005a80001127983 */ /* 0x000f280000300800 */
[----:B------:R-:W4:Y:S04]  /*49c80*/  LDL.LU R16, [R1+0x594] ;  /* 0x0005940001107983 */ /* 0x000f280000300800 */
[----:B------:R-:W4:Y:S04]  /*49c90*/  LDL.LU R13, [R1+0x580] ;  /* 0x00058000010d7983 */ /* 0x000f280000300800 */
[----:B------:R-:W4:Y:S04]  /*49ca0*/  LDL.LU R17, [R1+0x56c] ;  /* 0x00056c0001117983 */ /* 0x000f280000300800 */
[----:B------:R-:W4:Y:S01]  /*49cb0*/  LDL.LU R19, [R1+0x558] ;  /* 0x0005580001137983 */ /* 0x000f220000300800 */
[----:B------:R-:W-:-:S03]  /*49cc0*/  IMAD.SHL.U32 R3, R3, 0x2, RZ ;  /* 0x0000000203037824 */ /* 0x000fc600078e00ff */
[----:B------:R-:W4:Y:S04]  /*49cd0*/  LDL.LU R21, [R1+0x544] ;  /* 0x0005440001157983 */ /* 0x000f280000300800 */
[----:B------:R-:W4:Y:S04]  /*49ce0*/  LDL.LU R23, [R1+0x530] ;  /* 0x0005300001177983 */ /* 0x000f280000300800 */
[----:B------:R-:W4:Y:S04]  /*49cf0*/  LDL.LU R25, [R1+0x51c] ;  /* 0x00051c0001197983 */ /* 0x000f280000300800 */
[----:B------:R-:W4:Y:S04]  /*49d00*/  LDL.LU R27, [R1+0x508] ;  /* 0x00050800011b7983 */ /* 0x000f280000300800 */
[----:B------:R-:W4:Y:S01]  /*49d10*/  LDL.LU R12, [R1+0x4f4] ;  /* 0x0004f400010c7983 */ /* 0x000f220000300800 */
[----:B------:R-:W-:-:S03]  /*49d20*/  LOP3.LUT R3, R3, 0x30, RZ, 0x3c, !PT ;  /* 0x0000003003037812 */ /* 0x000fc600078e3cff */
[----:B------:R-:W4:Y:S04]  /*49d30*/  LDL.LU R9, [R1+0x4e0] ;  /* 0x0004e00001097983 */ /* 0x000f280000300800 */
[----:B------:R-:W4:Y:S04]  /*49d40*/  LDL.LU R8, [R1+0x300] ;  /* 0x0003000001087983 */ /* 0x000f280000300800 */
[----:B------:R-:W4:Y:S04]  /*49d50*/  LDL.LU R7, [R1+0x2ec] ;  /* 0x0002ec0001077983 */ /* 0x000f280000300800 */
[----:B------:R0:W-:Y:S04]  /*49d60*/  STL [R1+0x2cf0], R11 ;  /* 0x002cf00b01007387 */ /* 0x0001e80000100800 */
[----:B--2---:R1:W-:Y:S04]  /*49d70*/  STS.U16 [R3+UR5+0x1eb00], R4 ;  /* 0x01eb000403007988 */ /* 0x0043e80008000405 */
[----:B------:R2:W-:Y:S04]  /*49d80*/  STS.U16 [R3+UR5+0x1f300], R5 ;  /* 0x01f3000503007988 */ /* 0x0005e80008000405 */
[----:B------:R2:W-:Y:S04]  /*49d90*/  STS.U16 [R3+UR5+0x1fb00], R6 ;  /* 0x01fb000603007988 */ /* 0x0005e80008000405 */
[----:B0-----:R-:W3:Y:S04]  /*49da0*/  LDL.LU R11, [R1+0x698] ;  /* 0x00069800010b7983 */ /* 0x001ee80000300800 */
[----:B-1----:R-:W4:Y:S04]  /*49db0*/  LDL.LU R4, [R1+0x6b4] ;  /* 0x0006b40001047983 */ /* 0x002f280000300800 */
[----:B--2---:R-:W2:Y:S04]  /*49dc0*/  LDL.LU R5, [R1+0x6c8] ;  /* 0x0006c80001057983 */ /* 0x004ea80000300800 */
[----:B------:R-:W3:Y:S01]  /*49dd0*/  LDL.LU R3, [R1+0x2d08] ;  /* 0x002d080001037983 */ /* 0x000ee20000300800 */
[----:B------:R-:W-:-:S03]  /*49de0*/  LOP3.LUT R10, R10, 0x40, RZ, 0x3c, !PT ;  /* 0x000000400a0a7812 */ /* 0x000fc600078e3cff */
[----:B------:R-:W4:Y:S04]  /*49df0*/  LDL.LU R6, [R1+0x6dc] ;  /* 0x0006dc0001067983 */ /* 0x000f280000300800 */
[----:B---3--:R0:W-:Y:S04]  /*49e00*/  STS.U16 [R10+UR5+0x400], R3 ;  /* 0x000400030a007988 */ /* 0x0081e80008000405 */
[----:B0-----:R-:W3:Y:S04]  /*49e10*/  LDL.LU R3, [R1+0x2d04] ;  /* 0x002d040001037983 */ /* 0x001ee80000300800 */
[----:B---3--:R0:W-:Y:S04]  /*49e20*/  STS.U16 [R10+UR5+0xc00], R3 ;  /* 0x000c00030a007988 */ /* 0x0081e80008000405 */
[----:B----4-:R-:W-:Y:S04]  /*49e30*/  STS.U16 [R10+UR5+0x1400], R6 ;  /* 0x001400060a007988 */ /* 0x010fe80008000405 */
[----:B--2---:R-:W-:Y:S04]  /*49e40*/  STS.U16 [R10+UR5+0x1c00], R5 ;  /* 0x001c00050a007988 */ /* 0x004fe80008000405 */
[----:B------:R-:W-:Y:S04]  /*49e50*/  STS.U16 [R10+UR5+0x2400], R4 ;  /* 0x002400040a007988 */ /* 0x000fe80008000405 */
[----:B------:R1:W-:Y:S04]  /*49e60*/  STS.U16 [R10+UR5+0x2c00], R11 ;  /* 0x002c000b0a007988 */ /* 0x0003e80008000405 */
[----:B0-----:R-:W2:Y:S04]  /*49e70*/  LDL.LU R3, [R1+0x2d00] ;  /* 0x002d000001037983 */ /* 0x001ea80000300800 */
[----:B-1----:R-:W3:Y:S04]  /*49e80*/  LDL.LU R11, [R1+0x27c] ;  /* 0x00027c00010b7983 */ /* 0x002ee80000300800 */
[----:B---3--:R0:W-:Y:S04]  /*49e90*/  STL [R1+0x2cf4], R11 ;  /* 0x002cf40b01007387 */ /* 0x0081e80000100800 */
[----:B0-----:R-:W3:Y:S04]  /*49ea0*/  LDL.LU R11, [R1+0x2b0] ;  /* 0x0002b000010b7983 */ /* 0x001ee80000300800 */
[----:B---3--:R0:W-:Y:S04]  /*49eb0*/  STL [R1+0x2cf8], R11 ;  /* 0x002cf80b01007387 */ /* 0x0081e80000100800 */
[----:B0-----:R-:W3:Y:S04]  /*49ec0*/  LDL.LU R11, [R1+0x2c4] ;  /* 0x0002c400010b7983 */ /* 0x001ee80000300800 */
        /* <DEDUP_REMOVED lines=25> */
[----:B0-----:R-:W2:Y:S04]  /*4a060*/  LDL.LU R11, [R1+0x2d8] ;  /* 0x0002d800010b7983 */ /* 0x001ea80000300800 */
        /* <DEDUP_REMOVED lines=31> */
[----:B--2---:R0:W-:Y:S04]  /*4a260*/  STS.U16 [R10+UR5+0x10400], R11 ;  /* 0x0104000b0a007988 */ /* 0x0041e80008000405 */
[----:B0-----:R-:W2:Y:S04]  /*4a270*/  LDL.LU R11, [R1+0x2cf4] ;  /* 0x002cf400010b7983 */ /* 0x001ea80000300800 */
[----:B--2---:R0:W-:Y:S04]  /*4a280*/  STS.U16 [R10+UR5+0x10c00], R11 ;  /* 0x010c000b0a007988 */ /* 0x0041e80008000405 */
[----:B---3--:R1:W-:Y:S04]  /*4a290*/  STS.U16 [R10+UR5+0x11400], R9 ;  /* 0x011400090a007988 */ /* 0x0083e80008000405 */
[----:B----4-:R2:W-:Y:S04]  /*4a2a0*/  STS.U16 [R10+UR5+0x11c00], R8 ;  /* 0x011c00080a007988 */ /* 0x0105e80008000405 */
[----:B------:R3:W-:Y:S04]  /*4a2b0*/  STS.U16 [R10+UR5+0x12400], R7 ;  /* 0x012400070a007988 */ /* 0x0007e80008000405 */
[----:B------:R4:W-:Y:S04]  /*4a2c0*/  STS.U16 [R10+UR5+0x12c00], R6 ;  /* 0x012c00060a007988 */ /* 0x0009e80008000405 */
[----:B0-----:R-:W4:Y:S04]  /*4a2d0*/  LDL.LU R11, [R1+0x2cf0] ;  /* 0x002cf000010b7983 */ /* 0x001f280000300800 */
[----:B-1----:R-:W4:Y:S04]  /*4a2e0*/  LDL.LU R9, [R1+0x2cec] ;  /* 0x002cec0001097983 */ /* 0x002f280000300800 */
[----:B--2---:R-:W2:Y:S04]  /*4a2f0*/  LDL.LU R8, [R1+0x2ce8] ;  /* 0x002ce80001087983 */ /* 0x004ea80000300800 */
[----:B---3--:R-:W3:Y:S04]  /*4a300*/  LDL.LU R7, [R1+0x2ce4] ;  /* 0x002ce40001077983 */ /* 0x008ee80000300800 */
[----:B----4-:R-:W4:Y:S04]  /*4a310*/  LDL.LU R6, [R1+0x694] ;  /* 0x0006940001067983 */ /* 0x010f280000300800 */
[----:B----4-:R0:W-:Y:S04]  /*4a320*/  STL [R1+0x2cdc], R6 ;  /* 0x002cdc0601007387 */ /* 0x0101e80000100800 */
[----:B0-----:R-:W4:Y:S04]  /*4a330*/  LDL.LU R6, [R1+0x6ec] ;  /* 0x0006ec0001067983 */ /* 0x001f280000300800 */
        /* <DEDUP_REMOVED lines=16> */
[----:B----4-:R0:W-:Y:S04]  /*4a440*/  STL [R1+0x2ce0], R6 ;  /* 0x002ce00601007387 */ /* 0x0101e80000100800 */
        /* <DEDUP_REMOVED lines=12> */
[----:B------:R1:W-:Y:S04]  /*4a510*/  STS.U16 [R10+UR5+0x1bc00], R19 ;  /* 0x01bc00130a007988 */ /* 0x0003e80008000405 */
[----:B------:R-:W4:Y:S04]  /*4a520*/  LDL.LU R24, [R1+0x5b8] ;  /* 0x0005b80001187983 */ /* 0x000f280000300800 */
[----:B------:R2:W-:Y:S04]  /*4a530*/  STS.U16 [R10+UR5+0x1c400], R21 ;  /* 0x01c400150a007988 */ /* 0x0005e80008000405 */
[----:B------:R-:W4:Y:S04]  /*4a540*/  LDL.LU R22, [R1+0x5a4] ;  /* 0x0005a40001167983 */ /* 0x000f280000300800 */
[----:B------:R-:W-:Y:S04]  /*4a550*/  STS.U16 [R10+UR5+0x1cc00], R23 ;  /* 0x01cc00170a007988 */ /* 0x000fe80008000405 */
[----:B------:R-:W4:Y:S04]  /*4a560*/  LDL.LU R20, [R1+0x590] ;  /* 0x0005900001147983 */ /* 0x000f280000300800 */
[----:B------:R-:W-:Y:S04]  /*4a570*/  STS.U16 [R10+UR5+0x1d400], R25 ;  /* 0x01d400190a007988 */ /* 0x000fe80008000405 */
[----:B------:R-:W4:Y:S04]  /*4a580*/  LDL.LU R18, [R1+0x57c] ;  /* 0x00057c0001127983 */ /* 0x000f280000300800 */
[----:B------:R3:W-:Y:S04]  /*4a590*/  STS.U16 [R10+UR5+0x1dc00], R27 ;  /* 0x01dc001b0a007988 */ /* 0x0007e80008000405 */
[----:B------:R-:W4:Y:S04]  /*4a5a0*/  LDL.LU R16, [R1+0x568] ;  /* 0x0005680001107983 */ /* 0x000f280000300800 */
[----:B------:R3:W-:Y:S04]  /*4a5b0*/  STS.U16 [R10+UR5+0x1e400], R12 ;  /* 0x01e4000c0a007988 */ /* 0x0007e80008000405 */
[----:B------:R-:W4:Y:S04]  /*4a5c0*/  LDL.LU R13, [R1+0x554] ;  /* 0x00055400010d7983 */ /* 0x000f280000300800 */
[----:B0-----:R-:W4:Y:S04]  /*4a5d0*/  LDL.LU R17, [R1+0x540] ;  /* 0x0005400001117983 */ /* 0x001f280000300800 */
[----:B-1----:R-:W4:Y:S04]  /*4a5e0*/  LDL.LU R19, [R1+0x52c] ;  /* 0x00052c0001137983 */ /* 0x002f280000300800 */
[----:B--2---:R-:W2:Y:S04]  /*4a5f0*/  LDL.LU R21, [R1+0x518] ;  /* 0x0005180001157983 */ /* 0x004ea80000300800 */
[----:B---3--:R0:W-:Y:S04]  /*4a600*/  STS.U16 [R10+UR5+0x1ec00], R7 ;  /* 0x01ec00070a007988 */ /* 0x0081e80008000405 */
[----:B------:R-:W3:Y:S01]  /*4a610*/  LDL.LU R27, [R1+0x504] ;  /* 0x00050400011b7983 */ /* 0x000ee20000300800 */
[----:B------:R-:W-:-:S03]  /*4a620*/  IMAD.SHL.U32 R12, R11, 0x2, RZ ;  /* 0x000000020b0c7824 */ /* 0x000fc600078e00ff */
[----:B------:R1:W-:Y:S04]  /*4a630*/  STS.U16 [R10+UR5+0x1f400], R8 ;  /* 0x01f400080a007988 */ /* 0x0003e80008000405 */
[----:B------:R1:W-:Y:S04]  /*4a640*/  STS.U16 [R10+UR5+0x1fc00], R9 ;  /* 0x01fc00090a007988 */ /* 0x0003e80008000405 */
[----:B0-----:R-:W2:Y:S01]  /*4a650*/  LDL.LU R7, [R1+0x6b0] ;  /* 0x0006b00001077983 */ /* 0x001ea20000300800 */
[----:B------:R-:W-:-:S03]  /*4a660*/  LOP3.LUT R12, R12, 0x50, RZ, 0x3c, !PT ;  /* 0x000000500c0c7812 */ /* 0x000fc600078e3cff */
[----:B-1----:R-:W3:Y:S04]  /*4a670*/  LDL.LU R8, [R1+0x6c4] ;  /* 0x0006c40001087983 */ /* 0x002ee80000300800 */
[----:B------:R-:W2:Y:S04]  /*4a680*/  LDL.LU R9, [R1+0x6d8] ;  /* 0x0006d80001097983 */ /* 0x000ea80000300800 */
[----:B------:R-:W3:Y:S04]  /*4a690*/  LDL.LU R23, [R1+0x4f0] ;  /* 0x0004f00001177983 */ /* 0x000ee80000300800 */
[----:B------:R-:W3:Y:S04]  /*4a6a0*/  LDL.LU R25, [R1+0x49c] ;  /* 0x00049c0001197983 */ /* 0x000ee80000300800 */
[----:B------:R-:W3:Y:S04]  /*4a6b0*/  LDL.LU R11, [R1+0x2fc] ;  /* 0x0002fc00010b7983 */ /* 0x000ee80000300800 */
[----:B------:R-:W3:Y:S04]  /*4a6c0*/  LDL.LU R10, [R1+0x2e8] ;  /* 0x0002e800010a7983 */ /* 0x000ee80000300800 */
[----:B----4-:R0:W-:Y:S04]  /*4a6d0*/  STS.U16 [R12+UR5+0x500], R6 ;  /* 0x000500060c007988 */ /* 0x0101e80008000405 */
[----:B0-----:R-:W4:Y:S04]  /*4a6e0*/  LDL.LU R6, [R1+0x2ce0] ;  /* 0x002ce00001067983 */ /* 0x001f280000300800 */
[----:B----4-:R0:W-:Y:S04]  /*4a6f0*/  STS.U16 [R12+UR5+0xd00], R6 ;  /* 0x000d00060c007988 */ /* 0x0101e80008000405 */
[----:B0-----:R-:W4:Y:S04]  /*4a700*/  LDL.LU R6, [R1+0x2cdc] ;  /* 0x002cdc0001067983 */ /* 0x001f280000300800 */
[----:B--2---:R-:W-:Y:S04]  /*4a710*/  STS.U16 [R12+UR5+0x1500], R9 ;  /* 0x001500090c007988 */ /* 0x004fe80008000405 */
[----:B---3--:R-:W-:Y:S04]  /*4a720*/  STS.U16 [R12+UR5+0x1d00], R8 ;  /* 0x001d00080c007988 */ /* 0x008fe80008000405 */
[----:B------:R-:W-:Y:S04]  /*4a730*/  STS.U16 [R12+UR5+0x2500], R7 ;  /* 0x002500070c007988 */ /* 0x000fe80008000405 */
        /* <DEDUP_REMOVED lines=21> */
[----:B------:R-:W-:Y:S04]  /*4a890*/  STS.U16 [R12+UR5+0xd500], R23 ;  /* 0x00d500170c007988 */ /* 0x000fe80008000405 */
[----:B------:R-:W-:Y:S04]  /*4a8a0*/  STS.U16 [R12+UR5+0xdd00], R25 ;  /* 0x00dd00190c007988 */ /* 0x000fe80008000405 */
[----:B------:R1:W-:Y:S04]  /*4a8b0*/  STS.U16 [R12+UR5+0xe500], R11 ;  /* 0x00e5000b0c007988 */ /* 0x0003e80008000405 */
[----:B0-----:R-:W2:Y:S04]  /*4a8c0*/  LDL.LU R27, [R1+0x2d4] ;  /* 0x0002d400011b7983 */ /* 0x001ea80000300800 */
[----:B-1----:R-:W3:Y:S04]  /*4a8d0*/  LDL.LU R11, [R1+0x278] ;  /* 0x00027800010b7983 */ /* 0x002ee80000300800 */
[----:B---3--:R0:W-:Y:S04]  /*4a8e0*/  STL [R1+0x2cd4], R11 ;  /* 0x002cd40b01007387 */ /* 0x0081e80000100800 */
[----:B0-----:R-:W3:Y:S04]  /*4a8f0*/  LDL.LU R11, [R1+0x29c] ;  /* 0x00029c00010b7983 */ /* 0x001ee80000300800 */
        /* <DEDUP_REMOVED lines=29> */
[----:B------:R-:W2:Y:S04]  /*4aad0*/  LDL.LU R25, [R1+0x10] ;  /* 0x0000100001197983 */ /* 0x000ea80000300800 */
[----:B0-----:R-:W2:Y:S04]  /*4aae0*/  LDL.LU R27, [R1] ;  /* 0x00000000011b7983 */ /* 0x001ea80000300800 */
[----:B---3--:R0:W-:Y:S04]  /*4aaf0*/  STS.U16 [R12+UR5+0xfd00], R11 ;  /* 0x00fd000b0c007988 */ /* 0x0081e80008000405 */
[----:B0-----:R-:W3:Y:S04]  /*4ab00*/  LDL.LU R11, [R1+0x2cd8] ;  /* 0x002cd800010b7983 */ /* 0x001ee80000300800 */
[----:B---3--:R0:W-:Y:S04]  /*4ab10*/  STS.U16 [R12+UR5+0x10500], R11 ;  /* 0x0105000b0c007988 */ /* 0x0081e80008000405 */
[----:B0-----:R-:W3:Y:S04]  /*4ab20*/  LDL.LU R11, [R1+0x2cd4] ;  /* 0x002cd400010b7983 */ /* 0x001ee80000300800 */
[----:B---3--:R0:W-:Y:S04]  /*4ab30*/  STS.U16 [R12+UR5+0x10d00], R11 ;  /* 0x010d000b0c007988 */ /* 0x0081e80008000405 */
[----:B----4-:R1:W-:Y:S04]  /*4ab40*/  STS.U16 [R12+UR5+0x11500], R10 ;  /* 0x0115000a0c007988 */ /* 0x0103e80008000405 */
[----:B0-----:R-:W3:Y:S04]  /*4ab50*/  LDL.LU R11, [R1+0x2cd0] ;  /* 0x002cd000010b7983 */ /* 0x001ee80000300800 */
[----:B-1----:R-:W4:Y:S04]  /*4ab60*/  LDL.LU R10, [R1+0x2ccc] ;  /* 0x002ccc00010a7983 */ /* 0x002f280000300800 */
[----:B------:R0:W-:Y:S04]  /*4ab70*/  STS.U16 [R12+UR5+0x11d00], R9 ;  /* 0x011d00090c007988 */ /* 0x0001e80008000405 */
        /* <DEDUP_REMOVED lines=19> */
[----:B0-----:R-:W3:Y:S04]  /*4acb0*/  LDL.LU R9, [R1+0x6d4] ;  /* 0x0006d40001097983 */ /* 0x001ee80000300800 */
[----:B-1----:R-:W3:Y:S04]  /*4acc0*/  LDL.LU R8, [R1+0x6c0] ;  /* 0x0006c00001087983 */ /* 0x002ee80000300800 */
[----:B--2---:R-:W2:Y:S04]  /*4acd0*/  LDL.LU R7, [R1+0x6a8] ;  /* 0x0006a80001077983 */ /* 0x004ea80000300800 */
[----:B------:R-:W2:Y:S04]  /*4ace0*/  LDL.LU R6, [R1+0x690] ;  /* 0x0006900001067983 */ /* 0x000ea80000300800 */
[----:B------:R-:W2:Y:S04]  /*4acf0*/  LDL.LU R5, [R1+0x67c] ;  /* 0x00067c0001057983 */ /* 0x000ea80000300800 */
[----:B------:R-:W2:Y:S04]  /*4ad00*/  LDL.LU R4, [R1+0x668] ;  /* 0x0006680001047983 */ /* 0x000ea80000300800 */
[----:B------:R-:W2:Y:S04]  /*4ad10*/  LDL.LU R3, [R1+0x654] ;  /* 0x0006540001037983 */ /* 0x000ea80000300800 */
[----:B------:R-:W2:Y:S04]  /*4ad20*/  LDL.LU R2, [R1+0x640] ;  /* 0x0006400001027983 */ /* 0x000ea80000300800 */
[----:B------:R-:W2:Y:S01]  /*4ad30*/  LDL.LU R0, [R1+0x62c] ;  /* 0x00062c0001007983 */ /* 0x000ea20000300800 */
[----:B------:R-:W0:Y:S03]  /*4ad40*/  S2R R23, SR_TID.X ;  /* 0x0000000000177919 */ /* 0x000e260000002100 */
        /* <DEDUP_REMOVED lines=8> */
[----:B------:R1:W-:Y:S04]  /*4add0*/  STS.U16 [R12+UR5+0x1bd00], R13 ;  /* 0x01bd000d0c007988 */ /* 0x0003e80008000405 */
[----:B------:R-:W2:Y:S04]  /*4ade0*/  LDL.LU R16, [R1+0x578] ;  /* 0x0005780001107983 */ /* 0x000ea80000300800 */
[----:B------:R0:W-:Y:S04]  /*4adf0*/  STS.U16 [R12+UR5+0x1c500], R17 ;  /* 0x01c500110c007988 */ /* 0x0001e80008000405 */
[----:B------:R0:W-:Y:S04]  /*4ae00*/  STS.U16 [R12+UR5+0x1cd00], R19 ;  /* 0x01cd00130c007988 */ /* 0x0001e80008000405 */
[----:B------:R0:W-:Y:S04]  /*4ae10*/  STS.U16 [R12+UR5+0x1d500], R21 ;  /* 0x01d500150c007988 */ /* 0x0001e80008000405 */
[----:B------:R0:W-:Y:S04]  /*4ae20*/  STS.U16 [R12+UR5+0x1dd00], R25 ;  /* 0x01dd00190c007988 */ /* 0x0001e80008000405 */
[----:B------:R0:W-:Y:S04]  /*4ae30*/  STS.U16 [R12+UR5+0x1e500], R27 ;  /* 0x01e5001b0c007988 */ /* 0x0001e80008000405 */
[----:B-1----:R-:W2:Y:S04]  /*4ae40*/  LDL.LU R13, [R1+0x564] ;  /* 0x00056400010d7983 */ /* 0x002ea80000300800 */
[----:B0-----:R-:W2:Y:S04]  /*4ae50*/  LDL.LU R17, [R1+0x550] ;  /* 0x0005500001117983 */ /* 0x001ea80000300800 */
[----:B------:R-:W2:Y:S04]  /*4ae60*/  LDL.LU R19, [R1+0x53c] ;  /* 0x00053c0001137983 */ /* 0x000ea80000300800 */
[----:B------:R-:W2:Y:S04]  /*4ae70*/  LDL.LU R21, [R1+0x528] ;  /* 0x0005280001157983 */ /* 0x000ea80000300800 */
[----:B------:R-:W2:Y:S04]  /*4ae80*/  LDL.LU R25, [R1+0x514] ;  /* 0x0005140001197983 */ /* 0x000ea80000300800 */
[----:B------:R-:W2:Y:S01]  /*4ae90*/  LDL.LU R27, [R1+0x500] ;  /* 0x00050000011b7983 */ /* 0x000ea20000300800 */
[----:B------:R-:W-:-:S05]  /*4aea0*/  LOP3.LUT R23, R23, 0x7f, RZ, 0xc0, !PT ;  /* 0x0000007f17177812 */ /* 0x000fca00078ec0ff */
[----:B------:R-:W-:Y:S01]  /*4aeb0*/  IMAD.SHL.U32 R18, R23, 0x2, RZ ;  /* 0x0000000217127824 */ /* 0x000fe200078e00ff */
[----:B------:R0:W-:Y:S04]  /*4aec0*/  STL [R1+0x2cb8], R23 ;  /* 0x002cb81701007387 */ /* 0x0001e80000100800 */
[----:B0-----:R-:W2:Y:S04]  /*4aed0*/  LDL.LU R23, [R1+0x6e8] ;  /* 0x0006e80001177983 */ /* 0x001ea80000300800 */
[----:B----4-:R0:W-:Y:S04]  /*4aee0*/  STS.U16 [R12+UR5+0x1ed00], R10 ;  /* 0x01ed000a0c007988 */ /* 0x0101e80008000405 */
[----:B---3--:R1:W-:Y:S04]  /*4aef0*/  STS.U16 [R12+UR5+0x1f500], R11 ;  /* 0x01f5000b0c007988 */ /* 0x0083e80008000405 */
[----:B0-----:R-:W3:Y:S04]  /*4af00*/  LDL.LU R10, [R1+0x6fc] ;  /* 0x0006fc00010a7983 */ /* 0x001ee80000300800 */
[----:B-1----:R-:W4:Y:S01]  /*4af10*/  LDL.LU R12, [R1+0x2cc8] ;  /* 0x002cc800010c7983 */ /* 0x002f220000300800 */
[----:B------:R-:W0:Y:S01]  /*4af20*/  S2R R11, SR_TID.X ;  /* 0x00000000000b7919 */ /* 0x000e220000002100 */
[----:B------:R-:W-:-:S02]  /*4af30*/  LOP3.LUT R18, R18, 0x60, RZ, 0x3c, !PT ;  /* 0x0000006012127812 */ /* 0x000fc400078e3cff */
[----:B0-----:R-:W-:-:S05]  /*4af40*/  LOP3.LUT R11, R11, 0x7f, RZ, 0xc0, !PT ;  /* 0x0000007f0b0b7812 */ /* 0x001fca00078ec0ff */
[----:B------:R-:W-:-:S05]  /*4af50*/  IMAD.SHL.U32 R11, R11, 0x2, RZ ;  /* 0x000000020b0b7824 */ /* 0x000fca00078e00ff */
[----:B------:R-:W-:-:S05]  /*4af60*/  LOP3.LUT R11, R11, 0x50, RZ, 0x3c, !PT ;  /* 0x000000500b0b7812 */ /* 0x000fca00078e3cff */
[----:B----4-:R-:W-:Y:S04]  /*4af70*/  STS.U16 [R11+UR5+0x1fd00], R12 ;  /* 0x01fd000c0b007988 */ /* 0x010fe80008000405 */
[----:B---3--:R-:W-:Y:S04]  /*4af80*/  STS.U16 [R18+UR5+0x600], R10 ;  /* 0x0006000a12007988 */ /* 0x008fe80008000405 */
[----:B--2---:R0:W-:Y:S04]  /*4af90*/  STS.U16 [R18+UR5+0xe00], R23 ;  /* 0x000e001712007988 */ /* 0x0041e80008000405 */
[----:B0-----:R-:W2:Y:S04]  /*4afa0*/  LDL.LU R23, [R1+0x2e4] ;  /* 0x0002e40001177983 */ /* 0x001ea80000300800 */
[----:B--2---:R0:W-:Y:S04]  /*4afb0*/  STL [R1+0x2cbc], R23 ;  /* 0x002cbc1701007387 */ /* 0x0041e80000100800 */
[----:B0-----:R-:W2:Y:S04]  /*4afc0*/  LDL.LU R23, [R1+0x2f8] ;  /* 0x0002f80001177983 */ /* 0x001ea80000300800 */
[----:B--2---:R0:W-:Y:S04]  /*4afd0*/  STL [R1+0x2cc0], R23 ;  /* 0x002cc01701007387 */ /* 0x0041e80000100800 */
[----:B0-----:R-:W2:Y:S04]  /*4afe0*/  LDL.LU R23, [R1+0x30c] ;  /* 0x00030c0001177983 */ /* 0x001ea80000300800 */
        /* <DEDUP_REMOVED lines=22> */
[----:B--2---:R0:W-:Y:S04]  /*4b150*/  STL [R1+0x2cc4], R23 ;  /* 0x002cc41701007387 */ /* 0x0041e80000100800 */
[----:B0-----:R-:W2:Y:S04]  /*4b160*/  LDL.LU R23, [R1+0x4ec] ;  /* 0x0004ec0001177983 */ /* 0x001ea80000300800 */
[----:B------:R-:W3:Y:S04]  /*4b170*/  LDL.LU R20, [R1+0x2d0] ;  /* 0x0002d00001147983 */ /* 0x000ee80000300800 */
[----:B------:R-:W4:Y:S04]  /*4b180*/  LDL.LU R16, [R1+0x2bc] ;  /* 0x0002bc0001107983 */ /* 0x000f280000300800 */
[----:B------:R-:W4:Y:S04]  /*4b190*/  LDL.LU R13, [R1+0x298] ;  /* 0x00029800010d7983 */ /* 0x000f280000300800 */
[----:B------:R-:W4:Y:S04]  /*4b1a0*/  LDL.LU R17, [R1+0x274] ;  /* 0x0002740001117983 */ /* 0x000f280000300800 */
[----:B------:R0:W-:Y:S04]  /*4b1b0*/  STS.U16 [R18+UR5+0xc600], R25 ;  /* 0x00c6001912007988 */ /* 0x0001e80008000405 */
[----:B------:R-:W4:Y:S04]  /*4b1c0*/  LDL.LU R21, [R1+0x260] ;  /* 0x0002600001157983 */ /* 0x000f280000300800 */
        /* <DEDUP_REMOVED lines=22> */
[----:B0-----:R-:W4:Y:S04]  /*4b330*/  LDL.LU R27, [R1+0x1c] ;  /* 0x00001c00011b7983 */ /* 0x001f280000300800 */
        /* <DEDUP_REMOVED lines=17> */
[----:B------:R-:W2:Y:S04]  /*4b450*/  LDL.LU R21, [R1+0x2ca4] ;  /* 0x002ca40001157983 */ /* 0x000ea80000300800 */
[----:B------:R0:W-:Y:S04]  /*4b460*/  STS.U16 [R18+UR5+0x11e00], R25 ;  /* 0x011e001912007988 */ /* 0x0001e80008000405 */
        /* <DEDUP_REMOVED lines=38> */
[----:B------:R-:W-:-:S03]  /*4b6d0*/  IMAD.SHL.U32 R2, R23, 0x2, RZ ;  /* 0x0000000217027824 */ /* 0x000fc600078e00ff */
[----:B---3--:R0:W-:Y:S04]  /*4b6e0*/  STS.U16 [R18+UR5+0x1ce00], R25 ;  /* 0x01ce001912007988 */ /* 0x0081e80008000405 */
[----:B--2---:R1:W-:Y:S04]  /*4b6f0*/  STS.U16 [R18+UR5+0x1d600], R21 ;  /* 0x01d6001512007988 */ /* 0x0043e80008000405 */
[----:B----4-:R2:W-:Y:S04]  /*4b700*/  STS.U16 [R18+UR5+0x1de00], R17 ;  /* 0x01de001112007988 */ /* 0x0105e80008000405 */
[----:B------:R3:W-:Y:S04]  /*4b710*/  STS.U16 [R18+UR5+0x1e600], R13 ;  /* 0x01e6000d12007988 */ /* 0x0007e80008000405 */
[----:B0-----:R-:W4:Y:S04]  /*4b720*/  LDL.LU R25, [R1+0x6a4] ;  /* 0x0006a40001197983 */ /* 0x001f280000300800 */
[----:B-1----:R-:W4:Y:S04]  /*4b730*/  LDL.LU R21, [R1+0x6d0] ;  /* 0x0006d00001157983 */ /* 0x002f280000300800 */
[----:B--2---:R-:W2:Y:S04]  /*4b740*/  LDL.LU R17, [R1+0x6e4] ;  /* 0x0006e40001117983 */ /* 0x004ea80000300800 */
[----:B---3--:R-:W3:Y:S04]  /*4b750*/  LDL.LU R13, [R1+0x6f8] ;  /* 0x0006f800010d7983 */ /* 0x008ee80000300800 */
[----:B------:R-:W4:Y:S04]  /*4b760*/  LDL.LU R26, [R1+0x560] ;  /* 0x00056000011a7983 */ /* 0x000f280000300800 */
[----:B------:R-:W4:Y:S04]  /*4b770*/  LDL.LU R24, [R1+0x54c] ;  /* 0x00054c0001187983 */ /* 0x000f280000300800 */
[----:B------:R-:W4:Y:S04]  /*4b780*/  LDL.LU R22, [R1+0x538] ;  /* 0x0005380001167983 */ /* 0x000f280000300800 */
[----:B------:R-:W4:Y:S04]  /*4b790*/  LDL.LU R19, [R1+0x524] ;  /* 0x0005240001137983 */ /* 0x000f280000300800 */
[----:B------:R-:W4:Y:S04]  /*4b7a0*/  LDL.LU R23, [R1+0x510] ;  /* 0x0005100001177983 */ /* 0x000f280000300800 */
[----:B------:R0:W-:Y:S04]  /*4b7b0*/  STS.U16 [R18+UR5+0x1ee00], R16 ;  /* 0x01ee001012007988 */ /* 0x0001e80008000405 */
[----:B0-----:R-:W2:Y:S01]  /*4b7c0*/  LDL.LU R18, [R1+0x2c9c] ;  /* 0x002c9c0001127983 */ /* 0x001ea20000300800 */
[----:B------:R-:W0:Y:S01]  /*4b7d0*/  S2R R16, SR_TID.X ;  /* 0x0000000000107919 */ /* 0x000e220000002100 */
[----:B------:R-:W-:-:S02]  /*4b7e0*/  LOP3.LUT R2, R2, 0x70, RZ, 0x3c, !PT ;  /* 0x0000007002027812 */ /* 0x000fc400078e3cff */
[----:B0-----:R-:W-:-:S05]  /*4b7f0*/  LOP3.LUT R16, R16, 0x7f, RZ, 0xc0, !PT ;  /* 0x0000007f10107812 */ /* 0x001fca00078ec0ff */
[----:B------:R-:W-:-:S05]  /*4b800*/  IMAD.SHL.U32 R16, R16, 0x2, RZ ;  /* 0x0000000210107824 */ /* 0x000fca00078e00ff */
[----:B------:R-:W-:-:S05]  /*4b810*/  LOP3.LUT R16, R16, 0x60, RZ, 0x3c, !PT ;  /* 0x0000006010107812 */ /* 0x000fca00078e3cff */
[----:B--2---:R-:W-:Y:S04]  /*4b820*/  STS.U16 [R16+UR5+0x1f600], R18 ;  /* 0x01f6001210007988 */ /* 0x004fe80008000405 */
[----:B------:R-:W-:Y:S04]  /*4b830*/  STS.U16 [R16+UR5+0x1fe00], R20 ;  /* 0x01fe001410007988 */ /* 0x000fe80008000405 */
[----:B---3--:R-:W-:Y:S04]  /*4b840*/  STS.U16 [R2+UR5+0x700], R13 ;  /* 0x0007000d02007988 */ /* 0x008fe80008000405 */
[----:B------:R-:W-:Y:S04]  /*4b850*/  STS.U16 [R2+UR5+0xf00], R17 ;  /* 0x000f001102007988 */ /* 0x000fe80008000405 */
[----:B----4-:R-:W-:Y:S04]  /*4b860*/  STS.U16 [R2+UR5+0x1700], R21 ;  /* 0x0017001502007988 */ /* 0x010fe80008000405 */
[----:B------:R0:W-:Y:S04]  /*4b870*/  STS.U16 [R2+UR5+0x1f00], R27 ;  /* 0x001f001b02007988 */ /* 0x0001e80008000405 */
        /* <DEDUP_REMOVED lines=18> */
[----:B------:R4:W-:Y:S04]  /*4b9a0*/  STS.U16 [R2+UR5+0xaf00], R24 ;  /* 0x00af001802007988 */ /* 0x0009e80008000405 */
[----:B------:R4:W-:Y:S04]  /*4b9b0*/  STS.U16 [R2+UR5+0xb700], R22 ;  /* 0x00b7001602007988 */ /* 0x0009e80008000405 */
[----:B0-----:R-:W2:Y:S04]  /*4b9c0*/  LDL.LU R14, [R1+0x4e8] ;  /* 0x0004e800010e7983 */ /* 0x001ea80000300800 */
[----:B-1----:R-:W2:Y:S04]  /*4b9d0*/  LDL.LU R15, [R1+0x308] ;  /* 0x00030800010f7983 */ /* 0x002ea80000300800 */
[----:B------:R-:W2:Y:S04]  /*4b9e0*/  LDL.LU R29, [R1+0x2f4] ;  /* 0x0002f400011d7983 */ /* 0x000ea80000300800 */
[----:B---3--:R-:W3:Y:S04]  /*4b9f0*/  LDL.LU R26, [R1+0x2e0] ;  /* 0x0002e000011a7983 */ /* 0x008ee80000300800 */
[----:B----4-:R-:W4:Y:S04]  /*4ba00*/  LDL.LU R24, [R1+0x2cc] ;  /* 0x0002cc0001187983 */ /* 0x010f280000300800 */
[----:B------:R0:W-:Y:S04]  /*4ba10*/  STS.U16 [R2+UR5+0xbf00], R19 ;  /* 0x00bf001302007988 */ /* 0x0001e80008000405 */
[----:B------:R-:W4:Y:S04]  /*4ba20*/  LDL.LU R22, [R1+0x2b8] ;  /* 0x0002b80001167983 */ /* 0x000f280000300800 */
[----:B------:R1:W-:Y:S04]  /*4ba30*/  STS.U16 [R2+UR5+0xc700], R23 ;  /* 0x00c7001702007988 */ /* 0x0003e80008000405 */
[----:B0-----:R-:W4:Y:S04]  /*4ba40*/  LDL.LU R19, [R1+0x294] ;  /* 0x0002940001137983 */ /* 0x001f280000300800 */
[----:B-1----:R-:W4:Y:S04]  /*4ba50*/  LDL.LU R23, [R1+0x270] ;  /* 0x0002700001177983 */ /* 0x002f280000300800 */
[----:B------:R-:W4:Y:S04]  /*4ba60*/  LDL.LU R28, [R1+0x23c] ;  /* 0x00023c00011c7983 */ /* 0x000f280000300800 */
[----:B--2---:R0:W-:Y:S04]  /*4ba70*/  STS.U16 [R2+UR5+0xcf00], R27 ;  /* 0x00cf001b02007988 */ /* 0x0041e80008000405 */
        /* <DEDUP_REMOVED lines=22> */
[----:B---3--:R3:W-:Y:S04]  /*4bbe0*/  STS.U16 [R2+UR5+0xef00], R26 ;  /* 0x00ef001a02007988 */ /* 0x0087e80008000405 */
[----:B----4-:R4:W-:Y:S04]  /*4bbf0*/  STS.U16 [R2+UR5+0xf700], R24 ;  /* 0x00f7001802007988 */ /* 0x0109e80008000405 */
[----:B------:R4:W-:Y:S04]  /*4bc00*/  STS.U16 [R2+UR5+0xff00], R22 ;  /* 0x00ff001602007988 */ /* 0x0009e80008000405 */
[----:B0-----:R-:W2:Y:S04]  /*4bc10*/  LDL.LU R14, [R1+0x4c] ;  /* 0x00004c00010e7983 */ /* 0x001ea80000300800 */
[----:B-1----:R-:W2:Y:S04]  /*4bc20*/  LDL.LU R15, [R1+0x24] ;  /* 0x00002400010f7983 */ /* 0x002ea80000300800 */
[----:B------:R-:W2:Y:S04]  /*4bc30*/  LDL.LU R29, [R1+0x2c98] ;  /* 0x002c9800011d7983 */ /* 0x000ea80000300800 */
[----:B---3--:R-:W3:Y:S04]  /*4bc40*/  LDL.LU R26, [R1+0x2c94] ;  /* 0x002c9400011a7983 */ /* 0x008ee80000300800 */
[----:B----4-:R-:W4:Y:S04]  /*4bc50*/  LDL.LU R24, [R1+0x2c90] ;  /* 0x002c900001187983 */ /* 0x010f280000300800 */
[----:B------:R-:W3:Y:S04]  /*4bc60*/  LDL.LU R22, [R1+0x2c8c] ;  /* 0x002c8c0001167983 */ /* 0x000ee80000300800 */
[----:B------:R0:W-:Y:S04]  /*4bc70*/  STS.U16 [R2+UR5+0x10700], R19 ;  /* 0x0107001302007988 */ /* 0x0001e80008000405 */
[----:B------:R1:W-:Y:S04]  /*4bc80*/  STS.U16 [R2+UR5+0x10f00], R23 ;  /* 0x010f001702007988 */ /* 0x0003e80008000405 */
[----:B------:R1:W-:Y:S04]  /*4bc90*/  STS.U16 [R2+UR5+0x11700], R28 ;  /* 0x0117001c02007988 */ /* 0x0003e80008000405 */
[----:B0-----:R-:W4:Y:S04]  /*4bca0*/  LDL.LU R19, [R1+0x2c88] ;  /* 0x002c880001137983 */ /* 0x001f280000300800 */
[----:B-1----:R-:W3:Y:S04]  /*4bcb0*/  LDL.LU R23, [R1+0x2c84] ;  /* 0x002c840001177983 */ /* 0x002ee80000300800 */
[----:B------:R-:W4:Y:S04]  /*4bcc0*/  LDL.LU R28, [R1+0x70c] ;  /* 0x00070c00011c7983 */ /* 0x000f280000300800 */
[----:B--2---:R0:W-:Y:S04]  /*4bcd0*/  STS.U16 [R2+UR5+0x11f00], R27 ;  /* 0x011f001b02007988 */ /* 0x0041e80008000405 */
[----:B0-----:R-:W2:Y:S04]  /*4bce0*/  LDL.LU R27, [R1+0x2c80] ;  /* 0x002c8000011b7983 */ /* 0x001ea80000300800 */
[----:B------:R-:W-:Y:S04]  /*4bcf0*/  STS.U16 [R2+UR5+0x12700], R20 ;  /* 0x0127001402007988 */ /* 0x000fe80008000405 */
[----:B------:R-:W-:Y:S04]  /*4bd00*/  STS.U16 [R2+UR5+0x12f00], R18 ;  /* 0x012f001202007988 */ /* 0x000fe80008000405 */
        /* <DEDUP_REMOVED lines=13> */
[----:B0-----:R-:W4:Y:S04]  /*4bde0*/  LDL R16, [R1+0x490] ;  /* 0x0004900001107983 */ /* 0x001f280000100800 */
[----:B-1----:R-:W4:Y:S04]  /*4bdf0*/  LDL R0, [R1+0x69c] ;  /* 0x00069c0001007983 */ /* 0x002f280000100800 */
[----:B------:R-:W-:Y:S04]  /*4be00*/  STS.U16 [R2+UR5+0x19f00], R5 ;  /* 0x019f000502007988 */ /* 0x000fe80008000405 */
[----:B------:R-:W-:Y:S04]  /*4be10*/  STS.U16 [R2+UR5+0x1a700], R4 ;  /* 0x01a7000402007988 */ /* 0x000fe80008000405 */
[----:B------:R-:W-:Y:S04]  /*4be20*/  STS.U16 [R2+UR5+0x1af00], R3 ;  /* 0x01af000302007988 */ /* 0x000fe80008000405 */
[----:B------:R-:W-:Y:S04]  /*4be30*/  STS.U16 [R2+UR5+0x1b700], R14 ;  /* 0x01b7000e02007988 */ /* 0x000fe80008000405 */
[----:B------:R-:W-:Y:S04]  /*4be40*/  STS.U16 [R2+UR5+0x1bf00], R15 ;  /* 0x01bf000f02007988 */ /* 0x000fe80008000405 */
[----:B--2---:R-:W-:Y:S04]  /*4be50*/  STS.U16 [R2+UR5+0x1c700], R27 ;  /* 0x01c7001b02007988 */ /* 0x004fe80008000405 */
[----:B---3--:R-:W-:Y:S04]  /*4be60*/  STS.U16 [R2+UR5+0x1cf00], R23 ;  /* 0x01cf001702007988 */ /* 0x008fe80008000405 */
[----:B----4-:R-:W-:Y:S04]  /*4be70*/  STS.U16 [R2+UR5+0x1d700], R19 ;  /* 0x01d7001302007988 */ /* 0x010fe80008000405 */
[----:B------:R-:W-:Y:S04]  /*4be80*/  STS.U16 [R2+UR5+0x1df00], R22 ;  /* 0x01df001602007988 */ /* 0x000fe80008000405 */
[----:B------:R0:W-:Y:S04]  /*4be90*/  STS.U16 [R2+UR5+0x1e700], R24 ;  /* 0x01e7001802007988 */ /* 0x0001e80008000405 */
[----:B------:R-:W-:Y:S04]  /*4bea0*/  STS.U16 [R2+UR5+0x1ef00], R26 ;  /* 0x01ef001a02007988 */ /* 0x000fe80008000405 */
[----:B------:R-:W-:Y:S04]  /*4beb0*/  STS.U16 [R2+UR5+0x1f700], R29 ;  /* 0x01f7001d02007988 */ /* 0x000fe80008000405 */
[----:B------:R-:W-:Y:S01]  /*4bec0*/  STS.U16 [R2+UR5+0x1ff00], R28 ;  /* 0x01ff001c02007988 */ /* 0x000fe20008000405 */
[----:B------:R-:W-:Y:S06]  /*4bed0*/  BAR.SYNC.DEFER_BLOCKING 0x0 ;  /* 0x0000000000007b1d */ /* 0x000fec0000010000 */
[----:B0-----:R-:W2:Y:S04]  /*4bee0*/  LDL R24, [R1+0x6ac] ;  /* 0x0006ac0001187983 */ /* 0x001ea80000100800 */
[----:B------:R-:W0:Y:S04]  /*4bef0*/  LDSM.16.MT88.4 R4, [R0+UR5+0x20000] ;  /* 0x020000050004783b */ /* 0x000e280008004200 */
[----:B------:R-:W-:Y:S04]  /*4bf00*/  LDSM.16.M88.4 R12, [R16+UR5+0x4000] ;  /* 0x00400005100c783b */ /* 0x000fe80008000200 */
[----:B------:R-:W-:Y:S04]  /*4bf10*/  LDSM.16.M88.4 R8, [R16+UR5+0x6000] ;  /* 0x006000051008783b */ /* 0x000fe80008000200 */
[----:B------:R-:W-:Y:S04]  /*4bf20*/  LDSM.16.M88.4 R20, [R16+UR5+0x2000] ;  /* 0x002000051014783b */ /* 0x000fe80008000200 */
[----:B0-----:R-:W-:Y:S04]  /*4bf30*/  STL.64 [R1+0x2c78], R6 ;  /* 0x002c780601007387 */ /* 0x001fe80000100a00 */
[----:B------:R-:W-:Y:S04]  /*4bf40*/  STL.64 [R1+0x2c70], R4 ;  /* 0x002c700401007387 */ /* 0x000fe80000100a00 */
[----:B------:R-:W0:Y:S04]  /*4bf50*/  LDSM.16.M88.4 R4, [R16+UR5] ;  /* 0x000000051004783b */ /* 0x000e280008000200 */
[----:B0-----:R-:W-:Y:S04]  /*4bf60*/  STL.64 [R1+0x40], R4 ;  /* 0x0000400401007387 */ /* 0x001fe80000100a00 */
[----:B------:R-:W-:Y:S04]  /*4bf70*/  STL.64 [R1+0x48], R6 ;  /* 0x0000480601007387 */ /* 0x000fe80000100a00 */
[----:B------:R-:W0:Y:S04]  /*4bf80*/  LDSM.16.M88.4 R4, [R16+UR5+0x8000] ;  /* 0x008000051004783b */ /* 0x000e280008000200 */
[----:B------:R-:W-:Y:S04]  /*4bf90*/  STL.64 [R1+0x20], R12 ;  /* 0x0000200c01007387 */ /* 0x000fe80000100a00 */
[----:B------:R-:W-:Y:S04]  /*4bfa0*/  STL.64 [R1+0x28], R14 ;  /* 0x0000280e01007387 */ /* 0x000fe80000100a00 */
[----:B------:R-:W-:Y:S04]  /*4bfb0*/  STL.64 [R1+0x10], R8 ;  /* 0x0000100801007387 */ /* 0x000fe80000100a00 */
[----:B------:R-:W-:Y:S04]  /*4bfc0*/  STL.64 [R1+0x18], R10 ;  /* 0x0000180a01007387 */ /* 0x000fe80000100a00 */
[----:B------:R-:W1:Y:S04]  /*4bfd0*/  LDSM.16.M88.4 R8, [R16+UR5+0xa000] ;  /* 0x00a000051008783b */ /* 0x000e680008000200 */
[----:B------:R-:W-:Y:S04]  /*4bfe0*/  LDSM.16.M88.4 R12, [R16+UR5+0xe000] ;  /* 0x00e00005100c783b */ /* 0x000fe80008000200 */
[----:B0-----:R-:W-:Y:S01]  /*4bff0*/  STL.64 [R1], R4 ;  /* 0x0000000401007387 */ /* 0x001fe20000100a00 */
[----:B------:R-:W-:-:S03]  /*4c000*/  IMAD.MOV.U32 R3, RZ, RZ, R4 ;  /* 0x000000ffff037224 */ /* 0x000fc600078e0004 */
[----:B------:R-:W-:Y:S01]  /*4c010*/  STL.64 [R1+0x8], R6 ;  /* 0x0000080601007387 */ /* 0x000fe20000100a00 */
[----:B------:R-:W-:-:S03]  /*4c020*/  IMAD.MOV.U32 R2, RZ, RZ, R5 ;  /* 0x000000ffff027224 */ /* 0x000fc600078e0005 */
[----:B------:R-:W0:Y:S04]  /*4c030*/  LDSM.16.M88.4 R4, [R16+UR5+0xc000] ;  /* 0x00c000051004783b */ /* 0x000e280008000200 */
[----:B------:R-:W-:Y:S04]  /*4c040*/  STL.64 [R1+0x30], R20 ;  /* 0x0000301401007387 */ /* 0x000fe80000100a00 */
[----:B------:R-:W-:Y:S04]  /*4c050*/  STL.64 [R1+0x38], R22 ;  /* 0x0000381601007387 */ /* 0x000fe80000100a00 */
[----:B------:R-:W-:Y:S04]  /*4c060*/  STL.64 [R1+0x2c68], R20 ;  /* 0x002c681401007387 */ /* 0x000fe80000100a00 */
[----:B-1----:R-:W-:Y:S04]  /*4c070*/  STL.64 [R1+0x2c50], R10 ;  /* 0x002c500a01007387 */ /* 0x002fe80000100a00 */
[----:B------:R1:W-:Y:S04]  /*4c080*/  STL.64 [R1+0x2c48], R8 ;  /* 0x002c480801007387 */ /* 0x0003e80000100a00 */
[----:B-1----:R-:W3:Y:S04]  /*4c090*/  LDL.64 R8, [R1+0x40] ;  /* 0x0000400001087983 */ /* 0x002ee80000100a00 */
[----:B0-----:R-:W-:Y:S04]  /*4c0a0*/  STL.64 [R1+0x50], R4 ;  /* 0x0000500401007387 */ /* 0x001fe80000100a00 */
[----:B------:R-:W-:Y:S04]  /*4c0b0*/  STL.64 [R1+0x58], R6 ;  /* 0x0000580601007387 */ /* 0x000fe80000100a00 */
[----:B------:R-:W-:Y:S04]  /*4c0c0*/  STL.64 [R1+0x2c40], R14 ;  /* 0x002c400e01007387 */ /* 0x000fe80000100a00 */
[----:B------:R0:W-:Y:S04]  /*4c0d0*/  STL.64 [R1+0x2c38], R12 ;  /* 0x002c380c01007387 */ /* 0x0001e80000100a00 */
[----:B0-----:R-:W4:Y:S01]  /*4c0e0*/  LDL.LU.64 R12, [R1+0x20] ;  /* 0x00002000010c7983 */ /* 0x001f220000300a00 */
[----:B------:R-:W-:-:S03]  /*4c0f0*/  IMAD.MOV.U32 R27, RZ, RZ, R5 ;  /* 0x000000ffff1b7224 */ /* 0x000fc600078e0005 */
[----:B------:R-:W0:Y:S04]  /*4c100*/  LDSM.16.M88.4 R4, [R16+UR5+0x10000] ;  /* 0x010000051004783b */ /* 0x000e280008000200 */
[----:B----4-:R-:W-:Y:S04]  /*4c110*/  STL.64 [R1+0x2c60], R12 ;  /* 0x002c600c01007387 */ /* 0x010fe80000100a00 */
[----:B------:R-:W3:Y:S04]  /*4c120*/  LDL.LU.64 R20, [R1+0x460] ;  /* 0x0004600001147983 */ /* 0x000ee80000300a00 */
[----:B------:R-:W3:Y:S04]  /*4c130*/  LDL.LU.64 R22, [R1+0x468] ;  /* 0x0004680001167983 */ /* 0x000ee80000300a00 */
[----:B0-----:R-:W-:Y:S04]  /*4c140*/  STL.64 [R1+0xd0], R4 ;  /* 0x0000d00401007387 */ /* 0x001fe80000100a00 */
[----:B------:R-:W-:Y:S04]  /*4c150*/  STL.64 [R1+0xd8], R6 ;  /* 0x0000d80601007387 */ /* 0x000fe80000100a00 */
[----:B------:R-:W0:Y:S04]  /*4c160*/  LDSM.16.M88.4 R4, [R16+UR5+0x12000] ;  /* 0x012000051004783b */ /* 0x000e280008000200 */
[----:B------:R-:W1:Y:S04]  /*4c170*/  LDSM.16.M88.4 R12, [R16+UR5+0x14000] ;  /* 0x01400005100c783b */ /* 0x000e680008000200 */
[----:B0-----:R-:W-:Y:S04]  /*4c180*/  STL.64 [R1+0xc0], R4 ;  /* 0x0000c00401007387 */ /* 0x001fe80000100a00 */
[----:B------:R-:W-:Y:S04]  /*4c190*/  STL.64 [R1+0xc8], R6 ;  /* 0x0000c80601007387 */ /* 0x000fe80000100a00 */
[----:B------:R-:W0:Y:S04]  /*4c1a0*/  LDSM.16.M88.4 R4, [R16+UR5+0x16000] ;  /* 0x016000051004783b */ /* 0x000e280008000200 */
[----:B-1----:R1:W-:Y:S04]  /*4c1b0*/  STL.64 [R1+0xb0], R12 ;  /* 0x0000b00c01007387 */ /* 0x0023e80000100a00 */
[----:B------:R4:W-:Y:S04]  /*4c1c0*/  STL.64 [R1+0xb8], R14 ;  /* 0x0000b80e01007387 */ /* 0x0009e80000100a00 */
[----:B-1----:R-:W3:Y:S04]  /*4c1d0*/  LDL.LU.64 R12, [R1+0x450] ;  /* 0x00045000010c7983 */ /* 0x002ee80000300a00 */
[----:B----4-:R-:W4:Y:S04]  /*4c1e0*/  LDL.LU.64 R14, [R1+0x458] ;  /* 0x00045800010e7983 */ /* 0x010f280000300a00 */
[----:B0-----:R-:W-:Y:S04]  /*4c1f0*/  STL.64 [R1+0xa0], R4 ;  /* 0x0000a00401007387 */ /* 0x001fe80000100a00 */
[----:B------:R-:W-:Y:S04]  /*4c200*/  STL.64 [R1+0xa8], R6 ;  /* 0x0000a80601007387 */ /* 0x000fe80000100a00 */
[----:B------:R-:W0:Y:S04]  /*4c210*/  LDSM.16.M88.4 R4, [R16+UR5+0x18000] ;  /* 0x018000051004783b */ /* 0x000e280008000200 */
[----:B0-----:R-:W-:Y:S04]  /*4c220*/  STL.64 [R1+0x90], R4 ;  /* 0x0000900401007387 */ /* 0x001fe80000100a00 */
[----:B------:R-:W-:Y:S04]  /*4c230*/  STL.64 [R1+0x98], R6 ;  /* 0x0000980601007387 */ /* 0x000fe80000100a00 */
[----:B------:R-:W0:Y:S04]  /*4c240*/  LDSM.16.M88.4 R4, [R16+UR5+0x1a000] ;  /* 0x01a000051004783b */ /* 0x000e280008000200 */
[----:B0-----:R-:W-:Y:S04]  /*4c250*/  STL.64 [R1+0x80], R4 ;  /* 0x0000800401007387 */ /* 0x001fe80000100a00 */
[----:B------:R-:W-:Y:S04]  /*4c260*/  STL.64 [R1+0x88], R6 ;  /* 0x0000880601007387 */ /* 0x000fe80000100a00 */
[----:B------:R-:W0:Y:S04]  /*4c270*/  LDSM.16.M88.4 R4, [R16+UR5+0x1c000] ;  /* 0x01c000051004783b */ /* 0x000e280008000200 */
[----:B------:R-:W1:Y:S04]  /*4c280*/  LDSM.16.M88.4 R16, [R16+UR5+0x1e000] ;  /* 0x01e000051010783b */ /* 0x000e680008000200 */
[----:B0-----:R-:W-:Y:S04]  /*4c290*/  STL.64 [R1+0x70], R4 ;  /* 0x0000700401007387 */ /* 0x001fe80000100a00 */
[----:B------:R0:W-:Y:S04]  /*4c2a0*/  STL.64 [R1+0x78], R6 ;  /* 0x0000780601007387 */ /* 0x0001e80000100a00 */
[----:B0-----:R-:W3:Y:S04]  /*4c2b0*/  LDL.LU.64 R6, [R1+0x2c78] ;  /* 0x002c780001067983 */ /* 0x001ee80000300a00 */
[----:B------:R-:W3:Y:S04]  /*4c2c0*/  LDL.LU.64 R4, [R1+0x2c70] ;  /* 0x002c700001047983 */ /* 0x000ee80000300a00 */
[----:B-1----:R-:W-:Y:S04]  /*4c2d0*/  STL.64 [R1+0x60], R16 ;  /* 0x0000601001007387 */ /* 0x002fe80000100a00 */
[----:B------:R-:W-:Y:S04]  /*4c2e0*/  STL.64 [R1+0x68], R18 ;  /* 0x0000681201007387 */ /* 0x000fe80000100a00 */
[----:B--2---:R-:W0:Y:S04]  /*4c2f0*/  LDSM.16.MT88.4 R16, [R24+UR5+0x20000] ;  /* 0x020000051810783b */ /* 0x004e280008004200 */
[----:B0-----:R-:W-:Y:S04]  /*4c300*/  STL.64 [R1+0x2c08], R18 ;  /* 0x002c081201007387 */ /* 0x001fe80000100a00 */
[----:B------:R0:W-:Y:S02]  /*4c310*/  STL.64 [R1+0x2c00], R16 ;  /* 0x002c001001007387 */ /* 0x0001e40000100a00 */
[----:B0-----:R-:W-:-:S02]  /*4c320*/  IMAD.MOV.U32 R16, RZ, RZ, R3 ;  /* 0x000000ffff107224 */ /* 0x001fc400078e0003 */
[----:B------:R-:W-:-:S05]  /*4c330*/  IMAD.MOV.U32 R17, RZ, RZ, R2 ;  /* 0x000000ffff117224 */ /* 0x000fca00078e0002 */
[----:B------:R0:W-:Y:S04]  /*4c340*/  STL.64 [R1+0x2c58], R16 ;  /* 0x002c581001007387 */ /* 0x0001e80000100a00 */
[----:B0-----:R-:W2:Y:S01]  /*4c350*/  LDL.64 R16, [R1+0x10] ;  /* 0x0000100001107983 */ /* 0x001ea20000100a00 */
[----:B---3--:R-:W-:-:S15]  /*4c360*/  HMMA.16816.F32.BF16 R20, R4, R8, R20 ;  /* 0x000000080414723c */ /* 0x008fde0000041814 */
[----:B------:R-:W-:-:S08]  /*4c370*/  NOP ;  /* 0x0000000000007918 */ /* 0x000fd00000000000 */
[----:B------:R0:W-:Y:S04]  /*4c380*/  STL.64 [R1+0x220], R20 ;  /* 0x0002201401007387 */ /* 0x0001e80000100a00 */
[----:B------:R4:W-:Y:S04]  /*4c390*/  STL.64 [R1+0x228], R22 ;  /* 0x0002281601007387 */ /* 0x0009e80000100a00 */
[----:B0-----:R-:W4:Y:S01]  /*4c3a0*/  LDL.LU.64 R20, [R1+0x2c68] ;  /* 0x002c680001147983 */ /* 0x001f220000300a00 */
[----:B------:R-:W-:-:S03]  /*4c3b0*/  IMAD.MOV.U32 R29, RZ, RZ, R9 ;  /* 0x000000ffff1d7224 */ /* 0x000fc600078e0009 */
[----:B------:R-:W2:Y:S04]  /*4c3c0*/  LDL.LU.64 R8, [R1+0x4c0] ;  /* 0x0004c00001087983 */ /* 0x000ea80000300a00 */
[----:B------:R-:W2:Y:S04]  /*4c3d0*/  LDL.LU.64 R10, [R1+0x4c8] ;  /* 0x0004c800010a7983 */ /* 0x000ea80000300a00 */
[----:B------:R-:W-:Y:S01]  /*4c3e0*/  STL [R1+0x2c24], R29 ;  /* 0x002c241d01007387 */ /* 0x000fe20000100800 */
[----:B----4-:R-:W-:Y:S03]  /*4c3f0*/  HMMA.16816.F32.BF16 R20, R4, R20, R12 ;  /* 0x000000140414723c */ /* 0x010fe6000004180c */
[----:B------:R-:W3:-:S15]  /*4c400*/  LDL.LU.64 R12, [R1+0x2c60] ;  /* 0x002c6000010c7983 */ /* 0x000ede0000300a00 */
[----:B------:R-:W-:-:S05]  /*4c410*/  NOP ;  /* 0x0000000000007918 */ /* 0x000fca0000000000 */
[----:B------:R-:W-:Y:S04]  /*4c420*/  STL.64 [R1+0x210], R20 ;  /* 0x0002101401007387 */ /* 0x000fe80000100a00 */
[----:B------:R-:W-:Y:S04]  /*4c430*/  STL.64 [R1+0x218], R22 ;  /* 0x0002181601007387 */ /* 0x000fe80000100a00 */
[----:B------:R-:W0:Y:S04]  /*4c440*/  LDSM.16.MT88.4 R20, [R0+UR5+0x20400] ;  /* 0x020400050014783b */ /* 0x000e280008004200 */
[----:B0-----:R-:W-:Y:S04]  /*4c450*/  STL [R1+0x2aa4], R20 ;  /* 0x002aa41401007387 */ /* 0x001fe80000100800 */
[----:B------:R0:W-:Y:S04]  /*4c460*/  STL [R1+0x2aa0], R21 ;  /* 0x002aa01501007387 */ /* 0x0001e80000100800 */
[----:B------:R-:W-:Y:S04]  /*4c470*/  STL [R1+0x2a9c], R22 ;  /* 0x002a9c1601007387 */ /* 0x000fe80000100800 */
[----:B------:R1:W-:Y:S04]  /*4c480*/  STL [R1+0x2a98], R23 ;  /* 0x002a981701007387 */ /* 0x0003e80000100800 */
[----:B0-----:R-:W4:Y:S04]  /*4c490*/  LDL.LU.64 R20, [R1+0x4d0] ;  /* 0x0004d00001147983 */ /* 0x001f280000300a00 */
[----:B-1----:R-:W4:Y:S01]  /*4c4a0*/  LDL.LU.64 R22, [R1+0x4d8] ;  /* 0x0004d80001167983 */ /* 0x002f220000300a00 */
[----:B--2---:R-:W-:Y:S06]  /*4c4b0*/  HMMA.16816.F32.BF16 R8, R4, R16, R8 ;  /* 0x000000100408723c */ /* 0x004fec0000041808 */
[----:B------:R-:W-:-:S15]  /*4c4c0*/  IMAD.MOV.U32 R29, RZ, RZ, R17 ;  /* 0x000000ffff1d7224 */ /* 0x000fde00078e0011 */
[----:B------:R-:W-:-:S03]  /*4c4d0*/  NOP ;  /* 0x0000000000007918 */ /* 0x000fc60000000000 */
[----:B------:R-:W-:Y:S02]  /*4c4e0*/  IMAD.MOV.U32 R2, RZ, RZ, R10 ;  /* 0x000000ffff027224 */ /* 0x000fe400078e000a */
[----:B------:R-:W-:Y:S02]  /*4c4f0*/  IMAD.MOV.U32 R0, RZ, RZ, R11 ;  /* 0x000000ffff007224 */ /* 0x000fe400078e000b */
[----:B------:R-:W-:Y:S02]  /*4c500*/  IMAD.MOV.U32 R28, RZ, RZ, R8 ;  /* 0x000000ffff1c7224 */ /* 0x000fe400078e0008 */
[----:B------:R-:W-:Y:S02]  /*4c510*/  IMAD.MOV.U32 R3, RZ, RZ, R9 ;  /* 0x000000ffff037224 */ /* 0x000fe400078e0009 */
[----:B---3--:R-:W-:Y:S02]  /*4c520*/  IMAD.MOV.U32 R26, RZ, RZ, R12 ;  /* 0x000000ffff1a7224 */ /* 0x008fe400078e000c */
[----:B------:R-:W-:Y:S01]  /*4c530*/  IMAD.MOV.U32 R25, RZ, RZ, R13 ;  /* 0x000000ffff197224 */ /* 0x000fe200078e000d */
[----:B----4-:R-:W-:-:S15]  /*4c540*/  HMMA.16816.F32.BF16 R20, R4, R12, R20 ;  /* 0x0000000c0414723c */ /* 0x010fde0000041814 */
[----:B------:R-:W-:-:S08]  /*4c550*/  NOP ;  /* 0x0000000000007918 */ /* 0x000fd00000000000 */
[----:B------:R0:W-:Y:S04]  /*4c560*/  STL.64 [R1+0x200], R20 ;  /* 0x0002001401007387 */ /* 0x0001e80000100a00 */
[----:B------:R1:W-:Y:S04]  /*4c570*/  STL.64 [R1+0x208], R22 ;  /* 0x0002081601007387 */ /* 0x0003e80000100a00 */
[----:B0-----:R-:W2:Y:S04]  /*4c580*/  LDL.LU.64 R20, [R1+0x4b0] ;  /* 0x0004b00001147983 */ /* 0x001ea80000300a00 */
[----:B-1----:R-:W2:Y:S04]  /*4c590*/  LDL.LU.64 R22, [R1+0x4b8] ;  /* 0x0004b80001167983 */ /* 0x002ea80000300a00 */
[----:B------:R-:W3:Y:S04]  /*4c5a0*/  LDL.LU.64 R12, [R1+0x4a0] ;  /* 0x0004a000010c7983 */ /* 0x000ee80000300a00 */
[----:B------:R-:W3:Y:S04]  /*4c5b0*/  LDL.LU.64 R14, [R1+0x4a8] ;  /* 0x0004a800010e7983 */ /* 0x000ee80000300a00 */
[----:B------:R-:W-:Y:S04]  /*4c5c0*/  STL [R1+0x2c20], R26 ;  /* 0x002c201a01007387 */ /* 0x000fe80000100800 */
[----:B------:R0:W-:Y:S04]  /*4c5d0*/  STL.64 [R1+0x2c18], R24 ;  /* 0x002c181801007387 */ /* 0x0001e80000100a00 */
[----:B------:R-:W2:Y:S04]  /*4c5e0*/  LDL.LU.64 R16, [R1+0x2c58] ;  /* 0x002c580001107983 */ /* 0x000ea80000300a00 */
[----:B------:R-:W4:Y:S04]  /*4c5f0*/  LDL.LU.64 R10, [R1+0x2c50] ;  /* 0x002c5000010a7983 */ /* 0x000f280000300a00 */
[----:B------:R-:W3:Y:S04]  /*4c600*/  LDL.LU.64 R8, [R1+0x2c48] ;  /* 0x002c480001087983 */ /* 0x000ee80000300a00 */
[----:B------:R-:W-:Y:S04]  /*4c610*/  STL [R1+0x2ab4], R0 ;  /* 0x002ab40001007387 */ /* 0x000fe80000100800 */
[----:B------:R-:W-:Y:S04]  /*4c620*/  STL [R1+0x2ab0], R2 ;  /* 0x002ab00201007387 */ /* 0x000fe80000100800 */
[----:B------:R-:W-:Y:S04]  /*4c630*/  STL [R1+0x2aac], R3 ;  /* 0x002aac0301007387 */ /* 0x000fe80000100800 */
[----:B------:R-:W-:Y:S04]  /*4c640*/  STL [R1+0x2aa8], R28 ;  /* 0x002aa81c01007387 */ /* 0x000fe80000100800 */
[----:B0-----:R-:W4:Y:S01]  /*4c650*/  LDL.LU.64 R24, [R1+0xd0] ;  /* 0x0000d00001187983 */ /* 0x001f220000300a00 */
[C---:B--2---:R-:W-:Y:S06]  /*4c660*/  HMMA.16816.F32.BF16 R20, R4.reuse, R16, R20 ;  /* 0x000000100414723c */ /* 0x044fec0000041814 */
[----:B---3--:R-:W-:Y:S01]  /*4c670*/  HMMA.16816.F32.BF16 R12, R4, R8, R12 ;  /* 0x00000008040c723c */ /* 0x008fe2000004180c */
[----:B------:R-:W2:-:S15]  /*4c680*/  LDL.LU.64 R16, [R1+0xc0] ;  /* 0x0000c00001107983 */ /* 0x000e9e0000300a00 */
[----:B------:R-:W-:-:S01]  /*4c690*/  NOP ;  /* 0x0000000000007918 */ /* 0x000fc20000000000 */
[----:B------:R0:W-:Y:S04]  /*4c6a0*/  STL.64 [R1+0x1e0], R20 ;  /* 0x0001e01401007387 */ /* 0x0001e80000100a00 */
[----:B------:R1:W-:Y:S03]  /*4c6b0*/  STL.64 [R1+0x1e8], R22 ;  /* 0x0001e81601007387 */ /* 0x0003e60000100a00 */
[----:B0-----:R-:W-:Y:S02]  /*4c6c0*/  IMAD.MOV.U32 R20, RZ, RZ, R12 ;  /* 0x000000ffff147224 */ /* 0x001fe400078e000c */
[----:B------:R-:W-:Y:S02]  /*4c6d0*/  IMAD.MOV.U32 R21, RZ, RZ, R13 ;  /* 0x000000ffff157224 */ /* 0x000fe400078e000d */
[----:B-1----:R-:W-:-:S02]  /*4c6e0*/  IMAD.MOV.U32 R22, RZ, RZ, R14 ;  /* 0x000000ffff167224 */ /* 0x002fc400078e000e */
[----:B------:R-:W-:Y:S01]  /*4c6f0*/  IMAD.MOV.U32 R23, RZ, RZ, R15 ;  /* 0x000000ffff177224 */ /* 0x000fe200078e000f */
[----:B------:R-:W3:Y:S04]  /*4c700*/  LDL.LU.64 R12, [R1+0x480] ;  /* 0x00048000010c7983 */ /* 0x000ee80000300a00 */
[----:B------:R-:W3:Y:S04]  /*4c710*/  LDL.LU.64 R14, [R1+0x488] ;  /* 0x00048800010e7983 */ /* 0x000ee80000300a00 */
[----:B----4-:R-:W-:Y:S04]  /*4c720*/  STL.64 [R1+0x2b88], R10 ;  /* 0x002b880a01007387 */ /* 0x010fe80000100a00 */
[----:B------:R-:W-:Y:S04]  /*4c730*/  STL.64 [R1+0x2b80], R8 ;  /* 0x002b800801007387 */ /* 0x000fe80000100a00 */
[----:B------:R-:W-:Y:S04]  /*4c740*/  STL.64 [R1+0x2ac0], R22 ;  /* 0x002ac01601007387 */ /* 0x000fe80000100a00 */
[----:B------:R0:W-:Y:S04]  /*4c750*/  STL.64 [R1+0x2ab8], R20 ;  /* 0x002ab81401007387 */ /* 0x0001e80000100a00 */
[----:B0-----:R-:W4:Y:S04]  /*4c760*/  LDL.LU R20, [R1+0x80] ;  /* 0x0000800001147983 */ /* 0x001f280000300800 */
[----:B------:R-:W4:Y:S04]  /*4c770*/  LDL.LU R21, [R1+0x84] ;  /* 0x0000840001157983 */ /* 0x000f280000300800 */
[----:B----4-:R0:W-:Y:S04]  /*4c780*/  STL.64 [R1+0x2c28], R20 ;  /* 0x002c281401007387 */ /* 0x0101e80000100a00 */
[----:B0-----:R-:W4:Y:S04]  /*4c790*/  LDL.LU.64 R20, [R1+0x470] ;  /* 0x0004700001147983 */ /* 0x001f280000300a00 */
[----:B------:R-:W4:Y:S04]  /*4c7a0*/  LDL.LU.64 R22, [R1+0x478] ;  /* 0x0004780001167983 */ /* 0x000f280000300a00 */
[----:B------:R-:W2:Y:S04]  /*4c7b0*/  LDL.LU.64 R8, [R1+0x90] ;  /* 0x0000900001087983 */ /* 0x000ea80000300a00 */
[----:B--2---:R0:W-:Y:S04]  /*4c7c0*/  STL.64 [R1+0x2c30], R8 ;  /* 0x002c300801007387 */ /* 0x0041e80000100a00 */
[----:B0-----:R-:W3:Y:S01]  /*4c7d0*/  LDL R8, [R1+0x50] ;  /* 0x0000500001087983 */ /* 0x001ee20000100800 */
[----:B------:R-:W-:-:S07]  /*4c7e0*/  IMAD.MOV.U32 R9, RZ, RZ, R27 ;  /* 0x000000ffff097224 */ /* 0x000fce00078e001b */
[----:B---3--:R-:W-:Y:S01]  /*4c7f0*/  HMMA.16816.F32.BF16 R8, R4, R8, R12 ;  /* 0x000000080408723c */ /* 0x008fe2000004180c */
[----:B------:R-:W2:Y:S04]  /*4c800*/  LDL.LU.64 R14, [R1+0x2c40] ;  /* 0x002c4000010e7983 */ /* 0x000ea80000300a00 */
[----:B------:R-:W4:-:S15]  /*4c810*/  LDL.LU.64 R12, [R1+0x2c38] ;  /* 0x002c3800010c7983 */ /* 0x000f1e0000300a00 */
[----:B------:R-:W-:-:S04]  /*4c820*/  NOP ;  /* 0x0000000000007918 */ /* 0x000fc80000000000 */
[----:B------:R-:W-:Y:S02]  /*4c830*/  IMAD.MOV.U32 R28, RZ, RZ, R11 ;  /* 0x000000ffff1c7224 */ /* 0x000fe400078e000b */
[----:B------:R-:W-:Y:S02]  /*4c840*/  IMAD.MOV.U32 R3, RZ, RZ, R10 ;  /* 0x000000ffff037224 */ /* 0x000fe400078e000a */
[----:B------:R-:W-:Y:S02]  /*4c850*/  IMAD.MOV.U32 R0, RZ, RZ, R8 ;  /* 0x000000ffff007224 */ /* 0x000fe400078e0008 */
[----:B------:R-:W-:Y:S02]  /*4c860*/  IMAD.MOV.U32 R2, RZ, RZ, R9 ;  /* 0x000000ffff027224 */ /* 0x000fe400078e0009 */
[----:B------:R-:W3:Y:S04]  /*4c870*/  LDL.LU.64 R8, [R1+0x3e0] ;  /* 0x0003e00001087983 */ /* 0x000ee80000300a00 */
[----:B------:R-:W3:Y:S04]  /*4c880*/  LDL.LU.64 R10, [R1+0x3e8] ;  /* 0x0003e800010a7983 */ /* 0x000ee80000300a00 */
[----:B------:R-:W-:Y:S04]  /*4c890*/  STL [R1+0x2b94], R28 ;  /* 0x002b941c01007387 */ /* 0x000fe80000100800 */
[----:B------:R-:W-:Y:S04]  /*4c8a0*/  STL [R1+0x2b90], R3 ;  /* 0x002b900301007387 */ /* 0x000fe80000100800 */
[----:B------:R-:W-:Y:S04]  /*4c8b0*/  STL [R1+0x2b7c], R2 ;  /* 0x002b7c0201007387 */ /* 0x000fe80000100800 */
[----:B------:R-:W-:Y:S01]  /*4c8c0*/  STL [R1+0x2b78], R0 ;  /* 0x002b780001007387 */ /* 0x000fe20000100800 */
[----:B----4-:R-:W-:-:S15]  /*4c8d0*/  HMMA.16816.F32.BF16 R20, R4, R12, R20 ;  /* 0x0000000c0414723c */ /* 0x010fde0000041814 */
[----:B------:R-:W-:-:S08]  /*4c8e0*/  NOP ;  /* 0x0000000000007918 */ /* 0x000fd00000000000 */
[----:B------:R0:W-:Y:S04]  /*4c8f0*/  STL.64 [R1+0x1b0], R20 ;  /* 0x0001b01401007387 */ /* 0x0001e80000100a00 */
[----:B------:R1:W-:Y:S04]  /*4c900*/  STL.64 [R1+0x1b8], R22 ;  /* 0x0001b81601007387 */ /* 0x0003e80000100a00 */
[----:B0-----:R-:W4:Y:S04]  /*4c910*/  LDL.LU.64 R20, [R1+0x3d0] ;  /* 0x0003d00001147983 */ /* 0x001f280000300a00 */
[----:B-1----:R-:W4:Y:S04]  /*4c920*/  LDL.LU.64 R22, [R1+0x3d8] ;  /* 0x0003d80001167983 */ /* 0x002f280000300a00 */
[----:B--2---:R-:W-:Y:S04]  /*4c930*/  STL.64 [R1+0x2b68], R14 ;  /* 0x002b680e01007387 */ /* 0x004fe80000100a00 */
[----:B------:R0:W-:Y:S04]  /*4c940*/  STL.64 [R1+0x2b60], R12 ;  /* 0x002b600c01007387 */ /* 0x0001e80000100a00 */
[----:B0-----:R-:W2:Y:S04]  /*4c950*/  LDL.LU.64 R12, [R1+0x3f0] ;  /* 0x0003f000010c7983 */ /* 0x001ea80000300a00 */
[----:B------:R-:W2:Y:S01]  /*4c960*/  LDL.LU.64 R14, [R1+0x3f8] ;  /* 0x0003f800010e7983 */ /* 0x000ea20000300a00 */
[C---:B---3--:R-:W-:Y:S06]  /*4c970*/  HMMA.16816.F32.BF16 R8, R4.reuse, R16, R8 ;  /* 0x000000100408723c */ /* 0x048fec0000041808 */
[----:B--2---:R-:W-:-:S15]  /*4c980*/  HMMA.16816.F32.BF16 R12, R4, R24, R12 ;  /* 0x00000018040c723c */ /* 0x004fde000004180c */
[----:B------:R-:W-:-:S08]  /*4c990*/  NOP ;  /* 0x0000000000007918 */ /* 0x000fd00000000000 */
[----:B------:R0:W-:Y:S04]  /*4c9a0*/  STL.64 [R1+0x1a0], R12 ;  /* 0x0001a00c01007387 */ /* 0x0001e80000100a00 */
[----:B------:R1:W-:Y:S01]  /*4c9b0*/  STL.64 [R1+0x1a8], R14 ;  /* 0x0001a80e01007387 */ /* 0x0003e20000100a00 */
[----:B0-----:R-:W-:Y:S02]  /*4c9c0*/  IMAD.MOV.U32 R13, RZ, RZ, R24 ;  /* 0x000000ffff0d7224 */ /* 0x001fe400078e0018 */
[----:B------:R-:W-:Y:S02]  /*4c9d0*/  IMAD.MOV.U32 R12, RZ, RZ, R25 ;  /* 0x000000ffff0c7224 */ /* 0x000fe400078e0019 */
[----:B------:R-:W2:Y:S04]  /*4c9e0*/  LDL.LU.64 R24, [R1+0x3c0] ;  /* 0x0003c00001187983 */ /* 0x000ea80000300a00 */
[----:B------:R-:W2:Y:S04]  /*4c9f0*/  LDL.LU.64 R26, [R1+0x3c8] ;  /* 0x0003c800011a7983 */ /* 0x000ea80000300a00 */
[----:B------:R0:W-:Y:S04]  /*4ca00*/  STL.64 [R1+0x190], R8 ;  /* 0x0001900801007387 */ /* 0x0001e80000100a00 */
[----:B------:R-:W-:Y:S01]  /*4ca10*/  STL.64 [R1+0x198], R10 ;  /* 0x0001980a01007387 */ /* 0x000fe20000100a00 */
[----:B-1----:R-:W-:-:S02]  /*4ca20*/  IMAD.MOV.U32 R15, RZ, RZ, R16 ;  /* 0x000000ffff0f7224 */ /* 0x002fc400078e0010 */
[----:B------:R-:W-:Y:S01]  /*4ca30*/  IMAD.MOV.U32 R14, RZ, RZ, R17 ;  /* 0x000000ffff0e7224 */ /* 0x000fe200078e0011 */
[----:B0-----:R-:W3:Y:S04]  /*4ca40*/  LDL.LU.64 R8, [R1+0x2c30] ;  /* 0x002c300001087983 */ /* 0x001ee80000300a00 */
[----:B------:R-:W4:Y:S04]  /*4ca50*/  LDL.LU.64 R16, [R1+0x70] ;  /* 0x0000700001107983 */ /* 0x000f280000300a00 */
[----:B----4-:R0:W-:Y:S04]  /*4ca60*/  STL.64 [R1+0x2c10], R16 ;  /* 0x002c101001007387 */ /* 0x0101e80000100a00 */
[----:B0-----:R-:W3:Y:S04]  /*4ca70*/  LDL.LU.64 R16, [R1+0x3b0] ;  /* 0x0003b00001107983 */ /* 0x001ee80000300a00 */
[----:B------:R-:W3:Y:S04]  /*4ca80*/  LDL.LU.64 R18, [R1+0x3b8] ;  /* 0x0003b80001127983 */ /* 0x000ee80000300a00 */
[----:B------:R-:W-:Y:S04]  /*4ca90*/  STL.64 [R1+0x2ba0], R14 ;  /* 0x002ba00e01007387 */ /* 0x000fe80000100a00 */
[----:B------:R0:W-:Y:S04]  /*4caa0*/  STL.64 [R1+0x2b98], R12 ;  /* 0x002b980c01007387 */ /* 0x0001e80000100a00 */
[----:B0-----:R-:W4:Y:S02]  /*4cab0*/  LDL.LU.64 R12, [R1+0xb0] ;  /* 0x0000b000010c7983 */ /* 0x001f240000300a00 */
[----:B----4-:R-:W-:Y:S06]  /*4cac0*/  HMMA.16816.F32.BF16 R20, R4, R12, R20 ;  /* 0x0000000c0414723c */ /* 0x010fec0000041814 */
[----:B------:R-:W-:-:S15]  /*4cad0*/  IMAD.MOV.U32 R2, RZ, RZ, R12 ;  /* 0x000000ffff027224 */ /* 0x000fde00078e000c */
[----:B------:R-:W-:-:S02]  /*4cae0*/  NOP ;  /* 0x0000000000007918 */ /* 0x000fc40000000000 */
[----:B------:R0:W-:Y:S04]  /*4caf0*/  STL.64 [R1+0x180], R20 ;  /* 0x0001801401007387 */ /* 0x0001e80000100a00 */
[----:B------:R-:W-:Y:S04]  /*4cb00*/  STL.64 [R1+0x188], R22 ;  /* 0x0001881601007387 */ /* 0x000fe80000100a00 */
[----:B0-----:R-:W4:Y:S04]  /*4cb10*/  LDL.LU.64 R20, [R1+0x2c28] ;  /* 0x002c280001147983 */ /* 0x001f280000300a00 */
[----:B------:R-:W2:Y:S01]  /*4cb20*/  LDL.LU R12, [R1+0x10] ;  /* 0x00001000010c7983 */ /* 0x000ea20000300800 */
[----:B------:R-:W-:-:S02]  /*4cb30*/  IMAD.MOV.U32 R0, RZ, RZ, R13 ;  /* 0x000000ffff007224 */ /* 0x000fc400078e000d */
[----:B------:R-:W-:Y:S02]  /*4cb40*/  IMAD.MOV.U32 R13, RZ, RZ, R29 ;  /* 0x000000ffff0d7224 */ /* 0x000fe400078e001d */
[----:B------:R-:W4:Y:S04]  /*4cb50*/  LDL.LU R29, [R1+0x2c24] ;  /* 0x002c2400011d7983 */ /* 0x000f280000300800 */
[----:B--2---:R0:W-:Y:S04]  /*4cb60*/  STL.64 [R1+0x2bb8], R12 ;  /* 0x002bb80c01007387 */ /* 0x0041e80000100a00 */
[----:B0-----:R-:W2:Y:S01]  /*4cb70*/  LDL.LU.64 R12, [R1+0xa0] ;  /* 0x0000a000010c7983 */ /* 0x001ea20000300a00 */
[C---:B---3--:R-:W-:Y:S06]  /*4cb80*/  HMMA.16816.F32.BF16 R16, R4.reuse, R8, R16 ;  /* 0x000000080410723c */ /* 0x048fec0000041810 */
[----:B--2---:R-:W-:-:S15]  /*4cb90*/  HMMA.16816.F32.BF16 R24, R4, R12, R24 ;  /* 0x0000000c0418723c */ /* 0x004fde0000041818 */
[----:B------:R-:W-:-:S08]  /*4cba0*/  NOP ;  /* 0x0000000000007918 */ /* 0x000fd00000000000 */
[----:B------:R-:W-:Y:S04]  /*4cbb0*/  STL.64 [R1+0x170], R24 ;  /* 0x0001701801007387 */ /* 0x000fe80000100a00 */
[----:B------:R0:W-:Y:S04]  /*4cbc0*/  STL.64 [R1+0x178], R26 ;  /* 0x0001781a01007387 */ /* 0x0001e80000100a00 */
[----:B0-----:R-:W2:Y:S04]  /*4cbd0*/  LDL.LU R26, [R1+0x2c20] ;  /* 0x002c2000011a7983 */ /* 0x001ea80000300800 */
[----:B------:R-:W3:Y:S04]  /*4cbe0*/  LDL.LU.64 R24, [R1+0x2c18] ;  /* 0x002c180001187983 */ /* 0x000ee80000300a00 */
[----:B------:R0:W-:Y:S04]  /*4cbf0*/  STL.64 [R1+0x160], R16 ;  /* 0x0001601001007387 */ /* 0x0001e80000100a00 */
[----:B------:R1:W-:Y:S01]  /*4cc00*/  STL.64 [R1+0x168], R18 ;  /* 0x0001681201007387 */ /* 0x0003e20000100a00 */
[----:B------:R-:W-:-:S03]  /*4cc10*/  IMAD.MOV.U32 R28, RZ, RZ, R12 ;  /* 0x000000ffff1c7224 */ /* 0x000fc600078e000c */
[----:B0-----:R-:W4:Y:S04]  /*4cc20*/  LDL.LU.64 R16, [R1+0x420] ;  /* 0x0004200001107983 */ /* 0x001f280000300a00 */
[----:B-1----:R-:W4:Y:S01]  /*4cc30*/  LDL.LU.64 R18, [R1+0x428] ;  /* 0x0004280001127983 */ /* 0x002f220000300a00 */
[----:B------:R-:W-:Y:S02]  /*4cc40*/  IMAD.MOV.U32 R3, RZ, RZ, R13 ;  /* 0x000000ffff037224 */ /* 0x000fe400078e000d */
[----:B--2---:R-:W-:Y:S02]  /*4cc50*/  IMAD.MOV.U32 R12, RZ, RZ, R26 ;  /* 0x000000ffff0c7224 */ /* 0x004fe400078e001a */
[----:B---3--:R-:W-:Y:S02]  /*4cc60*/  IMAD.MOV.U32 R13, RZ, RZ, R25 ;  /* 0x000000ffff0d7224 */ /* 0x008fe400078e0019 */
[----:B------:R-:W0:Y:S04]  /*4cc70*/  LDSM.16.MT88.4 R24, [R24+UR5+0x20400] ;  /* 0x020400051818783b */ /* 0x000e280008004200 */
[----:B------:R1:W-:Y:S04]  /*4cc80*/  STL.64 [R1+0x2bd0], R12 ;  /* 0x002bd00c01007387 */ /* 0x0003e80000100a00 */
[----:B-1----:R-:W2:Y:S04]  /*4cc90*/  LDL.LU R12, [R1+0x30] ;  /* 0x00003000010c7983 */ /* 0x002ea80000300800 */
[----:B------:R-:W2:Y:S01]  /*4cca0*/  LDL.LU R13, [R1+0x34] ;  /* 0x00003400010d7983 */ /* 0x000ea20000300800 */
[----:B----4-:R-:W-:Y:S01]  /*4ccb0*/  HMMA.16816.F32.BF16 R16, R4, R20, R16 ;  /* 0x000000140410723c */ /* 0x010fe20000041810 */
[----:B------:R-:W-:-:S02]  /*4ccc0*/  IMAD.MOV.U32 R15, RZ, RZ, R8 ;  /* 0x000000ffff0f7224 */ /* 0x000fc400078e0008 */
[----:B------:R-:W-:Y:S02]  /*4ccd0*/  IMAD.MOV.U32 R14, RZ, RZ, R9 ;  /* 0x000000ffff0e7224 */ /* 0x000fe400078e0009 */
[----:B------:R-:W3:Y:S04]  /*4cce0*/  LDL.LU.64 R8, [R1+0x3a0] ;  /* 0x0003a00001087983 */ /* 0x000ee80000300a00 */
[----:B------:R-:W3:Y:S04]  /*4ccf0*/  LDL.LU.64 R10, [R1+0x3a8] ;  /* 0x0003a800010a7983 */ /* 0x000ee80000300a00 */
[----:B------:R-:W-:Y:S04]  /*4cd00*/  STL.64 [R1+0x2bf0], R14 ;  /* 0x002bf00e01007387 */ /* 0x000fe80000100a00 */
[----:B--2---:R1:W-:Y:S04]  /*4cd10*/  STL.64 [R1+0x2be8], R12 ;  /* 0x002be80c01007387 */ /* 0x0043e80000100a00 */
[----:B-1----:R-:W2:Y:S04]  /*4cd20*/  LDL.LU R12, [R1+0x40] ;  /* 0x00004000010c7983 */ /* 0x002ea80000300800 */
[----:B0-----:R-:W-:Y:S04]  /*4cd30*/  STL.64 [R1+0x2968], R26 ;  /* 0x0029681a01007387 */ /* 0x001fe80000100a00 */
[----:B------:R0:W-:Y:S04]  /*4cd40*/  STL.64 [R1+0x2960], R24 ;  /* 0x0029601801007387 */ /* 0x0001e80000100a00 */
[----:B0-----:R-:W3:Y:S04]  /*4cd50*/  LDL.LU.64 R24, [R1+0x60] ;  /* 0x0000600001187983 */ /* 0x001ee80000300a00 */
[----:B------:R-:W4:Y:S04]  /*4cd60*/  LDL.LU.64 R26, [R1+0x68] ;  /* 0x00006800011a7983 */ /* 0x000f280000300a00 */
[----:B------:R0:W-:Y:S04]  /*4cd70*/  STL.64 [R1+0x150], R16 ;  /* 0x0001501001007387 */ /* 0x0001e80000100a00 */
[----:B------:R-:W-:Y:S04]  /*4cd80*/  STL [R1+0x158], R18 ;  /* 0x0001581201007387 */ /* 0x000fe80000100800 */
[----:B0-----:R-:W2:Y:S04]  /*4cd90*/  LDL.LU.64 R16, [R1+0x2c10] ;  /* 0x002c100001107983 */ /* 0x001ea80000300a00 */
[----:B------:R0:W-:Y:S04]  /*4cda0*/  STL.64 [R1+0x2ad8], R20 ;  /* 0x002ad81401007387 */ /* 0x0001e80000100a00 */
[----:B0-----:R-:W2:Y:S04]  /*4cdb0*/  LDL.LU.64 R20, [R1+0x410] ;  /* 0x0004100001147983 */ /* 0x001ea80000300a00 */
[----:B------:R-:W2:Y:S01]  /*4cdc0*/  LDL.LU.64 R22, [R1+0x418] ;  /* 0x0004180001167983 */ /* 0x000ea20000300a00 */
[----:B------:R-:W-:-:S02]  /*4cdd0*/  IMAD.MOV.U32 R13, RZ, RZ, R29 ;  /* 0x000000ffff0d7224 */ /* 0x000fc400078e001d */
[----:B------:R-:W-:-:S05]  /*4cde0*/  IMAD.MOV.U32 R29, RZ, RZ, R19 ;  /* 0x000000ffff1d7224 */ /* 0x000fca00078e0013 */
[----:B------:R-:W-:Y:S01]  /*4cdf0*/  STL [R1+0x2a08], R29 ;  /* 0x002a081d01007387 */ /* 0x000fe20000100800 */
[C---:B--2---:R-:W-:Y:S06]  /*4ce00*/  HMMA.16816.F32.BF16 R20, R4.reuse, R16, R20 ;  /* 0x000000100414723c */ /* 0x044fec0000041814 */
[----:B---3--:R-:W-:-:S15]  /*4ce10*/  HMMA.16816.F32.BF16 R4, R4, R24, R8 ;  /* 0x000000180404723c */ /* 0x008fde0000041808 */
[----:B------:R-:W-:-:S02]  /*4ce20*/  NOP ;  /* 0x0000000000007918 */ /* 0x000fc40000000000 */
[----:B------:R-:W-:Y:S04]  /*4ce30*/  STL.64 [R1+0x140], R20 ;  /* 0x0001401401007387 */ /* 0x000fe80000100a00 */
[----:B------:R0:W-:Y:S04]  /*4ce40*/  STL.64 [R1+0x148], R22 ;  /* 0x0001481601007387 */ /* 0x0001e80000100a00 */
[----:B------:R-:W2:Y:S01]  /*4ce50*/  LDL.LU.64 R18, [R1+0x2c08] ;  /* 0x002c080001127983 */ /* 0x000ea20000300a00 */
[----:B0-----:R-:W-:Y:S02]  /*4ce60*/  IMAD.MOV.U32 R23, RZ, RZ, R16 ;  /* 0x000000ffff177224 */ /* 0x001fe400078e0010 */
[----:B------:R-:W-:-:S02]  /*4ce70*/  IMAD.MOV.U32 R22, RZ, RZ, R17 ;  /* 0x000000ffff167224 */ /* 0x000fc400078e0011 */
[----:B------:R-:W2:Y:S04]  /*4ce80*/  LDL.LU.64 R16, [R1+0x2c00] ;  /* 0x002c000001107983 */ /* 0x000ea80000300a00 */
[----:B------:R0:W-:Y:S04]  /*4ce90*/  STL.64 [R1+0x2bf8], R22 ;  /* 0x002bf81601007387 */ /* 0x0001e80000100a00 */
[----:B------:R-:W2:Y:S04]  /*4cea0*/  LDL.LU.64 R20, [R1+0x440] ;  /* 0x0004400001147983 */ /* 0x000ea80000300a00 */
[----:B0-----:R-:W2:Y:S04]  /*4ceb0*/  LDL.LU.64 R22, [R1+0x448] ;  /* 0x0004480001167983 */ /* 0x001ea80000300a00 */
[----:B------:R-:W-:Y:S04]  /*4cec0*/  STL.64 [R1+0x130], R4 ;  /* 0x0001300401007387 */ /* 0x000fe80000100a00 */
[----:B------:R-:W-:Y:S04]  /*4ced0*/  STL.64 [R1+0x138], R6 ;  /* 0x0001380601007387 */ /* 0x000fe80000100a00 */
[----:B------:R-:W3:Y:S04]  /*4cee0*/  LDL.LU.64 R8, [R1+0x380] ;  /* 0x0003800001087983 */ /* 0x000ee80000300a00 */
[----:B------:R-:W4:Y:S04]  /*4cef0*/  LDL.LU.64 R10, [R1+0x388] ;  /* 0x00038800010a7983 */ /* 0x000f280000300a00 */
[----:B----4-:R-:W-:Y:S04]  /*4cf00*/  STL.64 [R1+0x2bb0], R10 ;  /* 0x002bb00a01007387 */ /* 0x010fe80000100a00 */
[----:B---3--:R0:W-:Y:S04]  /*4cf10*/  STL.64 [R1+0x2ba8], R8 ;  /* 0x002ba80801007387 */ /* 0x0081e80000100a00 */
[----:B0-----:R-:W3:Y:S04]  /*4cf20*/  LDL.LU.64 R8, [R1+0x390] ;  /* 0x0003900001087983 */ /* 0x001ee80000300a00 */
[----:B------:R-:W4:Y:S01]  /*4cf30*/  LDL.LU.64 R10, [R1+0x398] ;  /* 0x00039800010a7983 */ /* 0x000f220000300a00 */
[----:B--2---:R-:W-:Y:S03]  /*4cf40*/  HMMA.16816.F32.BF16 R12, R16, R12, R20 ;  /* 0x0000000c100c723c */ /* 0x004fe60000041814 */
[----:B----4-:R-:W-:Y:S04]  /*4cf50*/  STL.64 [R1+0x2bc8], R10 ;  /* 0x002bc80a01007387 */ /* 0x010fe80000100a00 */
[----:B---3--:R0:W-:Y:S04]  /*4cf60*/  STL.64 [R1+0x2bc0], R8 ;  /* 0x002bc00801007387 */ /* 0x0081e80000100a00 */
[----:B0-----:R-:W2:Y:S04]  /*4cf70*/  LDL.LU.64 R8, [R1+0x400] ;  /* 0x0004000001087983 */ /* 0x001ea80000300a00 */
[----:B------:R-:W3:Y:S04]  /*4cf80*/  LDL.LU.64 R10, [R1+0x408] ;  /* 0x00040800010a7983 */ /* 0x000ee80000300a00 */
[----:B---3--:R-:W-:Y:S04]  /*4cf90*/  STL.64 [R1+0x2be0], R10 ;  /* 0x002be00a01007387 */ /* 0x008fe80000100a00 */
[----:B--2---:R0:W-:Y:S04]  /*4cfa0*/  STL.64 [R1+0x2bd8], R8 ;  /* 0x002bd80801007387 */ /* 0x0041e80000100a00 */
[----:B0-----:R-:W2:Y:S04]  /*4cfb0*/  LDL.LU.64 R8, [R1+0x430] ;  /* 0x0004300001087983 */ /* 0x001ea80000300a00 */
[----:B------:R-:W2:Y:S04]  /*4cfc0*/  LDL.LU.64 R10, [R1+0x438] ;  /* 0x00043800010a7983 */ /* 0x000ea80000300a00 */
[----:B------:R-:W3:Y:S04]  /*4cfd0*/  LDL.LU.64 R4, [R1+0x370] ;  /* 0x0003700001047983 */ /* 0x000ee80000300a00 */
[----:B------:R-:W3:Y:S04]  /*4cfe0*/  LDL.LU.64 R6, [R1+0x378] ;  /* 0x0003780001067983 */ /* 0x000ee80000300a00 */
[----:B------:R-:W-:Y:S04]  /*4cff0*/  STL.64 [R1+0x2ad0], R26 ;  /* 0x002ad01a01007387 */ /* 0x000fe80000100a00 */
[----:B------:R0:W-:Y:S04]  /*4d000*/  STL.64 [R1+0x2ac8], R24 ;  /* 0x002ac81801007387 */ /* 0x0001e80000100a00 */
[----:B0-----:R-:W4:Y:S04]  /*4d010*/  LDL.LU R24, [R1] ;  /* 0x0000000001187983 */ /* 0x001f280000300800 */
[----:B------:R-:W4:Y:S04]  /*4d020*/  LDL.LU R25, [R1+0x4] ;  /* 0x0000040001197983 */ /* 0x000f280000300800 */
[----:B------:R-:W3:Y:S04]  /*4d030*/  LDL.LU.64 R22, [R1+0x2bf8] ;  /* 0x002bf80001167983 */ /* 0x000ee80000300a00 */
[----:B------:R-:W-:Y:S04]  /*4d040*/  STL.64 [R1+0x120], R12 ;  /* 0x0001200c01007387 */ /* 0x000fe80000100a00 */
[----:B------:R0:W-:Y:S04]  /*4d050*/  STL.64 [R1+0x128], R14 ;  /* 0x0001280e01007387 */ /* 0x0001e80000100a00 */
[----:B0-----:R-:W2:Y:S04]  /*4d060*/  LDL.LU.64 R14, [R1+0x2bf0] ;  /* 0x002bf000010e7983 */ /* 0x001ea80000300a00 */
[----:B------:R-:W4:Y:S01]  /*4d070*/  LDL.LU.64 R12, [R1+0x2be8] ;  /* 0x002be800010c7983 */ /* 0x000f220000300a00 */
[----:B--2---:R-:W-:-:S02]  /*4d080*/  IMAD.MOV.U32 R20, RZ, RZ, R15 ;  /* 0x000000ffff147224 */ /* 0x004fc400078e000f */
[----:B------:R-:W-:Y:S02]  /*4d090*/  IMAD.MOV.U32 R21, RZ, RZ, R14 ;  /* 0x000000ffff157224 */ /* 0x000fe400078e000e */
[----:B----4-:R-:W-:Y:S03]  /*4d0a0*/  HMMA.16816.F32.BF16 R12, R16, R12, R8 ;  /* 0x0000000c100c723c */ /* 0x010fe60000041808 */
[----:B------:R-:W-:Y:S04]  /*4d0b0*/  STL.64 [R1+0x2af0], R20 ;  /* 0x002af01401007387 */ /* 0x000fe80000100a00 */
[----:B------:R-:W2:Y:S04]  /*4d0c0*/  LDL.LU.64 R10, [R1+0x2be0] ;  /* 0x002be000010a7983 */ /* 0x000ea80000300a00 */
[----:B------:R-:W2:-:S12]  /*4d0d0*/  LDL.LU.64 R8, [R1+0x2bd8] ;  /* 0x002bd80001087983 */ /* 0x000e980000300a00 */
[----:B------:R0:W-:Y:S04]  /*4d0e0*/  STL.64 [R1+0x110], R12 ;  /* 0x0001100c01007387 */ /* 0x0001e80000100a00 */
[----:B------:R2:W-:Y:S04]  /*4d0f0*/  STL.64 [R1+0x118], R14 ;  /* 0x0001180e01007387 */ /* 0x0005e80000100a00 */
[----:B0-----:R-:W2:Y:S02]  /*4d100*/  LDL.LU.64 R12, [R1+0x2bd0] ;  /* 0x002bd000010c7983 */ /* 0x001ea40000300a00 */
[----:B--2---:R-:W-:Y:S02]  /*4d110*/  HMMA.16816.F32.BF16 R12, R16, R12, R8 ;  /* 0x0000000c100c723c */ /* 0x004fe40000041808 */
[----:B------:R-:W2:Y:S04]  /*4d120*/  LDL.LU.64 R10, [R1+0x2bc8] ;  /* 0x002bc800010a7983 */ /* 0x000ea80000300a00 */
[----:B------:R-:W2:-:S15]  /*4d130*/  LDL.LU.64 R8, [R1+0x2bc0] ;  /* 0x002bc00001087983 */ /* 0x000e9e0000300a00 */
[----:B------:R-:W-:-:S02]  /*4d140*/  NOP ;  /* 0x0000000000007918 */ /* 0x000fc40000000000 */
[----:B------:R0:W-:Y:S04]  /*4d150*/  STL.64 [R1+0x100], R12 ;  /* 0x0001000c01007387 */ /* 0x0001e80000100a00 */
[----:B------:R2:W-:Y:S04]  /*4d160*/  STL.64 [R1+0x108], R14 ;  /* 0x0001080e01007387 */ /* 0x0005e80000100a00 */
[----:B0-----:R-:W2:Y:S01]  /*4d170*/  LDL.LU.64 R12, [R1+0x2bb8] ;  /* 0x002bb800010c7983 */ /* 0x001ea20000300a00 */
[----:B------:R-:W-:Y:S02]  /*4d180*/  IMAD.MOV.U32 R20, RZ, RZ, R28 ;  /* 0x000000ffff147224 */ /* 0x000fe400078e001c */
[----:B------:R-:W-:Y:S01]  /*4d190*/  IMAD.MOV.U32 R21, RZ, RZ, R3 ;  /* 0x000000ffff157224 */ /* 0x000fe200078e0003 */
[----:B--2---:R-:W-:Y:S01]  /*4d1a0*/  HMMA.16816.F32.BF16 R12, R16, R12, R8 ;  /* 0x0000000c100c723c */ /* 0x004fe20000041808 */
[----:B------:R-:W2:Y:S04]  /*4d1b0*/  LDL.LU.64 R10, [R1+0x2bb0] ;  /* 0x002bb000010a7983 */ /* 0x000ea80000300a00 */
[----:B------:R-:W2:-:S15]  /*4d1c0*/  LDL.LU.64 R8, [R1+0x2ba8] ;  /* 0x002ba80001087983 */ /* 0x000e9e0000300a00 */
[----:B------:R-:W-:-:S03]  /*4d1d0*/  NOP ;  /* 0x0000000000007918 */ /* 0x000fc60000000000 */
[----:B------:R-:W-:Y:S04]  /*4d1e0*/  STL.64 [R1+0xf0], R12 ;  /* 0x0000f00c01007387 */ /* 0x000fe80000100a00 */
[----:B------:R0:W-:Y:S04]  /*4d1f0*/  STL.64 [R1+0xf8], R14 ;  /* 0x0000f80e01007387 */ /* 0x0001e80000100a00 */
[----:B0-----:R-:W4:Y:S04]  /*4d200*/  LDL.LU.64 R14, [R1+0x2ba0] ;  /* 0x002ba000010e7983 */ /* 0x001f280000300a00 */
[----:B------:R-:W4:Y:S04]  /*4d210*/  LDL.LU.64 R12, [R1+0x2b98] ;  /* 0x002b9800010c7983 */ /* 0x000f280000300a00 */
[----:B------:R-:W4:Y:S04]  /*4d220*/  LDL.LU R28, [R1+0x2b94] ;  /* 0x002b9400011c7983 */ /* 0x000f280000300800 */
[----:B------:R-:W4:Y:S04]  /*4d230*/  LDL.LU R3, [R1+0x2b90] ;  /* 0x002b900001037983 */ /* 0x000f280000300800 */
[----:B------:R0:W-:Y:S01]  /*4d240*/  STL.64 [R1+0x2b08], R20 ;  /* 0x002b081401007387 */ /* 0x0001e20000100a00 */
[----:B--2---:R-:W-:Y:S03]  /*4d250*/  HMMA.16816.F32.BF16 R24, R16, R24, R8 ;  /* 0x000000181018723c */ /* 0x004fe60000041808 */
[----:B------:R-:W2:Y:S04]  /*4d260*/  LDL.LU.64 R10, [R1+0x2b88] ;  /* 0x002b8800010a7983 */ /* 0x000ea80000300a00 */
[----:B------:R-:W3:Y:S01]  /*4d270*/  LDL.LU.64 R8, [R1+0x2b80] ;  /* 0x002b800001087983 */ /* 0x000ee20000300a00 */
[----:B0-----:R-:W-:-:S02]  /*4d280*/  IMAD.MOV.U32 R20, RZ, RZ, R2 ;  /* 0x000000ffff147224 */ /* 0x001fc400078e0002 */
[----:B------:R-:W-:-:S13]  /*4d290*/  IMAD.MOV.U32 R21, RZ, RZ, R0 ;  /* 0x000000ffff157224 */ /* 0x000fda00078e0000 */
[----:B------:R-:W-:Y:S04]  /*4d2a0*/  STL.64 [R1+0xe0], R24 ;  /* 0x0000e01801007387 */ /* 0x000fe80000100a00 */
[----:B------:R-:W-:Y:S01]  /*4d2b0*/  STL [R1+0xe8], R26 ;  /* 0x0000e81a01007387 */ /* 0x000fe20000100800 */
[----:B------:R-:W-:Y:S01]  /*4d2c0*/  IMAD.MOV.U32 R29, RZ, RZ, R27 ;  /* 0x000000ffff1d7224 */ /* 0x000fe200078e001b */
[----:B---3--:R-:W-:Y:S02]  /*4d2d0*/  HMMA.16816.F32.BF16 R4, R16, R8, R4 ;  /* 0x000000081004723c */ /* 0x008fe40000041804 */
[----:B--2---:R-:W-:Y:S04]  /*4d2e0*/  STL.64 [R1+0x2b70], R10 ;  /* 0x002b700a01007387 */ /* 0x004fe80000100a00 */
[----:B------:R-:W2:Y:S04]  /*4d2f0*/  LDL.LU R2, [R1+0x2b7c] ;  /* 0x002b7c0001027983 */ /* 0x000ea80000300800 */
[----:B------:R-:W3:Y:S04]  /*4d300*/  LDL.LU R0, [R1+0x2b78] ;  /* 0x002b780001007983 */ /* 0x000ee80000300800 */
[----:B------:R4:W-:Y:S02]  /*4d310*/  STL.64 [R1+0x2b20], R20 ;  /* 0x002b201401007387 */ /* 0x0009e40000100a00 */
[----:B----4-:R-:W-:-:S02]  /*4d320*/  IMAD.MOV.U32 R20, RZ, RZ, R15 ;  /* 0x000000ffff147224 */ /* 0x010fc400078e000f */
[----:B------:R-:W-:-:S05]  /*4d330*/  IMAD.MOV.U32 R21, RZ, RZ, R14 ;  /* 0x000000ffff157224 */ /* 0x000fca00078e000e */
[----:B------:R0:W-:Y:S02]  /*4d340*/  STL.64 [R1+0x2b38], R20 ;  /* 0x002b381401007387 */ /* 0x0001e40000100a00 */
[----:B0-----:R-:W-:Y:S02]  /*4d350*/  IMAD.MOV.U32 R21, RZ, RZ, R12 ;  /* 0x000000ffff157224 */ /* 0x001fe400078e000c */
[----:B------:R-:W-:Y:S01]  /*4d360*/  IMAD.MOV.U32 R20, RZ, RZ, R13 ;  /* 0x000000ffff147224 */ /* 0x000fe200078e000d */
[----:B------:R-:W4:Y:S04]  /*4d370*/  LDL.LU R12, [R1+0x50] ;  /* 0x00005000010c7983 */ /* 0x000f280000300800 */
[----:B------:R-:W4:Y:S04]  /*4d380*/  LDL.LU R13, [R1+0x54] ;  /* 0x00005400010d7983 */ /* 0x000f280000300800 */
[----:B------:R-:W4:Y:S04]  /*4d390*/  LDL.LU.64 R8, [R1+0x360] ;  /* 0x0003600001087983 */ /* 0x000f280000300a00 */
[----:B------:R-:W4:Y:S04]  /*4d3a0*/  LDL.LU.64 R10, [R1+0x368] ;  /* 0x00036800010a7983 */ /* 0x000f280000300a00 */
[----:B------:R-:W-:Y:S04]  /*4d3b0*/  STL.64 [R1+0x2b58], R22 ;  /* 0x002b581601007387 */ /* 0x000fe80000100a00 */
[----:B------:R-:W-:Y:S04]  /*4d3c0*/  STL.64 [R1+0x2b50], R20 ;  /* 0x002b501401007387 */ /* 0x000fe80000100a00 */
[----:B------:R0:W-:Y:S04]  /*4d3d0*/  STL.64 [R1+0x28f0], R6 ;  /* 0x0028f00601007387 */ /* 0x0001e80000100a00 */
[----:B------:R-:W-:Y:S04]  /*4d3e0*/  STL.64 [R1+0x28e8], R4 ;  /* 0x0028e80401007387 */ /* 0x000fe80000100a00 */
[----:B0-----:R-:W2:Y:S04]  /*4d3f0*/  LDL.LU R6, [R1+0x8] ;  /* 0x0000080001067983 */ /* 0x001ea80000300800 */
[----:B------:R-:W2:Y:S04]  /*4d400*/  LDL.LU R7, [R1+0xc] ;  /* 0x00000c0001077983 */ /* 0x000ea80000300800 */
[----:B------:R-:W3:Y:S04]  /*4d410*/  LDL.LU.64 R20, [R1+0x350] ;  /* 0x0003500001147983 */ /* 0x000ee80000300a00 */
[----:B------:R-:W3:Y:S04]  /*4d420*/  LDL.LU.64 R22, [R1+0x358] ;  /* 0x0003580001167983 */ /* 0x000ee80000300a00 */
[----:B------:R-:W4:Y:S04]  /*4d430*/  LDL.LU.64 R24, [R1+0x280] ;  /* 0x0002800001187983 */ /* 0x000f280000300a00 */
[----:B------:R-:W2:Y:S04]  /*4d440*/  LDL.LU.64 R26, [R1+0x288] ;  /* 0x00028800011a7983 */ /* 0x000ea80000300a00 */
[----:B--2---:R-:W-:Y:S04]  /*4d450*/  STL.64 [R1+0x2ae8], R26 ;  /* 0x002ae81a01007387 */ /* 0x004fe80000100a00 */
[----:B----4-:R0:W-:Y:S04]  /*4d460*/  STL.64 [R1+0x2ae0], R24 ;  /* 0x002ae01801007387 */ /* 0x0101e80000100a00 */
[----:B0-----:R-:W2:Y:S04]  /*4d470*/  LDL.LU.64 R24, [R1+0x2a0] ;  /* 0x0002a00001187983 */ /* 0x001ea80000300a00 */
[----:B------:R-:W4:Y:S04]  /*4d480*/  LDL.LU.64 R26, [R1+0x2a8] ;  /* 0x0002a800011a7983 */ /* 0x000f280000300a00 */
[----:B----4-:R-:W-:Y:S04]  /*4d490*/  STL.64 [R1+0x2b00], R26 ;  /* 0x002b001a01007387 */ /* 0x010fe80000100a00 */
[----:B--2---:R0:W-:Y:S04]  /*4d4a0*/  STL.64 [R1+0x2af8], R24 ;  /* 0x002af81801007387 */ /* 0x0041e80000100a00 */
[----:B0-----:R-:W2:Y:S04]  /*4d4b0*/  LDL.LU.64 R24, [R1+0x310] ;  /* 0x0003100001187983 */ /* 0x001ea80000300a00 */
[----:B------:R-:W4:Y:S04]  /*4d4c0*/  LDL.LU.64 R26, [R1+0x318] ;  /* 0x00031800011a7983 */ /* 0x000f280000300a00 */
[----:B----4-:R-:W-:Y:S04]  /*4d4d0*/  STL.64 [R1+0x2b18], R26 ;  /* 0x002b181a01007387 */ /* 0x010fe80000100a00 */
[----:B--2---:R0:W-:Y:S04]  /*4d4e0*/  STL.64 [R1+0x2b10], R24 ;  /* 0x002b101801007387 */ /* 0x0041e80000100a00 */
[----:B0-----:R-:W2:Y:S04]  /*4d4f0*/  LDL.LU.64 R24, [R1+0x320] ;  /* 0x0003200001187983 */ /* 0x001ea80000300a00 */
[----:B------:R-:W4:Y:S01]  /*4d500*/  LDL.LU.64 R26, [R1+0x328] ;  /* 0x00032800011a7983 */ /* 0x000f220000300a00 */
[C---:B------:R-:W-:Y:S03]  /*4d510*/  HMMA.16816.F32.BF16 R12, R16.reuse, R12, R8 ;  /* 0x0000000c100c723c */ /* 0x040fe60000041808 */
[----:B----4-:R-:W-:Y:S04]  /*4d520*/  STL.64 [R1+0x2b30], R26 ;  /* 0x002b301a01007387 */ /* 0x010fe80000100a00 */
[----:B--2---:R0:W-:Y:S04]  /*4d530*/  STL.64 [R1+0x2b28], R24 ;  /* 0x002b281801007387 */ /* 0x0041e80000100a00 */
[----:B0-----:R-:W2:Y:S04]  /*4d540*/  LDL.LU.64 R24, [R1+0x330] ;  /* 0x0003300001187983 */ /* 0x001ea80000300a00 */
[----:B------:R-:W4:Y:S09]  /*4d550*/  LDL.LU.64 R26, [R1+0x338] ;  /* 0x00033800011a7983 */ /* 0x000f320000300a00 */
[----:B------:R-:W-:Y:S01]  /*4d560*/  IMAD.MOV.U32 R8, RZ, RZ, R15 ;  /* 0x000000ffff087224 */ /* 0x000fe200078e000f */
[----:B----4-:R-:W-:Y:S04]  /*4d570*/  STL.64 [R1+0x2b48], R26 ;  /* 0x002b481a01007387 */ /* 0x010fe80000100a00 */
[----:B--2---:R0:W-:Y:S04]  /*4d580*/  STL.64 [R1+0x2b40], R24 ;  /* 0x002b401801007387 */ /* 0x0041e80000100a00 */
[----:B0-----:R-:W2:Y:S04]  /*4d590*/  LDL.LU.64 R24, [R1+0x340] ;  /* 0x0003400001187983 */ /* 0x001ea80000300a00 */
[----:B------:R-:W2:Y:S04]  /*4d5a0*/  LDL.LU.64 R26, [R1+0x348] ;  /* 0x00034800011a7983 */ /* 0x000ea80000300a00 */
[----:B------:R0:W-:Y:S04]  /*4d5b0*/  STL.64 [R1+0x2a90], R6 ;  /* 0x002a900601007387 */ /* 0x0001e80000100a00 */
[----:B------:R-:W4:Y:S04]  /*4d5c0*/  LDL.LU.64 R4, [R1+0x240] ;  /* 0x0002400001047983 */ /* 0x000f280000300a00 */
[----:B0-----:R-:W4:Y:S04]  /*4d5d0*/  LDL.LU.64 R6, [R1+0x248] ;  /* 0x0002480001067983 */ /* 0x001f280000300a00 */
[----:B------:R-:W4:Y:S04]  /*4d5e0*/  LDL.LU.64 R10, [R1+0x2b70] ;  /* 0x002b7000010a7983 */ /* 0x000f280000300a00 */
[----:B------:R-:W-:Y:S04]  /*4d5f0*/  STL.64 [R1+0x230], R12 ;  /* 0x0002300c01007387 */ /* 0x000fe80000100a00 */
[----:B------:R0:W-:Y:S04]  /*4d600*/  STL [R1+0x238], R14 ;  /* 0x0002380e01007387 */ /* 0x0001e80000100800 */
[----:B0-----:R-:W2:Y:S04]  /*4d610*/  LDL.LU.64 R14, [R1+0x2b68] ;  /* 0x002b6800010e7983 */ /* 0x001ea80000300a00 */
[----:B------:R-:W3:Y:S02]  /*4d620*/  LDL.LU.64 R12, [R1+0x2b60] ;  /* 0x002b6000010c7983 */ /* 0x000ee40000300a00 */
[----:B---3--:R-:W-:-:S15]  /*4d630*/  HMMA.16816.F32.BF16 R20, R16, R12, R20 ;  /* 0x0000000c1014723c */ /* 0x008fde0000041814 */
[----:B------:R-:W-:-:S08]  /*4d640*/  NOP ;  /* 0x0000000000007918 */ /* 0x000fd00000000000 */
[----:B------:R-:W-:Y:S04]  /*4d650*/  STL.64 [R1+0x260], R20 ;  /* 0x0002601401007387 */ /* 0x000fe80000100a00 */
[----:B------:R0:W-:Y:S04]  /*4d660*/  STL.64 [R1+0x268], R22 ;  /* 0x0002681601007387 */ /* 0x0001e80000100a00 */
[----:B0-----:R-:W3:Y:S04]  /*4d670*/  LDL.LU.64 R22, [R1+0x2b58] ;  /* 0x002b580001167983 */ /* 0x001ee80000300a00 */
[----:B------:R-:W4:Y:S04]  /*4d680*/  LDL.LU.64 R20, [R1+0x2b50] ;  /* 0x002b500001147983 */ /* 0x000f280000300a00 */
[----:B--2---:R-:W-:Y:S01]  /*4d690*/  STL.64 [R1+0x2a78], R14 ;  /* 0x002a780e01007387 */ /* 0x004fe20000100a00 */
[----:B---3--:R-:W-:-:S02]  /*4d6a0*/  IMAD.MOV.U32 R12, RZ, RZ, R23 ;  /* 0x000000ffff0c7224 */ /* 0x008fc400078e0017 */
[----:B------:R-:W-:Y:S02]  /*4d6b0*/  IMAD.MOV.U32 R13, RZ, RZ, R22 ;  /* 0x000000ffff0d7224 */ /* 0x000fe400078e0016 */
[----:B----4-:R-:W-:Y:S01]  /*4d6c0*/  HMMA.16816.F32.BF16 R20, R16, R20, R24 ;  /* 0x000000141014723c */ /* 0x010fe20000041818 */
[----:B------:R-:W2:Y:S04]  /*4d6d0*/  LDL.LU.64 R26, [R1+0x2b48] ;  /* 0x002b4800011a7983 */ /* 0x000ea80000300a00 */
[----:B------:R-:W2:-:S15]  /*4d6e0*/  LDL.LU.64 R24, [R1+0x2b40] ;  /* 0x002b400001187983 */ /* 0x000e9e0000300a00 */
[----:B------:R-:W-:-:S03]  /*4d6f0*/  NOP ;  /* 0x0000000000007918 */ /* 0x000fc60000000000 */
        /* <DEDUP_REMOVED lines=9> */
[----:B0-----:R-:W2:Y:S04]  /*4d790*/  LDL.LU.64 R20, [R1+0x2b20] ;  /* 0x002b200001147983 */ /* 0x001ea80000300a00 */
[----:B------:R-:W3:Y:S04]  /*4d7a0*/  LDL R9, [R1+0x69c] ;  /* 0x00069c0001097983 */ /* 0x000ee80000100800 */
[----:B------:R-:W-:Y:S01]  /*4d7b0*/  STL.64 [R1+0x2a38], R10 ;  /* 0x002a380a01007387 */ /* 0x000fe20000100a00 */
[C---:B--2---:R-:W-:Y:S03]  /*4d7c0*/  HMMA.16816.F32.BF16 R20, R16.reuse, R20, R24 ;  /* 0x000000141014723c */ /* 0x044fe60000041818 */
[----:B---3--:R0:W-:Y:S04]  /*4d7d0*/  STL.64 [R1+0x2a30], R8 ;  /* 0x002a300801007387 */ /* 0x0081e80000100a00 */
[----:B0-----:R-:W2:Y:S04]  /*4d7e0*/  LDL.LU.64 R8, [R1+0x250] ;  /* 0x0002500001087983 */ /* 0x001ea80000300a00 */
[----:B------:R-:W2:Y:S04]  /*4d7f0*/  LDL.LU.64 R10, [R1+0x258] ;  /* 0x00025800010a7983 */ /* 0x000ea80000300a00 */
[----:B------:R-:W3:Y:S04]  /*4d800*/  LDL.LU.64 R26, [R1+0x2b18] ;  /* 0x002b1800011a7983 */ /* 0x000ee80000300a00 */
[----:B------:R-:W3:Y:S04]  /*4d810*/  LDL.LU.64 R24, [R1+0x2b10] ;  /* 0x002b100001187983 */ /* 0x000ee80000300a00 */
[----:B------:R0:W-:Y:S04]  /*4d820*/  STL.64 [R1+0x2f0], R20 ;  /* 0x0002f01401007387 */ /* 0x0001e80000100a00 */
[----:B------:R3:W-:Y:S04]  /*4d830*/  STL.64 [R1+0x2f8], R22 ;  /* 0x0002f81601007387 */ /* 0x0007e80000100a00 */
[----:B0-----:R-:W3:Y:S02]  /*4d840*/  LDL.LU.64 R20, [R1+0x2b08] ;  /* 0x002b080001147983 */ /* 0x001ee40000300a00 */
[----:B---3--:R-:W-:Y:S02]  /*4d850*/  HMMA.16816.F32.BF16 R20, R16, R20, R24 ;  /* 0x000000141014723c */ /* 0x008fe40000041818 */
[----:B------:R-:W3:Y:S04]  /*4d860*/  LDL.LU.64 R26, [R1+0x2b00] ;  /* 0x002b0000011a7983 */ /* 0x000ee80000300a00 */
[----:B------:R-:W3:-:S15]  /*4d870*/  LDL.LU.64 R24, [R1+0x2af8] ;  /* 0x002af80001187983 */ /* 0x000ede0000300a00 */
[----:B------:R-:W-:-:S02]  /*4d880*/  NOP ;  /* 0x0000000000007918 */ /* 0x000fc40000000000 */
        /* <DEDUP_REMOVED lines=9> */
[----:B0-----:R-:W3:Y:S01]  /*4d920*/  LDL.LU.64 R20, [R1+0x2ad8] ;  /* 0x002ad80001147983 */ /* 0x001ee20000300a00 */
[C---:B--2---:R-:W-:Y:S06]  /*4d930*/  HMMA.16816.F32.BF16 R8, R16.reuse, R12, R8 ;  /* 0x0000000c1008723c */ /* 0x044fec0000041808 */
[----:B---3--:R-:W-:Y:S01]  /*4d940*/  HMMA.16816.F32.BF16 R20, R16, R20, R24 ;  /* 0x000000141014723c */ /* 0x008fe20000041818 */
[----:B------:R-:W2:Y:S04]  /*4d950*/  LDL.LU.64 R26, [R1+0x2ad0] ;  /* 0x002ad000011a7983 */ /* 0x000ea80000300a00 */
[----:B------:R-:W3:-:S15]  /*4d960*/  LDL.LU.64 R24, [R1+0x2ac8] ;  /* 0x002ac80001187983 */ /* 0x000ede0000300a00 */
[----:B------:R-:W-:-:S03]  /*4d970*/  NOP ;  /* 0x0000000000007918 */ /* 0x000fc60000000000 */
[----:B------:R-:W-:Y:S04]  /*4d980*/  STL.64 [R1+0x350], R20 ;  /* 0x0003501401007387 */ /* 0x000fe80000100a00 */
[----:B------:R0:W-:Y:S04]  /*4d990*/  STL.64 [R1+0x358], R22 ;  /* 0x0003581601007387 */ /* 0x0001e80000100a00 */
[----:B0-----:R-:W4:Y:S04]  /*4d9a0*/  LDL.LU.64 R22, [R1+0x2ac0] ;  /* 0x002ac00001167983 */ /* 0x001f280000300a00 */
[----:B------:R-:W2:Y:S04]  /*4d9b0*/  LDL.LU.64 R20, [R1+0x2ab8] ;  /* 0x002ab80001147983 */ /* 0x000ea80000300a00 */
[----:B------:R-:W-:Y:S04]  /*4d9c0*/  STL.64 [R1+0x3a0], R8 ;  /* 0x0003a00801007387 */ /* 0x000fe80000100a00 */
[----:B------:R-:W-:Y:S01]  /*4d9d0*/  STL.64 [R1+0x3a8], R10 ;  /* 0x0003a80a01007387 */ /* 0x000fe20000100a00 */
[----:B---3--:R-:W-:Y:S07]  /*4d9e0*/  HMMA.16816.F32.BF16 R4, R16, R24, R4 ;  /* 0x000000181004723c */ /* 0x008fee0000041804 */
[----:B------:R-:W-:-:S02]  /*4d9f0*/  IMAD.MOV.U32 R16, RZ, RZ, R0 ;  /* 0x000000ffff107224 */ /* 0x000fc400078e0000 */
[----:B------:R-:W3:Y:S01]  /*4da00*/  LDL.LU R0, [R1+0x2ab4] ;  /* 0x002ab40001007983 */ /* 0x000ee20000300800 */
[----:B------:R-:W-:Y:S02]  /*4da10*/  IMAD.MOV.U32 R17, RZ, RZ, R2 ;  /* 0x000000ffff117224 */ /* 0x000fe400078e0002 */
[----:B------:R-:W-:Y:S02]  /*4da20*/  IMAD.MOV.U32 R18, RZ, RZ, R3 ;  /* 0x000000ffff127224 */ /* 0x000fe400078e0003 */
[----:B------:R-:W-:-:S09]  /*4da30*/  IMAD.MOV.U32 R19, RZ, RZ, R28 ;  /* 0x000000ffff137224 */ /* 0x000fd200078e001c */
[----:B------:R0:W-:Y:S04]  /*4da40*/  STL.64 [R1+0x390], R4 ;  /* 0x0003900401007387 */ /* 0x0001e80000100a00 */
[----:B------:R1:W-:Y:S04]  /*4da50*/  STL.64 [R1+0x398], R6 ;  /* 0x0003980601007387 */ /* 0x0003e80000100a00 */
[----:B------:R-:W3:Y:S04]  /*4da60*/  LDL.LU R2, [R1+0x2ab0] ;  /* 0x002ab00001027983 */ /* 0x000ee80000300800 */
[----:B------:R-:W3:Y:S04]  /*4da70*/  LDL.LU R3, [R1+0x2aac] ;  /* 0x002aac0001037983 */ /* 0x000ee80000300800 */
[----:B------:R-:W3:Y:S04]  /*4da80*/  LDL.LU R28, [R1+0x2aa8] ;  /* 0x002aa800011c7983 */ /* 0x000ee80000300800 */
[----:B------:R-:W4:Y:S04]  /*4da90*/  LDL.LU R12, [R1+0x210] ;  /* 0x00021000010c7983 */ /* 0x000f280000300800 */
[----:B------:R-:W4:Y:S04]  /*4daa0*/  LDL.LU R13, [R1+0x214] ;  /* 0x00021400010d7983 */ /* 0x000f280000300800 */
[----:B------:R-:W2:Y:S04]  /*4dab0*/  LDL.LU R14, [R1+0x218] ;  /* 0x00021800010e7983 */ /* 0x000ea80000300800 */
[----:B------:R-:W2:Y:S04]  /*4dac0*/  LDL.LU R15, [R1+0x21c] ;  /* 0x00021c00010f7983 */ /* 0x000ea80000300800 */
[----:B0-----:R-:W3:Y:S04]  /*4dad0*/  LDL.LU R4, [R1+0x220] ;  /* 0x0002200001047983 */ /* 0x001ee80000300800 */
[----:B------:R-:W3:Y:S04]  /*4dae0*/  LDL.LU R5, [R1+0x224] ;  /* 0x0002240001057983 */ /* 0x000ee80000300800 */
[----:B-1----:R-:W3:Y:S04]  /*4daf0*/  LDL.LU R6, [R1+0x228] ;  /* 0x0002280001067983 */ /* 0x002ee80000300800 */
[----:B------:R-:W3:Y:S04]  /*4db00*/  LDL.LU R7, [R1+0x22c] ;  /* 0x00022c0001077983 */ /* 0x000ee80000300800 */
[----:B--2---:R0:W-:Y:S04]  /*4db10*/  STL.64 [R1+0x2a88], R14 ;  /* 0x002a880e01007387 */ /* 0x0041e80000100a00 */
[----:B----4-:R-:W-:Y:S04]  /*4db20*/  STL.64 [R1+0x2a80], R12 ;  /* 0x002a800c01007387 */ /* 0x010fe80000100a00 */
[----:B0-----:R-:W2:Y:S04]  /*4db30*/  LDL.LU.64 R14, [R1+0x48] ;  /* 0x00004800010e7983 */ /* 0x001ea80000300a00 */
[----:B------:R-:W4:Y:S04]  /*4db40*/  LDL.LU R8, [R1+0x1e0] ;  /* 0x0001e00001087983 */ /* 0x000f280000300800 */
[----:B------:R-:W4:Y:S04]  /*4db50*/  LDL.LU R9, [R1+0x1e4] ;  /* 0x0001e40001097983 */ /* 0x000f280000300800 */
[----:B------:R-:W3:Y:S04]  /*4db60*/  LDL.LU R10, [R1+0x1e8] ;  /* 0x0001e800010a7983 */ /* 0x000ee80000300800 */
[----:B------:R-:W3:Y:S04]  /*4db70*/  LDL.LU R11, [R1+0x1ec] ;  /* 0x0001ec00010b7983 */ /* 0x000ee80000300800 */
[----:B---3--:R0:W-:Y:S04]  /*4db80*/  STL.64 [R1+0x2a48], R10 ;  /* 0x002a480a01007387 */ /* 0x0081e80000100a00 */
[----:B----4-:R1:W-:Y:S04]  /*4db90*/  STL.64 [R1+0x2a40], R8 ;  /* 0x002a400801007387 */ /* 0x0103e80000100a00 */
[----:B0-----:R-:W3:Y:S04]  /*4dba0*/  LDL.LU.64 R10, [R1+0x18] ;  /* 0x00001800010a7983 */ /* 0x001ee80000300a00 */
[----:B---3--:R0:W-:Y:S04]  /*4dbb0*/  STL.64 [R1+0x2a60], R10 ;  /* 0x002a600a01007387 */ /* 0x0081e80000100a00 */
[----:B-1----:R-:W3:Y:S04]  /*4dbc0*/  LDL.LU R8, [R1+0x200] ;  /* 0x0002000001087983 */ /* 0x002ee80000300800 */
[----:B------:R-:W3:Y:S04]  /*4dbd0*/  LDL.LU R9, [R1+0x204] ;  /* 0x0002040001097983 */ /* 0x000ee80000300800 */
[----:B0-----:R-:W3:Y:S04]  /*4dbe0*/  LDL.LU R10, [R1+0x208] ;  /* 0x00020800010a7983 */ /* 0x001ee80000300800 */
[----:B------:R-:W3:Y:S04]  /*4dbf0*/  LDL.LU R11, [R1+0x20c] ;  /* 0x00020c00010b7983 */ /* 0x000ee80000300800 */
[----:B------:R-:W-:Y:S04]  /*4dc00*/  STL.64 [R1+0x2a28], R18 ;  /* 0x002a281201007387 */ /* 0x000fe80000100a00 */
[----:B------:R0:W-:Y:S02]  /*4dc10*/  STL.64 [R1+0x2a20], R16 ;  /* 0x002a201001007387 */ /* 0x0001e40000100a00 */
[----:B0-----:R-:W-:-:S02]  /*4dc20*/  IMAD.MOV.U32 R16, RZ, RZ, R20 ;  /* 0x000000ffff107224 */ /* 0x001fc400078e0014 */
[----:B------:R-:W-:Y:S01]  /*4dc30*/  IMAD.MOV.U32 R17, RZ, RZ, R21 ;  /* 0x000000ffff117224 */ /* 0x000fe200078e0015 */
[----:B------:R-:W2:Y:S04]  /*4dc40*/  LDL.LU R20, [R1+0x2aa4] ;  /* 0x002aa40001147983 */ /* 0x000ea80000300800 */
[----:B------:R-:W2:Y:S01]  /*4dc50*/  LDL.LU R21, [R1+0x2aa0] ;  /* 0x002aa00001157983 */ /* 0x000ea20000300800 */
[----:B------:R-:W-:Y:S02]  /*4dc60*/  IMAD.MOV.U32 R18, RZ, RZ, R22 ;  /* 0x000000ffff127224 */ /* 0x000fe400078e0016 */
[----:B------:R-:W-:Y:S01]  /*4dc70*/  IMAD.MOV.U32 R19, RZ, RZ, R23 ;  /* 0x000000ffff137224 */ /* 0x000fe200078e0017 */
[----:B------:R-:W2:Y:S04]  /*4dc80*/  LDL.LU R22, [R1+0x2a9c] ;  /* 0x002a9c0001167983 */ /* 0x000ea80000300800 */
[----:B------:R-:W2:Y:S04]  /*4dc90*/  LDL.LU R23, [R1+0x2a98] ;  /* 0x002a980001177983 */ /* 0x000ea80000300800 */
[----:B------:R0:W-:Y:S04]  /*4dca0*/  STL.64 [R1+0x2a58], R18 ;  /* 0x002a581201007387 */ /* 0x0001e80000100a00 */
[----:B------:R1:W-:Y:S01]  /*4dcb0*/  STL.64 [R1+0x2a50], R16 ;  /* 0x002a501001007387 */ /* 0x0003e20000100a00 */
[----:B0-----:R-:W-:-:S02]  /*4dcc0*/  IMAD.MOV.U32 R18, RZ, RZ, R2 ;  /* 0x000000ffff127224 */ /* 0x001fc400078e0002 */
[----:B------:R-:W-:Y:S02]  /*4dcd0*/  IMAD.MOV.U32 R19, RZ, RZ, R0 ;  /* 0x000000ffff137224 */ /* 0x000fe400078e0000 */
[----:B-1----:R-:W-:Y:S02]  /*4dce0*/  IMAD.MOV.U32 R16, RZ, RZ, R28 ;  /* 0x000000ffff107224 */ /* 0x002fe400078e001c */
[----:B------:R-:W-:Y:S01]  /*4dcf0*/  IMAD.MOV.U32 R17, RZ, RZ, R3 ;  /* 0x000000ffff117224 */ /* 0x000fe200078e0003 */
[----:B------:R0:W-:Y:S04]  /*4dd00*/  STL.64 [R1+0x2a70], R18 ;  /* 0x002a701201007387 */ /* 0x0001e80000100a00 */
[----:B------:R-:W-:Y:S04]  /*4dd10*/  STL.64 [R1+0x2a68], R16 ;  /* 0x002a681001007387 */ /* 0x000fe80000100a00 */
[----:B0-----:R-:W3:Y:S04]  /*4dd20*/  LDL.LU.64 R18, [R1+0x28] ;  /* 0x0000280001127983 */ /* 0x001ee80000300a00 */
[----:B------:R0:W-:Y:S04]  /*4dd30*/  STL.64 [R1+0x2978], R26 ;  /* 0x0029781a01007387 */ /* 0x0001e80000100a00 */
[----:B0-----:R-:W4:Y:S01]  /*4dd40*/  LDL.LU.64 R26, [R1+0x38] ;  /* 0x00003800011a7983 */ /* 0x001f220000300a00 */
[----:B--2---:R-:W-:-:S15]  /*4dd50*/  HMMA.16816.F32.BF16 R4, R20, R14, R4 ;  /* 0x0000000e1404723c */ /* 0x004fde0000041804 */
[----:B------:R-:W-:-:S08]  /*4dd60*/  NOP ;  /* 0x0000000000007918 */ /* 0x000fd00000000000 */
[----:B------:R0:W-:Y:S04]  /*4dd70*/  STL.64 [R1+0x380], R4 ;  /* 0x0003800401007387 */ /* 0x0001e80000100a00 */
[----:B------:R1:W-:Y:S01]  /*4dd80*/  STL.64 [R1+0x388], R6 ;  /* 0x0003880601007387 */ /* 0x0003e20000100a00 */
[----:B0-----:R-:W-:-:S03]  /*4dd90*/  IMAD.MOV.U32 R5, RZ, RZ, R14 ;  /* 0x000000ffff057224 */ /* 0x001fc600078e000e */
[----:B-1----:R-:W2:Y:S01]  /*4dda0*/  LDL.LU.64 R6, [R1+0x2a90] ;  /* 0x002a900001067983 */ /* 0x002ea20000300a00 */
[----:B------:R-:W-:-:S03]  /*4ddb0*/  IMAD.MOV.U32 R4, RZ, RZ, R15 ;  /* 0x000000ffff047224 */ /* 0x000fc600078e000f */
[----:B------:R-:W4:Y:S04]  /*4ddc0*/  LDL.LU.64 R14, [R1+0x2a88] ;  /* 0x002a8800010e7983 */ /* 0x000f280000300a00 */
[----:B------:R-:W4:Y:S02]  /*4ddd0*/  LDL.LU.64 R12, [R1+0x2a80] ;  /* 0x002a8000010c7983 */ /* 0x000f240000300a00 */
[----:B----4-:R-:W-:-:S15]  /*4dde0*/  HMMA.16816.F32.BF16 R12, R20, R26, R12 ;  /* 0x0000001a140c723c */ /* 0x010fde000004180c */
[----:B------:R-:W-:-:S08]  /*4ddf0*/  NOP ;  /* 0x0000000000007918 */ /* 0x000fd00000000000 */
[----:B------:R-:W-:Y:S04]  /*4de00*/  STL.64 [R1+0x370], R12 ;  /* 0x0003700c01007387 */ /* 0x000fe80000100a00 */
[----:B------:R0:W-:Y:S04]  /*4de10*/  STL.64 [R1+0x378], R14 ;  /* 0x0003780e01007387 */ /* 0x0001e80000100a00 */
[----:B0-----:R-:W4:Y:S01]  /*4de20*/  LDL.LU.64 R14, [R1+0x2a78] ;  /* 0x002a7800010e7983 */ /* 0x001f220000300a00 */
[----:B---3--:R-:W-:Y:S01]  /*4de30*/  HMMA.16816.F32.BF16 R8, R20, R18, R8 ;  /* 0x000000121408723c */ /* 0x008fe20000041808 */
[----:B------:R-:W-:-:S02]  /*4de40*/  IMAD.MOV.U32 R13, RZ, RZ, R26 ;  /* 0x000000ffff0d7224 */ /* 0x000fc400078e001a */
[----:B------:R-:W-:-:S03]  /*4de50*/  IMAD.MOV.U32 R12, RZ, RZ, R27 ;  /* 0x000000ffff0c7224 */ /* 0x000fc600078e001b */
[----:B------:R-:W-:Y:S02]  /*4de60*/  IMAD.MOV.U32 R25, RZ, RZ, R18 ;  /* 0x000000ffff197224 */ /* 0x000fe400078e0012 */
[----:B------:R-:W-:-:S15]  /*4de70*/  IMAD.MOV.U32 R24, RZ, RZ, R19 ;  /* 0x000000ffff187224 */ /* 0x000fde00078e0013 */
[----:B------:R-:W-:-:S01]  /*4de80*/  NOP ;  /* 0x0000000000007918 */ /* 0x000fc20000000000 */
[----:B------:R-:W-:Y:S02]  /*4de90*/  IMAD.MOV.U32 R2, RZ, RZ, R10 ;  /* 0x000000ffff027224 */ /* 0x000fe400078e000a */
[----:B------:R-:W-:Y:S01]  /*4dea0*/  IMAD.MOV.U32 R0, RZ, RZ, R11 ;  /* 0x000000ffff007224 */ /* 0x000fe200078e000b */
[----:B----4-:R0:W-:Y:S04]  /*4deb0*/  STL.64 [R1+0x2a18], R14 ;  /* 0x002a180e01007387 */ /* 0x0101e80000100a00 */
[----:B------:R-:W-:Y:S04]  /*4dec0*/  STL.64 [R1+0x2a10], R12 ;  /* 0x002a100c01007387 */ /* 0x000fe80000100a00 */
[----:B0-----:R-:W3:Y:S04]  /*4ded0*/  LDL.LU.64 R14, [R1+0x58] ;  /* 0x00005800010e7983 */ /* 0x001ee80000300a00 */
[----:B------:R-:W4:Y:S04]  /*4dee0*/  LDL.LU.64 R18, [R1+0x2a70] ;  /* 0x002a700001127983 */ /* 0x000f280000300a00 */
[----:B------:R-:W4:Y:S04]  /*4def0*/  LDL.LU.64 R16, [R1+0x2a68] ;  /* 0x002a680001107983 */ /* 0x000f280000300a00 */
[----:B------:R-:W4:Y:S01]  /*4df00*/  LDL.LU.64 R10, [R1+0x2a60] ;  /* 0x002a6000010a7983 */ /* 0x000f220000300a00 */
[----:B------:R-:W-:-:S02]  /*4df10*/  IMAD.MOV.U32 R3, RZ, RZ, R9 ;  /* 0x000000ffff037224 */ /* 0x000fc400078e0009 */
[----:B------:R-:W-:Y:S01]  /*4df20*/  IMAD.MOV.U32 R28, RZ, RZ, R8 ;  /* 0x000000ffff1c7224 */ /* 0x000fe200078e0008 */
[----:B------:R-:W-:Y:S04]  /*4df30*/  STL [R1+0x28cc], R0 ;  /* 0x0028cc0001007387 */ /* 0x000fe80000100800 */
[----:B------:R0:W-:Y:S04]  /*4df40*/  STL [R1+0x28c8], R2 ;  /* 0x0028c80201007387 */ /* 0x0001e80000100800 */
[----:B------:R-:W-:Y:S04]  /*4df50*/  STL [R1+0x28c4], R3 ;  /* 0x0028c40301007387 */ /* 0x000fe80000100800 */
[----:B------:R-:W-:Y:S01]  /*4df60*/  STL [R1+0x28c0], R28 ;  /* 0x0028c01c01007387 */ /* 0x000fe20000100800 */
[----:B----4-:R-:W-:Y:S06]  /*4df70*/  HMMA.16816.F32.BF16 R16, R20, R10, R16 ;  /* 0x0000000a1410723c */ /* 0x010fec0000041810 */
[----:B0-----:R-:W-:-:S02]  /*4df80*/  IMAD.MOV.U32 R2, RZ, RZ, R10 ;  /* 0x000000ffff027224 */ /* 0x001fc400078e000a */
[----:B------:R-:W-:-:S15]  /*4df90*/  IMAD.MOV.U32 R0, RZ, RZ, R11 ;  /* 0x000000ffff007224 */ /* 0x000fde00078e000b */
[----:B------:R-:W-:Y:S04]  /*4dfa0*/  STL.64 [R1+0x450], R16 ;  /* 0x0004501001007387 */ /* 0x000fe80000100a00 */
[----:B------:R0:W-:Y:S04]  /*4dfb0*/  STL.64 [R1+0x458], R18 ;  /* 0x0004581201007387 */ /* 0x0001e80000100a00 */
[----:B0-----:R-:W4:Y:S04]  /*4dfc0*/  LDL.LU.64 R18, [R1+0x2a58] ;  /* 0x002a580001127983 */ /* 0x001f280000300a00 */
[----:B------:R-:W4:Y:S04]  /*4dfd0*/  LDL.LU.64 R16, [R1+0x2a50] ;  /* 0x002a500001107983 */ /* 0x000f280000300a00 */
[----:B------:R-:W2:Y:S04]  /*4dfe0*/  LDL.LU.64 R10, [R1+0x2a48] ;  /* 0x002a4800010a7983 */ /* 0x000ea80000300a00 */
[----:B------:R-:W2:Y:S02]  /*4dff0*/  LDL.LU.64 R8, [R1+0x2a40] ;  /* 0x002a400001087983 */ /* 0x000ea40000300a00 */
[----:B--2---:R-:W-:-:S15]  /*4e000*/  HMMA.16816.F32.BF16 R8, R20, R6, R8 ;  /* 0x000000061408723c */ /* 0x004fde0000041808 */
[----:B------:R-:W-:-:S08]  /*4e010*/  NOP ;  /* 0x0000000000007918 */ /* 0x000fd00000000000 */
[----:B------:R-:W-:Y:S04]  /*4e020*/  STL.64 [R1+0x440], R8 ;  /* 0x0004400801007387 */ /* 0x000fe80000100a00 */
[----:B------:R0:W-:Y:S04]  /*4e030*/  STL.64 [R1+0x448], R10 ;  /* 0x0004480a01007387 */ /* 0x0001e80000100a00 */
[----:B0-----:R-:W4:Y:S04]  /*4e040*/  LDL.LU.64 R10, [R1+0x2a38] ;  /* 0x002a3800010a7983 */ /* 0x001f280000300a00 */
[----:B------:R-:W2:Y:S04]  /*4e050*/  LDL.LU.64 R8, [R1+0x2a30] ;  /* 0x002a300001087983 */ /* 0x000ea80000300a00 */
[----:B------:R-:W-:Y:S01]  /*4e060*/  STL.64 [R1+0x2908], R6 ;  /* 0x0029080601007387 */ /* 0x000fe20000100a00 */
[----:B----4-:R-:W-:-:S15]  /*4e070*/  HMMA.16816.F32.BF16 R16, R20, R10, R16 ;  /* 0x0000000a1410723c */ /* 0x010fde0000041810 */
[----:B------:R-:W-:-:S08]  /*4e080*/  NOP ;  /* 0x0000000000007918 */ /* 0x000fd00000000000 */
[----:B------:R-:W-:Y:S04]  /*4e090*/  STL.64 [R1+0x430], R16 ;  /* 0x0004301001007387 */ /* 0x000fe80000100a00 */
[----:B------:R0:W-:Y:S04]  /*4e0a0*/  STL.64 [R1+0x438], R18 ;  /* 0x0004381201007387 */ /* 0x0001e80000100a00 */
[----:B0-----:R-:W3:Y:S04]  /*4e0b0*/  LDL.LU.64 R18, [R1+0x2a28] ;  /* 0x002a280001127983 */ /* 0x001ee80000300a00 */
[----:B------:R-:W3:Y:S04]  /*4e0c0*/  LDL.LU.64 R16, [R1+0x2a20] ;  /* 0x002a200001107983 */ /* 0x000ee80000300a00 */
[----:B------:R-:W-:Y:S04]  /*4e0d0*/  STL.64 [R1+0x2900], R10 ;  /* 0x0029000a01007387 */ /* 0x000fe80000100a00 */
[----:B--2---:R0:W-:Y:S04]  /*4e0e0*/  STL.64 [R1+0x28f8], R8 ;  /* 0x0028f80801007387 */ /* 0x0041e80000100a00 */
[----:B0-----:R-:W2:Y:S04]  /*4e0f0*/  LDL.LU R8, [R1+0x1b0] ;  /* 0x0001b00001087983 */ /* 0x001ea80000300800 */
[----:B------:R-:W2:Y:S04]  /*4e100*/  LDL.LU R9, [R1+0x1b4] ;  /* 0x0001b40001097983 */ /* 0x000ea80000300800 */
[----:B------:R-:W2:Y:S04]  /*4e110*/  LDL.LU R10, [R1+0x1b8] ;  /* 0x0001b800010a7983 */ /* 0x000ea80000300800 */
[----:B------:R-:W2:Y:S01]  /*4e120*/  LDL.LU R11, [R1+0x1bc] ;  /* 0x0001bc00010b7983 */ /* 0x000ea20000300800 */
[----:B---3--:R-:W-:-:S15]  /*4e130*/  HMMA.16816.F32.BF16 R16, R20, R14, R16 ;  /* 0x0000000e1410723c */ /* 0x008fde0000041810 */
[----:B------:R-:W-:-:S08]  /*4e140*/  NOP ;  /* 0x0000000000007918 */ /* 0x000fd00000000000 */
[----:B------:R0:W-:Y:S04]  /*4e150*/  STL.64 [R1+0x420], R16 ;  /* 0x0004201001007387 */ /* 0x0001e80000100a00 */
[----:B------:R-:W-:Y:S01]  /*4e160*/  STL.64 [R1+0x428], R18 ;  /* 0x0004281201007387 */ /* 0x000fe20000100a00 */
[----:B0-----:R-:W-:Y:S02]  /*4e170*/  IMAD.MOV.U32 R17, RZ, RZ, R14 ;  /* 0x000000ffff117224 */ /* 0x001fe400078e000e */
[----:B------:R-:W-:Y:S02]  /*4e180*/  IMAD.MOV.U32 R16, RZ, RZ, R15 ;  /* 0x000000ffff107224 */ /* 0x000fe400078e000f */
[----:B------:R-:W2:Y:S04]  /*4e190*/  LDL.LU.64 R14, [R1+0x2a18] ;  /* 0x002a1800010e7983 */ /* 0x000ea80000300a00 */
[----:B------:R-:W3:Y:S01]  /*4e1a0*/  LDL.LU.64 R12, [R1+0x2a10] ;  /* 0x002a1000010c7983 */ /* 0x000ee20000300a00 */
[----:B------:R-:W-:-:S02]  /*4e1b0*/  IMAD.MOV.U32 R6, RZ, RZ, R2 ;  /* 0x000000ffff067224 */ /* 0x000fc400078e0002 */
[----:B------:R-:W-:Y:S01]  /*4e1c0*/  IMAD.MOV.U32 R7, RZ, RZ, R0 ;  /* 0x000000ffff077224 */ /* 0x000fe200078e0000 */
[----:B------:R0:W-:Y:S01]  /*4e1d0*/  STL.64 [R1+0x2910], R16 ;  /* 0x0029101001007387 */ /* 0x0001e20000100a00 */
[----:B--2---:R-:W-:Y:S06]  /*4e1e0*/  HMMA.16816.F32.BF16 R8, R20, R14, R8 ;  /* 0x0000000e1408723c */ /* 0x004fec0000041808 */
[----:B------:R-:W-:-:S15]  /*4e1f0*/  STL.64 [R1+0x29a0], R14 ;  /* 0x0029a00e01007387 */ /* 0x000fde0000100a00 */
[----:B------:R-:W-:-:S02]  /*4e200*/  NOP ;  /* 0x0000000000007918 */ /* 0x000fc40000000000 */
[----:B------:R-:W-:Y:S04]  /*4e210*/  STL.64 [R1+0x410], R8 ;  /* 0x0004100801007387 */ /* 0x000fe80000100a00 */
[----:B------:R-:W-:Y:S04]  /*4e220*/  STL.64 [R1+0x418], R10 ;  /* 0x0004180a01007387 */ /* 0x000fe80000100a00 */
[----:B------:R1:W-:Y:S04]  /*4e230*/  STL.64 [R1+0x2918], R6 ;  /* 0x0029180601007387 */ /* 0x0003e80000100a00 */
[----:B0-----:R-:W2:Y:S04]  /*4e240*/  LDL.LU R16, [R1+0xf0] ;  /* 0x0000f00001107983 */ /* 0x001ea80000300800 */
[----:B------:R-:W2:Y:S04]  /*4e250*/  LDL.LU R17, [R1+0xf4] ;  /* 0x0000f40001117983 */ /* 0x000ea80000300800 */
[----:B------:R-:W4:Y:S04]  /*4e260*/  LDL.LU R18, [R1+0xf8] ;  /* 0x0000f80001127983 */ /* 0x000f280000300800 */
[----:B------:R-:W4:Y:S01]  /*4e270*/  LDL.LU R19, [R1+0xfc] ;  /* 0x0000fc0001137983 */ /* 0x000f220000300800 */
[----:B-1----:R-:W-:-:S02]  /*4e280*/  IMAD.MOV.U32 R6, RZ, RZ, R25 ;  /* 0x000000ffff067224 */ /* 0x002fc400078e0019 */
[----:B------:R-:W-:Y:S01]  /*4e290*/  IMAD.MOV.U32 R7, RZ, RZ, R24 ;  /* 0x000000ffff077224 */ /* 0x000fe200078e0018 */
[----:B----4-:R-:W-:Y:S04]  /*4e2a0*/  STL.64 [R1+0x2928], R18 ;  /* 0x0029281201007387 */ /* 0x010fe80000100a00 */
[----:B--2---:R0:W-:Y:S04]  /*4e2b0*/  STL.64 [R1+0x2920], R16 ;  /* 0x0029201001007387 */ /* 0x0041e80000100a00 */
[----:B------:R3:W-:Y:S04]  /*4e2c0*/  STL.64 [R1+0x2930], R6 ;  /* 0x0029300601007387 */ /* 0x0007e80000100a00 */
[----:B0-----:R-:W2:Y:S04]  /*4e2d0*/  LDL.LU R16, [R1+0x100] ;  /* 0x0001000001107983 */ /* 0x001ea80000300800 */
[----:B------:R-:W2:Y:S04]  /*4e2e0*/  LDL.LU R17, [R1+0x104] ;  /* 0x0001040001117983 */ /* 0x000ea80000300800 */
[----:B------:R-:W4:Y:S04]  /*4e2f0*/  LDL.LU R18, [R1+0x108] ;  /* 0x0001080001127983 */ /* 0x000f280000300800 */
[----:B------:R-:W4:Y:S01]  /*4e300*/  LDL.LU R19, [R1+0x10c] ;  /* 0x00010c0001137983 */ /* 0x000f220000300800 */
[----:B---3--:R-:W-:-:S02]  /*4e310*/  IMAD.MOV.U32 R6, RZ, RZ, R13 ;  /* 0x000000ffff067224 */ /* 0x008fc400078e000d */
[----:B------:R-:W-:Y:S01]  /*4e320*/  IMAD.MOV.U32 R7, RZ, RZ, R12 ;  /* 0x000000ffff077224 */ /* 0x000fe200078e000c */
[----:B----4-:R-:W-:Y:S04]  /*4e330*/  STL.64 [R1+0x2940], R18 ;  /* 0x0029401201007387 */ /* 0x010fe80000100a00 */
[----:B--2---:R0:W-:Y:S04]  /*4e340*/  STL.64 [R1+0x2938], R16 ;  /* 0x0029381001007387 */ /* 0x0041e80000100a00 */
[----:B------:R-:W-:Y:S04]  /*4e350*/  STL.64 [R1+0x2948], R6 ;  /* 0x0029480601007387 */ /* 0x000fe80000100a00 */
[----:B0-----:R-:W2:Y:S04]  /*4e360*/  LDL.LU R16, [R1+0x110] ;  /* 0x0001100001107983 */ /* 0x001ea80000300800 */
[----:B------:R-:W2:Y:S04]  /*4e370*/  LDL.LU R17, [R1+0x114] ;  /* 0x0001140001117983 */ /* 0x000ea80000300800 */
[----:B------:R-:W3:Y:S04]  /*4e380*/  LDL.LU R18, [R1+0x118] ;  /* 0x0001180001127983 */ /* 0x000ee80000300800 */
[----:B------:R-:W3:Y:S04]  /*4e390*/  LDL.LU R19, [R1+0x11c] ;  /* 0x00011c0001137983 */ /* 0x000ee80000300800 */
[----:B---3--:R-:W-:Y:S04]  /*4e3a0*/  STL.64 [R1+0x2958], R18 ;  /* 0x0029581201007387 */ /* 0x008fe80000100a00 */
[----:B--2---:R-:W-:Y:S04]  /*4e3b0*/  STL.64 [R1+0x2950], R16 ;  /* 0x0029501001007387 */ /* 0x004fe80000100a00 */
[----:B------:R-:W2:Y:S04]  /*4e3c0*/  LDL.LU R12, [R1+0x160] ;  /* 0x00016000010c7983 */ /* 0x000ea80000300800 */
[----:B------:R-:W2:Y:S04]  /*4e3d0*/  LDL.LU R13, [R1+0x164] ;  /* 0x00016400010d7983 */ /* 0x000ea80000300800 */
[----:B------:R-:W3:Y:S04]  /*4e3e0*/  LDL.LU R14, [R1+0x168] ;  /* 0x00016800010e7983 */ /* 0x000ee80000300800 */
[----:B------:R-:W3:Y:S04]  /*4e3f0*/  LDL.LU R15, [R1+0x16c] ;  /* 0x00016c00010f7983 */ /* 0x000ee80000300800 */
[----:B---3--:R0:W-:Y:S04]  /*4e400*/  STL.64 [R1+0x29b0], R14 ;  /* 0x0029b00e01007387 */ /* 0x0081e80000100a00 */
[----:B--2---:R-:W-:Y:S04]  /*4e410*/  STL.64 [R1+0x29a8], R12 ;  /* 0x0029a80c01007387 */ /* 0x004fe80000100a00 */
[----:B0-----:R-:W2:Y:S04]  /*4e420*/  LDL R14, [R1+0xa8] ;  /* 0x0000a800010e7983 */ /* 0x001ea80000100800 */
[----:B------:R-:W2:Y:S04]  /*4e430*/  LDL R15, [R1+0xac] ;  /* 0x0000ac00010f7983 */ /* 0x000ea80000100800 */
[----:B--2---:R0:W-:Y:S04]  /*4e440*/  STL.64 [R1+0x29c0], R14 ;  /* 0x0029c00e01007387 */ /* 0x0041e80000100a00 */
[----:B0-----:R-:W2:Y:S04]  /*4e450*/  LDL.LU.64 R14, [R1+0xb8] ;  /* 0x0000b800010e7983 */ /* 0x001ea80000300a00 */
[----:B--2---:R-:W-:Y:S04]  /*4e460*/  STL.64 [R1+0x29d8], R14 ;  /* 0x0029d80e01007387 */ /* 0x004fe80000100a00 */
[----:B------:R-:W2:Y:S04]  /*4e470*/  LDL.LU.64 R26, [R1+0x78] ;  /* 0x00007800011a7983 */ /* 0x000ea80000300a00 */
[----:B--2---:R0:W-:Y:S04]  /*4e480*/  STL.64 [R1+0x2990], R26 ;  /* 0x0029901a01007387 */ /* 0x0041e80000100a00 */
[----:B0-----:R-:W2:Y:S04]  /*4e490*/  LDL.LU.64 R26, [R1+0x88] ;  /* 0x00008800011a7983 */ /* 0x001ea80000300a00 */
[----:B--2---:R0:W-:Y:S04]  /*4e4a0*/  STL.64 [R1+0x2998], R26 ;  /* 0x0029981a01007387 */ /* 0x0041e80000100a00 */
[----:B0-----:R-:W2:Y:S04]  /*4e4b0*/  LDL.LU.64 R26, [R1+0x98] ;  /* 0x00009800011a7983 */ /* 0x001ea80000300a00 */
[----:B--2---:R0:W-:Y:S04]  /*4e4c0*/  STL.64 [R1+0x29b8], R26 ;  /* 0x0029b81a01007387 */ /* 0x0041e80000100a00 */
[----:B------:R-:W2:Y:S04]  /*4e4d0*/  LDL.LU R24, [R1+0x170] ;  /* 0x0001700001187983 */ /* 0x000ea80000300800 */
[----:B------:R-:W2:Y:S04]  /*4e4e0*/  LDL.LU R25, [R1+0x174] ;  /* 0x0001740001197983 */ /* 0x000ea80000300800 */
[----:B0-----:R-:W3:Y:S04]  /*4e4f0*/  LDL.LU R26, [R1+0x178] ;  /* 0x00017800011a7983 */ /* 0x001ee80000300800 */
[----:B------:R-:W3:Y:S04]  /*4e500*/  LDL.LU R27, [R1+0x17c] ;  /* 0x00017c00011b7983 */ /* 0x000ee80000300800 */
[----:B------:R-:W4:Y:S04]  /*4e510*/  LDL R14, [R1+0xc8] ;  /* 0x0000c800010e7983 */ /* 0x000f280000100800 */
[----:B------:R-:W4:Y:S04]  /*4e520*/  LDL R15, [R1+0xcc] ;  /* 0x0000cc00010f7983 */ /* 0x000f280000100800 */
[----:B----4-:R0:W-:Y:S04]  /*4e530*/  STL.64 [R1+0x29f0], R14 ;  /* 0x0029f00e01007387 */ /* 0x0101e80000100a00 */
[----:B0-----:R-:W4:Y:S04]  /*4e540*/  LDL.LU.64 R14, [R1+0xd8] ;  /* 0x0000d800010e7983 */ /* 0x001f280000300a00 */
[----:B---3--:R-:W-:Y:S04]  /*4e550*/  STL.64 [R1+0x29d0], R26 ;  /* 0x0029d01a01007387 */ /* 0x008fe80000100a00 */
[----:B--2---:R0:W-:Y:S04]  /*4e560*/  STL.64 [R1+0x29c8], R24 ;  /* 0x0029c81801007387 */ /* 0x0041e80000100a00 */
[----:B0-----:R-:W2:Y:S04]  /*4e570*/  LDL.LU R24, [R1+0x180] ;  /* 0x0001800001187983 */ /* 0x001ea80000300800 */
[----:B------:R-:W2:Y:S04]  /*4e580*/  LDL.LU R25, [R1+0x184] ;  /* 0x0001840001197983 */ /* 0x000ea80000300800 */
[----:B------:R-:W3:Y:S04]  /*4e590*/  LDL.LU R26, [R1+0x188] ;  /* 0x00018800011a7983 */ /* 0x000ee80000300800 */
[----:B------:R-:W3:Y:S04]  /*4e5a0*/  LDL.LU R27, [R1+0x18c] ;  /* 0x00018c00011b7983 */ /* 0x000ee80000300800 */
[----:B---3--:R-:W-:Y:S04]  /*4e5b0*/  STL.64 [R1+0x29e8], R26 ;  /* 0x0029e81a01007387 */ /* 0x008fe80000100a00 */
[----:B--2---:R0:W-:Y:S04]  /*4e5c0*/  STL.64 [R1+0x29e0], R24 ;  /* 0x0029e01801007387 */ /* 0x0041e80000100a00 */
[----:B0-----:R-:W2:Y:S04]  /*4e5d0*/  LDL.LU R24, [R1+0x190] ;  /* 0x0001900001187983 */ /* 0x001ea80000300800 */
[----:B------:R-:W2:Y:S04]  /*4e5e0*/  LDL.LU R25, [R1+0x194] ;  /* 0x0001940001197983 */ /* 0x000ea80000300800 */
[----:B------:R-:W3:Y:S04]  /*4e5f0*/  LDL.LU R26, [R1+0x198] ;  /* 0x00019800011a7983 */ /* 0x000ee80000300800 */
[----:B------:R-:W3:Y:S01]  /*4e600*/  LDL.LU R27, [R1+0x19c] ;  /* 0x00019c00011b7983 */ /* 0x000ee20000300800 */
[----:B------:R-:W-:-:S02]  /*4e610*/  IMAD.MOV.U32 R6, RZ, RZ, R5 ;  /* 0x000000ffff067224 */ /* 0x000fc400078e0005 */
[----:B------:R-:W-:Y:S01]  /*4e620*/  IMAD.MOV.U32 R7, RZ, RZ, R4 ;  /* 0x000000ffff077224 */ /* 0x000fe200078e0004 */
[----:B---3--:R-:W-:Y:S04]  /*4e630*/  STL.64 [R1+0x2a00], R26 ;  /* 0x002a001a01007387 */ /* 0x008fe80000100a00 */
[----:B--2---:R0:W-:Y:S04]  /*4e640*/  STL.64 [R1+0x29f8], R24 ;  /* 0x0029f81801007387 */ /* 0x0041e80000100a00 */
[----:B0-----:R-:W2:Y:S04]  /*4e650*/  LDL.LU R24, [R1+0x1a0] ;  /* 0x0001a00001187983 */ /* 0x001ea80000300800 */
[----:B------:R-:W2:Y:S04]  /*4e660*/  LDL.LU R25, [R1+0x1a4] ;  /* 0x0001a40001197983 */ /* 0x000ea80000300800 */
[----:B------:R-:W2:Y:S04]  /*4e670*/  LDL.LU R26, [R1+0x1a8] ;  /* 0x0001a800011a7983 */ /* 0x000ea80000300800 */
[----:B------:R-:W2:Y:S04]  /*4e680*/  LDL.LU R27, [R1+0x1ac] ;  /* 0x0001ac00011b7983 */ /* 0x000ea80000300800 */
[----:B------:R0:W-:Y:S04]  /*4e690*/  STL.64 [R1+0x2970], R6 ;  /* 0x0029700601007387 */ /* 0x0001e80000100a00 */
[----:B------:R-:W3:Y:S04]  /*4e6a0*/  LDL.LU R4, [R1+0x130] ;  /* 0x0001300001047983 */ /* 0x000ee80000300800 */
[----:B------:R-:W3:Y:S04]  /*4e6b0*/  LDL.LU R5, [R1+0x134] ;  /* 0x0001340001057983 */ /* 0x000ee80000300800 */
[----:B0-----:R-:W3:Y:S04]  /*4e6c0*/  LDL.LU R6, [R1+0x138] ;  /* 0x0001380001067983 */ /* 0x001ee80000300800 */
[----:B------:R-:W3:Y:S01]  /*4e6d0*/  LDL.LU R7, [R1+0x13c] ;  /* 0x00013c0001077983 */ /* 0x000ee20000300800 */
[----:B------:R-:W-:-:S02]  /*4e6e0*/  IMAD.MOV.U32 R11, RZ, RZ, R29 ;  /* 0x000000ffff0b7224 */ /* 0x000fc400078e001d */
[----:B----4-:R-:W-:Y:S02]  /*4e6f0*/  IMAD.MOV.U32 R0, RZ, RZ, R14 ;  /* 0x000000ffff007224 */ /* 0x010fe400078e000e */
[----:B------:R-:W-:Y:S01]  /*4e700*/  IMAD.MOV.U32 R2, RZ, RZ, R15 ;  /* 0x000000ffff027224 */ /* 0x000fe200078e000f */
[C---:B--2---:R-:W-:Y:S01]  /*4e710*/  HMMA.16816.F32.BF16 R24, R20.reuse, R14, R24 ;  /* 0x0000000e1418723c */ /* 0x044fe20000041818 */
[----:B---3--:R-:W-:Y:S04]  /*4e720*/  STL.64 [R1+0x2988], R6 ;  /* 0x0029880601007387 */ /* 0x008fe80000100a00 */
[----:B------:R0:W-:Y:S04]  /*4e730*/  STL.64 [R1+0x2980], R4 ;  /* 0x0029800401007387 */ /* 0x0001e80000100a00 */
[----:B0-----:R-:W2:Y:S04]  /*4e740*/  LDL.LU R4, [R1+0x140] ;  /* 0x0001400001047983 */ /* 0x001ea80000300800 */
[----:B------:R-:W2:Y:S04]  /*4e750*/  LDL.LU R5, [R1+0x144] ;  /* 0x0001440001057983 */ /* 0x000ea80000300800 */
[----:B------:R-:W2:Y:S04]  /*4e760*/  LDL.LU R6, [R1+0x148] ;  /* 0x0001480001067983 */ /* 0x000ea80000300800 */
[----:B------:R-:W2:Y:S04]  /*4e770*/  LDL.LU R7, [R1+0x14c] ;  /* 0x00014c0001077983 */ /* 0x000ea80000300800 */
[----:B------:R-:W3:Y:S04]  /*4e780*/  LDL.LU R16, [R1+0x120] ;  /* 0x0001200001107983 */ /* 0x000ee80000300800 */
[----:B------:R-:W3:Y:S04]  /*4e790*/  LDL.LU R17, [R1+0x124] ;  /* 0x0001240001117983 */ /* 0x000ee80000300800 */
[----:B------:R-:W3:Y:S04]  /*4e7a0*/  LDL.LU R18, [R1+0x128] ;  /* 0x0001280001127983 */ /* 0x000ee80000300800 */
[----:B------:R-:W3:Y:S04]  /*4e7b0*/  LDL.LU R19, [R1+0x12c] ;  /* 0x00012c0001137983 */ /* 0x000ee80000300800 */
[----:B------:R-:W4:Y:S04]  /*4e7c0*/  LDL.LU R8, [R1+0xe0] ;  /* 0x0000e00001087983 */ /* 0x000f280000300800 */
[----:B------:R-:W4:Y:S04]  /*4e7d0*/  LDL.LU R9, [R1+0xe4] ;  /* 0x0000e40001097983 */ /* 0x000f280000300800 */
[----:B------:R-:W4:Y:S04]  /*4e7e0*/  LDL.LU R10, [R1+0xe8] ;  /* 0x0000e800010a7983 */ /* 0x000f280000300800 */
[----:B------:R-:W2:Y:S04]  /*4e7f0*/  LDL.LU R29, [R1+0x2a08] ;  /* 0x002a0800011d7983 */ /* 0x000ea80000300800 */
[----:B------:R-:W-:Y:S04]  /*4e800*/  STL.64 [R1+0x400], R24 ;  /* 0x0004001801007387 */ /* 0x000fe80000100a00 */
[----:B------:R0:W-:Y:S04]  /*4e810*/  STL.64 [R1+0x408], R26 ;  /* 0x0004081a01007387 */ /* 0x0001e80000100a00 */
[----:B0-----:R-:W3:Y:S04]  /*4e820*/  LDL.LU.64 R26, [R1+0x2a00] ;  /* 0x002a0000011a7983 */ /* 0x001ee80000300a00 */
[----:B------:R-:W3:Y:S04]  /*4e830*/  LDL.LU.64 R24, [R1+0x29f8] ;  /* 0x0029f80001187983 */ /* 0x000ee80000300a00 */
[----:B------:R-:W3:Y:S04]  /*4e840*/  LDL.LU.64 R14, [R1+0x29f0] ;  /* 0x0029f000010e7983 */ /* 0x000ee80000300a00 */
[----:B------:R-:W-:Y:S04]  /*4e850*/  STL [R1+0x28d4], R2 ;  /* 0x0028d40201007387 */ /* 0x000fe80000100800 */
[----:B------:R-:W-:Y:S01]  /*4e860*/  STL [R1+0x28d0], R0 ;  /* 0x0028d00001007387 */ /* 0x000fe20000100800 */
[----:B---3--:R-:W-:Y:S03]  /*4e870*/  HMMA.16816.F32.BF16 R12, R20, R14, R24 ;  /* 0x0000000e140c723c */ /* 0x008fe60000041818 */
[----:B------:R-:W3:Y:S04]  /*4e880*/  LDL.LU.64 R26, [R1+0x29e8] ;  /* 0x0029e800011a7983 */ /* 0x000ee80000300a00 */
[----:B------:R-:W3:-:S15]  /*4e890*/  LDL.LU.64 R24, [R1+0x29e0] ;  /* 0x0029e00001187983 */ /* 0x000ede0000300a00 */
[----:B------:R-:W-:-:S01]  /*4e8a0*/  NOP ;  /* 0x0000000000007918 */ /* 0x000fc20000000000 */
[----:B------:R-:W-:Y:S04]  /*4e8b0*/  STL.64 [R1+0x3f0], R12 ;  /* 0x0003f00c01007387 */ /* 0x000fe80000100a00 */
[----:B------:R0:W-:Y:S04]  /*4e8c0*/  STL.64 [R1+0x3f8], R14 ;  /* 0x0003f80e01007387 */ /* 0x0001e80000100a00 */
[----:B0-----:R-:W3:Y:S02]  /*4e8d0*/  LDL.LU.64 R14, [R1+0x29d8] ;  /* 0x0029d800010e7983 */ /* 0x001ee40000300a00 */
[----:B---3--:R-:W-:Y:S06]  /*4e8e0*/  HMMA.16816.F32.BF16 R24, R20, R14, R24 ;  /* 0x0000000e1418723c */ /* 0x008fec0000041818 */
[----:B------:R-:W-:-:S02]  /*4e8f0*/  IMAD.MOV.U32 R2, RZ, RZ, R14 ;  /* 0x000000ffff027224 */ /* 0x000fc400078e000e */
[----:B------:R-:W-:-:S15]  /*4e900*/  IMAD.MOV.U32 R0, RZ, RZ, R15 ;  /* 0x000000ffff007224 */ /* 0x000fde00078e000f */
[----:B------:R-:W-:Y:S04]  /*4e910*/  STL.64 [R1+0x3e0], R24 ;  /* 0x0003e01801007387 */ /* 0x000fe80000100a00 */
[----:B------:R0:W-:Y:S04]  /*4e920*/  STL.64 [R1+0x3e8], R26 ;  /* 0x0003e81a01007387 */ /* 0x0001e80000100a00 */
[----:B0-----:R-:W3:Y:S04]  /*4e930*/  LDL.LU.64 R26, [R1+0x29d0] ;  /* 0x0029d000011a7983 */ /* 0x001ee80000300a00 */
[----:B------:R-:W3:Y:S04]  /*4e940*/  LDL.LU.64 R24, [R1+0x29c8] ;  /* 0x0029c80001187983 */ /* 0x000ee80000300a00 */
[----:B------:R-:W3:Y:S02]  /*4e950*/  LDL.LU.64 R14, [R1+0x29c0] ;  /* 0x0029c000010e7983 */ /* 0x000ee40000300a00 */
[----:B---3--:R-:W-:Y:S02]  /*4e960*/  HMMA.16816.F32.BF16 R12, R20, R14, R24 ;  /* 0x0000000e140c723c */ /* 0x008fe40000041818 */
[----:B------:R-:W3:-:S15]  /*4e970*/  LDL.LU.64 R26, [R1+0x29b8] ;  /* 0x0029b800011a7983 */ /* 0x000ede0000300a00 */
[----:B------:R-:W-:-:S06]  /*4e980*/  NOP ;  /* 0x0000000000007918 */ /* 0x000fcc0000000000 */
[----:B------:R-:W-:Y:S04]  /*4e990*/  STL.64 [R1+0x3d0], R12 ;  /* 0x0003d00c01007387 */ /* 0x000fe80000100a00 */
[----:B------:R0:W-:Y:S04]  /*4e9a0*/  STL.64 [R1+0x3d8], R14 ;  /* 0x0003d80e01007387 */ /* 0x0001e80000100a00 */
[----:B0-----:R-:W3:Y:S04]  /*4e9b0*/  LDL.LU.64 R14, [R1+0x29b0] ;  /* 0x0029b000010e7983 */ /* 0x001ee80000300a00 */
[----:B------:R-:W3:Y:S02]  /*4e9c0*/  LDL.LU.64 R12, [R1+0x29a8] ;  /* 0x0029a800010c7983 */ /* 0x000ee40000300a00 */
[----:B---3--:R-:W-:-:S15]  /*4e9d0*/  HMMA.16816.F32.BF16 R12, R20, R26, R12 ;  /* 0x0000001a140c723c */ /* 0x008fde000004180c */
[----:B------:R-:W-:-:S08]  /*4e9e0*/  NOP ;  /* 0x0000000000007918 */ /* 0x000fd00000000000 */
[----:B------:R-:W-:Y:S04]  /*4e9f0*/  STL.64 [R1+0x3c0], R12 ;  /* 0x0003c00c01007387 */ /* 0x000fe80000100a00 */
[----:B------:R0:W-:Y:S04]  /*4ea00*/  STL.64 [R1+0x3c8], R14 ;  /* 0x0003c80e01007387 */ /* 0x0001e80000100a00 */
[----:B0-----:R-:W3:Y:S01]  /*4ea10*/  LDL.LU.64 R14, [R1+0x29a0] ;  /* 0x0029a000010e7983 */ /* 0x001ee20000300a00 */
[----:B------:R-:W-:Y:S02]  /*4ea20*/  IMAD.MOV.U32 R13, RZ, RZ, R26 ;  /* 0x000000ffff0d7224 */ /* 0x000fe400078e001a */
[----:B------:R-:W-:-:S02]  /*4ea30*/  IMAD.MOV.U32 R12, RZ, RZ, R27 ;  /* 0x000000ffff0c7224 */ /* 0x000fc400078e001b */
[----:B------:R-:W4:Y:S04]  /*4ea40*/  LDL.LU.64 R26, [R1+0x2998] ;  /* 0x00299800011a7983 */ /* 0x000f280000300a00 */
[----:B---3--:R-:W-:Y:S04]  /*4ea50*/  STL.64 [R1+0x28e0], R14 ;  /* 0x0028e00e01007387 */ /* 0x008fe80000100a00 */
[----:B------:R0:W-:Y:S04]  /*4ea60*/  STL.64 [R1+0x28d8], R12 ;  /* 0x0028d80c01007387 */ /* 0x0001e80000100a00 */
[----:B0-----:R-:W4:Y:S04]  /*4ea70*/  LDL.LU R12, [R1+0x150] ;  /* 0x00015000010c7983 */ /* 0x001f280000300800 */
[----:B------:R-:W4:Y:S04]  /*4ea80*/  LDL.LU R13, [R1+0x154] ;  /* 0x00015400010d7983 */ /* 0x000f280000300800 */
[----:B------:R-:W4:Y:S01]  /*4ea90*/  LDL.LU R14, [R1+0x158] ;  /* 0x00015800010e7983 */ /* 0x000f220000300800 */
[----:B--2---:R-:W-:-:S07]  /*4eaa0*/  IMAD.MOV.U32 R15, RZ, RZ, R29 ;  /* 0x000000ffff0f7224 */ /* 0x004fce00078e001d */
[----:B----4-:R-:W-:-:S15]  /*4eab0*/  HMMA.16816.F32.BF16 R12, R20, R26, R12 ;  /* 0x0000001a140c723c */ /* 0x010fde000004180c */
[----:B------:R-:W-:-:S08]  /*4eac0*/  NOP ;  /* 0x0000000000007918 */ /* 0x000fd00000000000 */
[----:B------:R0:W-:Y:S04]  /*4ead0*/  STL.64 [R1+0x480], R12 ;  /* 0x0004800c01007387 */ /* 0x0001e80000100a00 */
[----:B------:R1:W-:Y:S01]  /*4eae0*/  STL.64 [R1+0x488], R14 ;  /* 0x0004880e01007387 */ /* 0x0003e20000100a00 */
[----:B0-----:R-:W-:Y:S02]  /*4eaf0*/  IMAD.MOV.U32 R13, RZ, RZ, R26 ;  /* 0x000000ffff0d7224 */ /* 0x001fe400078e001a */
[----:B------:R-:W-:Y:S02]  /*4eb00*/  IMAD.MOV.U32 R12, RZ, RZ, R27 ;  /* 0x000000ffff0c7224 */ /* 0x000fe400078e001b */
[----:B------:R-:W2:Y:S02]  /*4eb10*/  LDL.LU.64 R26, [R1+0x2990] ;  /* 0x00299000011a7983 */ /* 0x000ea40000300a00 */
[----:B--2---:R-:W-:Y:S06]  /*4eb20*/  HMMA.16816.F32.BF16 R4, R20, R26, R4 ;  /* 0x0000001a1404723c */ /* 0x004fec0000041804 */
[----:B-1----:R-:W-:-:S02]  /*4eb30*/  IMAD.MOV.U32 R15, RZ, RZ, R26 ;  /* 0x000000ffff0f7224 */ /* 0x002fc400078e001a */
[----:B------:R-:W-:-:S15]  /*4eb40*/  IMAD.MOV.U32 R14, RZ, RZ, R27 ;  /* 0x000000ffff0e7224 */ /* 0x000fde00078e001b */
[----:B------:R-:W-:Y:S04]  /*4eb50*/  STL.64 [R1+0x470], R4 ;  /* 0x0004700401007387 */ /* 0x000fe80000100a00 */
[----:B------:R0:W-:Y:S04]  /*4eb60*/  STL.64 [R1+0x478], R6 ;  /* 0x0004780601007387 */ /* 0x0001e80000100a00 */
[----:B0-----:R-:W2:Y:S04]  /*4eb70*/  LDL.LU.64 R6, [R1+0x2988] ;  /* 0x0029880001067983 */ /* 0x001ea80000300a00 */
[----:B------:R-:W2:Y:S04]  /*4eb80*/  LDL.LU.64 R4, [R1+0x2980] ;  /* 0x0029800001047983 */ /* 0x000ea80000300a00 */
[----:B------:R-:W2:Y:S02]  /*4eb90*/  LDL.LU.64 R26, [R1+0x2978] ;  /* 0x00297800011a7983 */ /* 0x000ea40000300a00 */
[----:B--2---:R-:W-:Y:S02]  /*4eba0*/  HMMA.16816.F32.BF16 R20, R20, R26, R4 ;  /* 0x0000001a1414723c */ /* 0x004fe40000041804 */
[----:B------:R-:W2:Y:S04]  /*4ebb0*/  LDL.LU.64 R6, [R1+0x2970] ;  /* 0x0029700001067983 */ /* 0x000ea80000300a00 */
[----:B------:R-:W-:-:S02]  /*4ebc0*/  IMAD.MOV.U32 R3, RZ, RZ, R26 ;  /* 0x000000ffff037224 */ /* 0x000fc400078e001a */
[----:B------:R-:W-:-:S15]  /*4ebd0*/  IMAD.MOV.U32 R28, RZ, RZ, R27 ;  /* 0x000000ffff1c7224 */ /* 0x000fde00078e001b */
[----:B------:R-:W-:Y:S04]  /*4ebe0*/  STL.64 [R1+0x3b0], R20 ;  /* 0x0003b01401007387 */ /* 0x000fe80000100a00 */
[----:B------:R0:W-:Y:S04]  /*4ebf0*/  STL.64 [R1+0x3b8], R22 ;  /* 0x0003b81601007387 */ /* 0x0001e80000100a00 */
[----:B------:R-:W2:Y:S04]  /*4ec00*/  LDL.LU.64 R26, [R1+0x2968] ;  /* 0x00296800011a7983 */ /* 0x000ea80000300a00 */
[----:B------:R-:W2:Y:S04]  /*4ec10*/  LDL.LU.64 R24, [R1+0x2960] ;  /* 0x0029600001187983 */ /* 0x000ea80000300a00 */
[----:B0-----:R-:W3:Y:S04]  /*4ec20*/  LDL R22, [R1+0x182c] ;  /* 0x00182c0001167983 */ /* 0x001ee80000100800 */
[----:B------:R-:W4:Y:S01]  /*4ec30*/  LDL R23, [R1+0x6ac] ;  /* 0x0006ac0001177983 */ /* 0x000f220000100800 */
[----:B--2---:R-:W-:Y:S03]  /*4ec40*/  HMMA.16816.F32.BF16 R4, R24, R6, R16 ;  /* 0x000000061804723c */ /* 0x004fe60000041810 */
[----:B------:R-:W2:Y:S04]  /*4ec50*/  LDL.LU.64 R18, [R1+0x2958] ;  /* 0x0029580001127983 */ /* 0x000ea80000300a00 */
[----:B------:R-:W2:-:S15]  /*4ec60*/  LDL.LU.64 R16, [R1+0x2950] ;  /* 0x0029500001107983 */ /* 0x000e9e0000300a00 */
[----:B------:R-:W-:-:S01]  /*4ec70*/  NOP ;  /* 0x0000000000007918 */ /* 0x000fc20000000000 */
[----:B------:R-:W-:Y:S04]  /*4ec80*/  STL.64 [R1+0x360], R4 ;  /* 0x0003600401007387 */ /* 0x000fe80000100a00 */
[----:B------:R0:W-:Y:S04]  /*4ec90*/  STL.64 [R1+0x368], R6 ;  /* 0x0003680601007387 */ /* 0x0001e80000100a00 */
[----:B0-----:R-:W2:Y:S02]  /*4eca0*/  LDL.LU.64 R6, [R1+0x2948] ;  /* 0x0029480001067983 */ /* 0x001ea40000300a00 */
[----:B--2---:R-:W-:Y:S02]  /*4ecb0*/  HMMA.16816.F32.BF16 R4, R24, R6, R16 ;  /* 0x000000061804723c */ /* 0x004fe40000041810 */
[----:B------:R-:W2:Y:S04]  /*4ecc0*/  LDL.LU.64 R18, [R1+0x2940] ;  /* 0x0029400001127983 */ /* 0x000ea80000300a00 */
[----:B------:R-:W2:-:S15]  /*4ecd0*/  LDL.LU.64 R16, [R1+0x2938] ;  /* 0x0029380001107983 */ /* 0x000e9e0000300a00 */
[----:B------:R-:W-:-:S02]  /*4ece0*/  NOP ;  /* 0x0000000000007918 */ /* 0x000fc40000000000 */
        /* <DEDUP_REMOVED lines=11> */
[----:B------:R-:W2:-:S15]  /*4eda0*/  LDL.LU.64 R16, [R1+0x2910] ;  /* 0x0029100001107983 */ /* 0x000e9e0000300a00 */
[----:B------:R-:W-:-:S06]  /*4edb0*/  NOP ;  /* 0x0000000000007918 */ /* 0x000fcc0000000000 */
[----:B------:R-:W-:Y:S04]  /*4edc0*/  STL.64 [R1+0x300], R4 ;  /* 0x0003000401007387 */ /* 0x000fe80000100a00 */
[----:B------:R0:W-:Y:S04]  /*4edd0*/  STL.64 [R1+0x308], R6 ;  /* 0x0003080601007387 */ /* 0x0001e80000100a00 */
[----:B0-----:R-:W3:Y:S02]  /*4ede0*/  LDL.LU.64 R6, [R1+0x2908] ;  /* 0x0029080001067983 */ /* 0x001ee40000300a00 */
[----:B---3--:R-:W-:Y:S02]  /*4edf0*/  HMMA.16816.F32.BF16 R4, R24, R6, R8 ;  /* 0x000000061804723c */ /* 0x008fe40000041808 */
[----:B------:R-:W3:Y:S04]  /*4ee00*/  LDL.LU.64 R10, [R1+0x2900] ;  /* 0x00290000010a7983 */ /* 0x000ee80000300a00 */
[----:B------:R-:W4:-:S15]  /*4ee10*/  LDL.LU.64 R8, [R1+0x28f8] ;  /* 0x0028f80001087983 */ /* 0x000f1e0000300a00 */
[----:B------:R-:W-:-:S02]  /*4ee20*/  NOP ;  /* 0x0000000000007918 */ /* 0x000fc40000000000 */
[----:B------:R-:W-:Y:S04]  /*4ee30*/  STL.64 [R1+0x2e0], R4 ;  /* 0x0002e00401007387 */ /* 0x000fe80000100a00 */
[----:B------:R0:W-:Y:S01]  /*4ee40*/  STL [R1+0x2e8], R6 ;  /* 0x0002e80601007387 */ /* 0x0001e20000100800 */
[----:B------:R-:W-:-:S03]  /*4ee50*/  IMAD.MOV.U32 R29, RZ, RZ, R7 ;  /* 0x000000ffff1d7224 */ /* 0x000fc600078e0007 */
[----:B0-----:R-:W3:Y:S04]  /*4ee60*/  LDL.LU.64 R6, [R1+0x28f0] ;  /* 0x0028f00001067983 */ /* 0x001ee80000300a00 */
[----:B------:R-:W3:Y:S02]  /*4ee70*/  LDL.LU.64 R4, [R1+0x28e8] ;  /* 0x0028e80001047983 */ /* 0x000ee40000300a00 */
[----:B---3--:R-:W-:-:S15]  /*4ee80*/  HMMA.16816.F32.BF16 R4, R24, R10, R4 ;  /* 0x0000000a1804723c */ /* 0x008fde0000041804 */
[----:B------:R-:W-:-:S08]  /*4ee90*/  NOP ;  /* 0x0000000000007918 */ /* 0x000fd00000000000 */
[----:B------:R-:W-:Y:S04]  /*4eea0*/  STL.64 [R1+0x2d0], R4 ;  /* 0x0002d00401007387 */ /* 0x000fe80000100a00 */
[----:B------:R2:W-:Y:S02]  /*4eeb0*/  STL.64 [R1+0x2d8], R6 ;  /* 0x0002d80601007387 */ /* 0x0005e40000100a00 */
[----:B--2---:R-:W-:Y:S02]  /*4eec0*/  IMAD.MOV.U32 R6, RZ, RZ, R17 ;  /* 0x000000ffff067224 */ /* 0x004fe400078e0011 */
[----:B------:R-:W-:Y:S02]  /*4eed0*/  IMAD.MOV.U32 R7, RZ, RZ, R16 ;  /* 0x000000ffff077224 */ /* 0x000fe400078e0010 */
[----:B----4-:R-:W0:Y:S04]  /*4eee0*/  LDSM.16.MT88.4 R16, [R9+UR5+0x20800] ;  /* 0x020800050910783b */ /* 0x010e280008004200 */
[----:B0-----:R-:W-:Y:S04]  /*4eef0*/  STL.64 [R1+0x2810], R18 ;  /* 0x0028101201007387 */ /* 0x001fe80000100a00 */
[----:B------:R0:W-:Y:S04]  /*4ef00*/  STL.64 [R1+0x2808], R16 ;  /* 0x0028081001007387 */ /* 0x0001e80000100a00 */
[----:B0-----:R-:W2:Y:S04]  /*4ef10*/  LDL.LU R16, [R1+0x230] ;  /* 0x0002300001107983 */ /* 0x001ea80000300800 */
[----:B------:R-:W2:Y:S04]  /*4ef20*/  LDL.LU R17, [R1+0x234] ;  /* 0x0002340001117983 */ /* 0x000ea80000300800 */
[----:B------:R-:W2:Y:S01]  /*4ef30*/  LDL.LU R18, [R1+0x238] ;  /* 0x0002380001127983 */ /* 0x000ea20000300800 */
[----:B------:R-:W-:-:S03]  /*4ef40*/  IMAD.MOV.U32 R19, RZ, RZ, R8 ;  /* 0x000000ffff137224 */ /* 0x000fc600078e0008 */
[----:B------:R-:W-:Y:S04]  /*4ef50*/  STL [R1+0x27f8], R9 ;  /* 0x0027f80901007387 */ /* 0x000fe80000100800 */
[----:B------:R-:W0:Y:S04]  /*4ef60*/  LDSM.16.M88.4 R8, [R22+UR5] ;  /* 0x000000051608783b */ /* 0x000e280008000200 */
[----:B0-----:R-:W-:Y:S04]  /*4ef70*/  STL.64 [R1+0x130], R8 ;  /* 0x0001300801007387 */ /* 0x001fe80000100a00 */
[----:B------:R-:W-:Y:S04]  /*4ef80*/  STL.64 [R1+0x138], R10 ;  /* 0x0001380a01007387 */ /* 0x000fe80000100a00 */
[----:B------:R-:W-:Y:S01]  /*4ef90*/  LDSM.16.M88.4 R8, [R22+UR5+0x2000] ;  /* 0x002000051608783b */ /* 0x000fe20008000200 */
[----:B--2---:R-:W-:Y:S03]  /*4efa0*/  HMMA.16816.F32.BF16 R16, R24, R6, R16 ;  /* 0x000000061810723c */ /* 0x004fe60000041810 */
[----:B------:R-:W0:-:S15]  /*4efb0*/  LDSM.16.M88.4 R4, [R22+UR5+0x4000] ;  /* 0x004000051604783b */ /* 0x000e1e0008000200 */
[----:B------:R-:W-:-:S05]  /*4efc0*/  NOP ;  /* 0x0000000000007918 */ /* 0x000fca0000000000 */
[----:B------:R-:W-:Y:S04]  /*4efd0*/  STL.64 [R1+0x1b0], R16 ;  /* 0x0001b01001007387 */ /* 0x000fe80000100a00 */
[----:B------:R-:W-:Y:S04]  /*4efe0*/  STL.64 [R1+0x1b8], R18 ;  /* 0x0001b81201007387 */ /* 0x000fe80000100a00 */
[----:B------:R-:W1:Y:S04]  /*4eff0*/  LDSM.16.M88.4 R16, [R22+UR5+0x6000] ;  /* 0x006000051610783b */ /* 0x000e680008000200 */
[----:B0-----:R0:W-:Y:S04]  /*4f000*/  STL.64 [R1+0x110], R4 ;  /* 0x0001100401007387 */ /* 0x0011e80000100a00 */
[----:B------:R-:W-:Y:S04]  /*4f010*/  STL.64 [R1+0x118], R6 ;  /* 0x0001180601007387 */ /* 0x000fe80000100a00 */
[----:B-1----:R-:W-:Y:S04]  /*4f020*/  STL.64 [R1+0x108], R18 ;  /* 0x0001081201007387 */ /* 0x002fe80000100a00 */
[----:B------:R-:W-:Y:S04]  /*4f030*/  STL.64 [R1+0x128], R10 ;  /* 0x0001280a01007387 */ /* 0x000fe80000100a00 */
[----:B------:R-:W-:Y:S04]  /*4f040*/  STL.64 [R1+0x2800], R8 ;  /* 0x0028000801007387 */ /* 0x000fe80000100a00 */
[----:B------:R-:W1:Y:S01]  /*4f050*/  LDSM.16.M88.4 R8, [R22+UR5+0x8000] ;  /* 0x008000051608783b */ /* 0x000e620008000200 */
[----:B0-----:R-:W-:-:S02]  /*4f060*/  IMAD.MOV.U32 R5, RZ, RZ, R16 ;  /* 0x000000ffff057224 */ /* 0x001fc400078e0010 */
[----:B------:R-:W-:Y:S02]  /*4f070*/  IMAD.MOV.U32 R4, RZ, RZ, R17 ;  /* 0x000000ffff047224 */ /* 0x000fe400078e0011 */
[----:B------:R-:W0:Y:S04]  /*4f080*/  LDSM.16.M88.4 R16, [R22+UR5+0xa000] ;  /* 0x00a000051610783b */ /* 0x000e280008000200 */
[----:B-1----:R-:W-:Y:S04]  /*4f090*/  STL.64 [R1+0xf0], R8 ;  /* 0x0000f00801007387 */ /* 0x002fe80000100a00 */
[----:B------:R1:W-:Y:S04]  /*4f0a0*/  STL.64 [R1+0xf8], R10 ;  /* 0x0000f80a01007387 */ /* 0x0003e80000100a00 */
[----:B0-----:R-:W-:Y:S01]  /*4f0b0*/  STL.64 [R1+0xe8], R18 ;  /* 0x0000e81201007387 */ /* 0x001fe20000100a00 */
[----:B-1----:R-:W-:-:S02]  /*4f0c0*/  IMAD.MOV.U32 R11, RZ, RZ, R16 ;  /* 0x000000ffff0b7224 */ /* 0x002fc400078e0010 */
[----:B------:R-:W-:Y:S02]  /*4f0d0*/  IMAD.MOV.U32 R10, RZ, RZ, R17 ;  /* 0x000000ffff0a7224 */ /* 0x000fe400078e0011 */
[----:B------:R-:W0:Y:S04]  /*4f0e0*/  LDSM.16.M88.4 R16, [R22+UR5+0xc000] ;  /* 0x00c000051610783b */ /* 0x000e280008000200 */
[----:B0-----:R0:W-:Y:S04]  /*4f0f0*/  STL.64 [R1+0x140], R16 ;  /* 0x0001401001007387 */ /* 0x0011e80000100a00 */
[----:B------:R1:W-:Y:S04]  /*4f100*/  STL.64 [R1+0x148], R18 ;  /* 0x0001481201007387 */ /* 0x0003e80000100a00 */
[----:B0-----:R-:W2:Y:S04]  /*4f110*/  LDL.LU R16, [R1+0x390] ;  /* 0x0003900001107983 */ /* 0x001ea80000300800 */
[----:B------:R-:W2:Y:S04]  /*4f120*/  LDL.LU R17, [R1+0x394] ;  /* 0x0003940001117983 */ /* 0x000ea80000300800 */
[----:B-1----:R-:W3:Y:S04]  /*4f130*/  LDL.LU R18, [R1+0x398] ;  /* 0x0003980001127983 */ /* 0x002ee80000300800 */
[----:B------:R-:W3:Y:S04]  /*4f140*/  LDL.LU R19, [R1+0x39c] ;  /* 0x00039c0001137983 */ /* 0x000ee80000300800 */
[----:B---3--:R0:W-:Y:S04]  /*4f150*/  STL.64 [R1+0x2820], R18 ;  /* 0x0028201201007387 */ /* 0x0081e80000100a00 */
[----:B--2---:R-:W-:Y:S01]  /*4f160*/  STL.64 [R1+0x2818], R16 ;  /* 0x0028181001007387 */ /* 0x004fe20000100a00 */
[----:B0-----:R-:W-:-:S02]  /*4f170*/  IMAD.MOV.U32 R18, RZ, RZ, R15 ;  /* 0x000000ffff127224 */ /* 0x001fc400078e000f */
[----:B------:R-:W-:-:S05]  /*4f180*/  IMAD.MOV.U32 R19, RZ, RZ, R14 ;  /* 0x000000ffff137224 */ /* 0x000fca00078e000e */
        /* <DEDUP_REMOVED lines=8> */
[----:B0-----:R-:W-:Y:S04]  /*4f210*/  STL.64 [R1+0x240], R16 ;  /* 0x0002401001007387 */ /* 0x001fe80000100a00 */
[----:B------:R0:W-:Y:S02]  /*4f220*/  STL.64 [R1+0x248], R18 ;  /* 0x0002481201007387 */ /* 0x0001e40000100a00 */
[----:B0-----:R-:W-:-:S02]  /*4f230*/  IMAD.MOV.U32 R18, RZ, RZ, R13 ;  /* 0x000000ffff127224 */ /* 0x001fc400078e000d */
[----:B------:R-:W-:Y:S02]  /*4f240*/  IMAD.MOV.U32 R19, RZ, RZ, R12 ;  /* 0x000000ffff137224 */ /* 0x000fe400078e000c */
[----:B------:R-:W0:Y:S04]  /*4f250*/  LDSM.16.M88.4 R12, [R22+UR5+0x14000] ;  /* 0x01400005160c783b */ /* 0x000e280008000200 */
[----:B------:R1:W-:Y:S04]  /*4f260*/  STL.64 [R1+0x2848], R18 ;  /* 0x0028481201007387 */ /* 0x0003e80000100a00 */
[----:B------:R-:W2:Y:S04]  /*4f270*/  LDL.LU R16, [R1+0x260] ;  /* 0x0002600001107983 */ /* 0x000ea80000300800 */
[----:B------:R-:W2:Y:S04]  /*4f280*/  LDL.LU R17, [R1+0x264] ;  /* 0x0002640001117983 */ /* 0x000ea80000300800 */
[----:B-1----:R-:W2:Y:S04]  /*4f290*/  LDL.LU R18, [R1+0x268] ;  /* 0x0002680001127983 */ /* 0x002ea80000300800 */
[----:B------:R-:W2:Y:S04]  /*4f2a0*/  LDL.LU R19, [R1+0x26c] ;  /* 0x00026c0001137983 */ /* 0x000ea80000300800 */
[----:B0-----:R-:W-:Y:S04]  /*4f2b0*/  STL.64 [R1+0x230], R12 ;  /* 0x0002300c01007387 */ /* 0x001fe80000100a00 */
[----:B------:R-:W-:Y:S04]  /*4f2c0*/  STL.64 [R1+0x238], R14 ;  /* 0x0002380e01007387 */ /* 0x000fe80000100a00 */
[----:B------:R-:W0:Y:S04]  /*4f2d0*/  LDSM.16.M88.4 R12, [R22+UR5+0x16000] ;  /* 0x01600005160c783b */ /* 0x000e280008000200 */
[----:B0-----:R-:W-:Y:S04]  /*4f2e0*/  STL.64 [R1+0x220], R12 ;  /* 0x0002200c01007387 */ /* 0x001fe80000100a00 */
[----:B------:R-:W-:Y:S04]  /*4f2f0*/  STL.64 [R1+0x228], R14 ;  /* 0x0002280e01007387 */ /* 0x000fe80000100a00 */
[----:B------:R-:W0:Y:S04]  /*4f300*/  LDSM.16.M88.4 R12, [R22+UR5+0x18000] ;  /* 0x01800005160c783b */ /* 0x000e280008000200 */
[----:B0-----:R-:W-:Y:S04]  /*4f310*/  STL.64 [R1+0x210], R12 ;  /* 0x0002100c01007387 */ /* 0x001fe80000100a00 */
[----:B------:R0:W-:Y:S04]  /*4f320*/  STL.64 [R1+0x218], R14 ;  /* 0x0002180e01007387 */ /* 0x0001e80000100a00 */
[----:B0-----:R-:W2:Y:S04]  /*4f330*/  LDL.LU.64 R14, [R1+0x28e0] ;  /* 0x0028e000010e7983 */ /* 0x001ea80000300a00 */
[----:B------:R-:W3:Y:S01]  /*4f340*/  LDL.LU.64 R12, [R1+0x28d8] ;  /* 0x0028d800010c7983 */ /* 0x000ee20000300a00 */
[----:B--2---:R-:W-:-:S15]  /*4f350*/  HMMA.16816.F32.BF16 R16, R24, R14, R16 ;  /* 0x0000000e1810723c */ /* 0x004fde0000041810 */
[----:B------:R-:W-:-:S08]  /*4f360*/  NOP ;  /* 0x0000000000007918 */ /* 0x000fd00000000000 */
[----:B------:R-:W-:Y:S04]  /*4f370*/  STL.64 [R1+0x2c0], R16 ;  /* 0x0002c01001007387 */ /* 0x000fe80000100a00 */
[----:B------:R3:W-:Y:S02]  /*4f380*/  STL.64 [R1+0x2c8], R18 ;  /* 0x0002c81201007387 */ /* 0x0007e40000100a00 */
[----:B---3--:R-:W-:Y:S02]  /*4f390*/  IMAD.MOV.U32 R18, RZ, RZ, R13 ;  /* 0x000000ffff127224 */ /* 0x008fe400078e000d */
[----:B------:R-:W-:-:S05]  /*4f3a0*/  IMAD.MOV.U32 R19, RZ, RZ, R12 ;  /* 0x000000ffff137224 */ /* 0x000fca00078e000c */
[----:B------:R0:W-:Y:S04]  /*4f3b0*/  STL.64 [R1+0x2860], R18 ;  /* 0x0028601201007387 */ /* 0x0001e80000100a00 */
[----:B0-----:R-:W2:Y:S04]  /*4f3c0*/  LDL.LU R18, [R1+0xa8] ;  /* 0x0000a80001127983 */ /* 0x001ea80000300800 */
[----:B------:R-:W2:Y:S01]  /*4f3d0*/  LDL.LU R19, [R1+0xac] ;  /* 0x0000ac0001137983 */ /* 0x000ea20000300800 */
[----:B------:R-:W-:Y:S02]  /*4f3e0*/  IMAD.MOV.U32 R12, RZ, RZ, R5 ;  /* 0x000000ffff0c7224 */ /* 0x000fe400078e0005 */
[----:B------:R-:W-:-:S02]  /*4f3f0*/  IMAD.MOV.U32 R13, RZ, RZ, R4 ;  /* 0x000000ffff0d7224 */ /* 0x000fc400078e0004 */
[----:B------:R-:W0:Y:S04]  /*4f400*/  LDSM.16.M88.4 R4, [R22+UR5+0x1a000] ;  /* 0x01a000051604783b */ /* 0x000e280008000200 */
[----:B--2---:R-:W-:Y:S04]  /*4f410*/  STL.64 [R1+0x2878], R18 ;  /* 0x0028781201007387 */ /* 0x004fe80000100a00 */
[----:B------:R1:W-:Y:S04]  /*4f420*/  STL.64 [R1+0x2828], R12 ;  /* 0x0028280c01007387 */ /* 0x0003e80000100a00 */
[----:B-1----:R-:W2:Y:S04]  /*4f430*/  LDL.LU R12, [R1+0x3a0] ;  /* 0x0003a000010c7983 */ /* 0x002ea80000300800 */
[----:B------:R-:W2:Y:S04]  /*4f440*/  LDL.LU R13, [R1+0x3a4] ;  /* 0x0003a400010d7983 */ /* 0x000ea80000300800 */
[----:B------:R-:W3:Y:S04]  /*4f450*/  LDL.LU R14, [R1+0x3a8] ;  /* 0x0003a800010e7983 */ /* 0x000ee80000300800 */
[----:B------:R-:W3:Y:S01]  /*4f460*/  LDL.LU R15, [R1+0x3ac] ;  /* 0x0003ac00010f7983 */ /* 0x000ee20000300800 */
[----:B------:R-:W-:-:S02]  /*4f470*/  IMAD.MOV.U32 R18, RZ, RZ, R2 ;  /* 0x000000ffff127224 */ /* 0x000fc400078e0002 */
[----:B------:R-:W-:Y:S01]  /*4f480*/  IMAD.MOV.U32 R19, RZ, RZ, R0 ;  /* 0x000000ffff137224 */ /* 0x000fe200078e0000 */
[----:B------:R-:W4:Y:S04]  /*4f490*/  LDL.LU R2, [R1+0x28d4] ;  /* 0x0028d40001027983 */ /* 0x000f280000300800 */
[----:B------:R-:W4:Y:S04]  /*4f4a0*/  LDL.LU R0, [R1+0x28d0] ;  /* 0x0028d00001007983 */ /* 0x000f280000300800 */
[----:B------:R-:W-:Y:S04]  /*4f4b0*/  STL.64 [R1+0x2890], R18 ;  /* 0x0028901201007387 */ /* 0x000fe80000100a00 */
[----:B---3--:R-:W-:Y:S04]  /*4f4c0*/  STL.64 [R1+0x2840], R14 ;  /* 0x0028400e01007387 */ /* 0x008fe80000100a00 */
[----:B--2---:R1:W-:Y:S04]  /*4f4d0*/  STL.64 [R1+0x2838], R12 ;  /* 0x0028380c01007387 */ /* 0x0043e80000100a00 */
[----:B-1----:R-:W2:Y:S04]  /*4f4e0*/  LDL.LU R12, [R1+0x350] ;  /* 0x00035000010c7983 */ /* 0x002ea80000300800 */
[----:B------:R-:W2:Y:S04]  /*4f4f0*/  LDL.LU R13, [R1+0x354] ;  /* 0x00035400010d7983 */ /* 0x000ea80000300800 */
[----:B------:R-:W3:Y:S04]  /*4f500*/  LDL.LU R14, [R1+0x358] ;  /* 0x00035800010e7983 */ /* 0x000ee80000300800 */
[----:B------:R-:W3:Y:S04]  /*4f510*/  LDL.LU R15, [R1+0x35c] ;  /* 0x00035c00010f7983 */ /* 0x000ee80000300800 */
[----:B------:R-:W4:Y:S04]  /*4f520*/  LDL.LU R18, [R1+0xc8] ;  /* 0x0000c80001127983 */ /* 0x000f280000300800 */
[----:B------:R-:W4:Y:S04]  /*4f530*/  LDL.LU R19, [R1+0xcc] ;  /* 0x0000cc0001137983 */ /* 0x000f280000300800 */
[----:B----4-:R-:W-:Y:S04]  /*4f540*/  STL.64 [R1+0x28a8], R18 ;  /* 0x0028a81201007387 */ /* 0x010fe80000100a00 */
[----:B---3--:R-:W-:Y:S04]  /*4f550*/  STL.64 [R1+0x2858], R14 ;  /* 0x0028580e01007387 */ /* 0x008fe80000100a00 */
[----:B--2---:R1:W-:Y:S04]  /*4f560*/  STL.64 [R1+0x2850], R12 ;  /* 0x0028500c01007387 */ /* 0x0043e80000100a00 */
        /* <DEDUP_REMOVED lines=8> */
[----:B---3--:R-:W-:Y:S04]  /*4f5f0*/  STL.64 [R1+0x2870], R14 ;  /* 0x0028700e01007387 */ /* 0x008fe80000100a00 */
[----:B--2---:R1:W-:Y:S04]  /*4f600*/  STL.64 [R1+0x2868], R12 ;  /* 0x0028680c01007387 */ /* 0x0043e80000100a00 */
[----:B-1----:R-:W2:Y:S04]  /*4f610*/  LDL.LU R12, [R1+0x310] ;  /* 0x00031000010c7983 */ /* 0x002ea80000300800 */
[----:B------:R-:W2:Y:S04]  /*4f620*/  LDL.LU R13, [R1+0x314] ;  /* 0x00031400010d7983 */ /* 0x000ea80000300800 */
[----:B------:R-:W3:Y:S04]  /*4f630*/  LDL.LU R14, [R1+0x318] ;  /* 0x00031800010e7983 */ /* 0x000ee80000300800 */
[----:B------:R-:W3:Y:S04]  /*4f640*/  LDL.LU R15, [R1+0x31c] ;  /* 0x00031c00010f7983 */ /* 0x000ee80000300800 */
        /* <DEDUP_REMOVED lines=16> */
[----:B------:R-:W2:Y:S04]  /*4f750*/  LDL.LU R14, [R1+0x278] ;  /* 0x00027800010e7983 */ /* 0x000ea80000300800 */
[----:B------:R-:W2:Y:S04]  /*4f760*/  LDL.LU R15, [R1+0x27c] ;  /* 0x00027c00010f7983 */ /* 0x000ea80000300800 */
[----:B0-----:R-:W-:Y:S04]  /*4f770*/  STL.64 [R1+0x200], R4 ;  /* 0x0002000401007387 */ /* 0x001fe80000100a00 */
[----:B------:R-:W-:Y:S04]  /*4f780*/  STL.64 [R1+0x208], R6 ;  /* 0x0002080601007387 */ /* 0x000fe80000100a00 */
[----:B------:R-:W0:Y:S04]  /*4f790*/  LDSM.16.M88.4 R4, [R22+UR5+0x1c000] ;  /* 0x01c000051604783b */ /* 0x000e280008000200 */
[----:B------:R-:W3:Y:S04]  /*4f7a0*/  LDL.LU.64 R8, [R1+0x130] ;  /* 0x0001300001087983 */ /* 0x000ee80000300a00 */
[----:B0-----:R-:W-:Y:S04]  /*4f7b0*/  STL.64 [R1+0x260], R4 ;  /* 0x0002600401007387 */ /* 0x001fe80000100a00 */
[----:B------:R-:W-:Y:S04]  /*4f7c0*/  STL.64 [R1+0x268], R6 ;  /* 0x0002680601007387 */ /* 0x000fe80000100a00 */
[----:B------:R-:W0:Y:S04]  /*4f7d0*/  LDSM.16.M88.4 R4, [R22+UR5+0x1e000] ;  /* 0x01e000051604783b */ /* 0x000e280008000200 */
[----:B0-----:R-:W-:Y:S04]  /*4f7e0*/  STL.64 [R1+0x280], R4 ;  /* 0x0002800401007387 */ /* 0x001fe80000100a00 */
[----:B------:R-:W-:Y:S04]  /*4f7f0*/  STL.64 [R1+0x288], R6 ;  /* 0x0002880601007387 */ /* 0x000fe80000100a00 */
[----:B------:R-:W0:Y:S04]  /*4f800*/  LDSM.16.MT88.4 R4, [R23+UR5+0x20800] ;  /* 0x020800051704783b */ /* 0x000e280008004200 */
[----:B------:R1:W-:Y:S04]  /*4f810*/  STL [R1+0x2760], R23 ;  /* 0x0027601701007387 */ /* 0x0003e80000100800 */
[----:B------:R-:W4:Y:S04]  /*4f820*/  LDL.LU R20, [R1+0x380] ;  /* 0x0003800001147983 */ /* 0x000f280000300800 */
[----:B------:R-:W4:Y:S04]  /*4f830*/  LDL.LU R21, [R1+0x384] ;  /* 0x0003840001157983 */ /* 0x000f280000300800 */
[----:B------:R-:W4:Y:S04]  /*4f840*/  LDL.LU R22, [R1+0x388] ;  /* 0x0003880001167983 */ /* 0x000f280000300800 */
[----:B-1----:R-:W4:Y:S04]  /*4f850*/  LDL.LU R23, [R1+0x38c] ;  /* 0x00038c0001177983 */ /* 0x002f280000300800 */
[----:B0-----:R0:W-:Y:S04]  /*4f860*/  STL.64 [R1+0x2728], R6 ;  /* 0x0027280601007387 */ /* 0x0011e80000100a00 */
[----:B------:R-:W-:Y:S01]  /*4f870*/  STL.64 [R1+0x2720], R4 ;  /* 0x0027200401007387 */ /* 0x000fe20000100a00 */
[----:B0-----:R-:W-:-:S02]  /*4f880*/  IMAD.MOV.U32 R6, RZ, RZ, R3 ;  /* 0x000000ffff067224 */ /* 0x001fc400078e0003 */
[----:B------:R-:W-:Y:S01]  /*4f890*/  IMAD.MOV.U32 R7, RZ, RZ, R28 ;  /* 0x000000ffff077224 */ /* 0x000fe200078e001c */
[----:B------:R-:W4:Y:S04]  /*4f8a0*/  LDL.LU R3, [R1+0x28c4] ;  /* 0x0028c40001037983 */ /* 0x000f280000300800 */
[----:B------:R-:W4:Y:S01]  /*4f8b0*/  LDL.LU R28, [R1+0x28c0] ;  /* 0x0028c000011c7983 */ /* 0x000f220000300800 */
        /* <DEDUP_REMOVED lines=47> */
[----:B0-----:R-:W3:Y:S04]  /*4fbb0*/  LDL.LU.64 R18, [R1+0x2820] ;  /* 0x0028200001127983 */ /* 0x001ee80000300a00 */
[----:B------:R-:W3:Y:S02]  /*4fbc0*/  LDL.LU.64 R16, [R1+0x2818] ;  /* 0x0028180001107983 */ /* 0x000ee40000300a00 */
[----:B---3--:R-:W-:Y:S02]  /*4fbd0*/  HMMA.16816.F32.BF16 R24, R24, R6, R16 ;  /* 0x000000061818723c */ /* 0x008fe40000041810 */
[----:B------:R-:W4:Y:S04]  /*4fbe0*/  LDL.LU.64 R18, [R1+0x2810] ;  /* 0x0028100001127983 */ /* 0x000f280000300a00 */
[----:B------:R-:W4:Y:S04]  /*4fbf0*/  LDL.LU.64 R16, [R1+0x2808] ;  /* 0x0028080001107983 */ /* 0x000f280000300a00 */
[----:B------:R-:W3:-:S13]  /*4fc00*/  LDL.LU R4, [R1+0x370] ;  /* 0x0003700001047983 */ /* 0x000eda0000300800 */
[----:B------:R0:W-:Y:S04]  /*4fc10*/  STL.64 [R1+0x1a0], R24 ;  /* 0x0001a01801007387 */ /* 0x0001e80000100a00 */
[----:B------:R-:W-:Y:S04]  /*4fc20*/  STL.64 [R1+0x1a8], R26 ;  /* 0x0001a81a01007387 */ /* 0x000fe80000100a00 */
[----:B------:R-:W3:Y:S04]  /*4fc30*/  LDL.LU R5, [R1+0x374] ;  /* 0x0003740001057983 */ /* 0x000ee80000300800 */
[----:B------:R-:W3:Y:S04]  /*4fc40*/  LDL.LU R6, [R1+0x378] ;  /* 0x0003780001067983 */ /* 0x000ee80000300800 */
[----:B------:R-:W3:Y:S01]  /*4fc50*/  LDL.LU R7, [R1+0x37c] ;  /* 0x00037c0001077983 */ /* 0x000ee20000300800 */
[----:B0-----:R-:W-:-:S02]  /*4fc60*/  IMAD.MOV.U32 R24, RZ, RZ, R11 ;  /* 0x000000ffff187224 */ /* 0x001fc400078e000b */
[----:B------:R-:W-:-:S05]  /*4fc70*/  IMAD.MOV.U32 R25, RZ, RZ, R10 ;  /* 0x000000ffff197224 */ /* 0x000fca00078e000a */
[----:B------:R0:W-:Y:S04]  /*4fc80*/  STL.64 [R1+0x27d0], R24 ;  /* 0x0027d01801007387 */ /* 0x0001e80000100a00 */
[----:B0-----:R-:W2:Y:S04]  /*4fc90*/  LDL.LU R24, [R1+0x450] ;  /* 0x0004500001187983 */ /* 0x001ea80000300800 */
[----:B------:R-:W2:Y:S04]  /*4fca0*/  LDL.LU R25, [R1+0x454] ;  /* 0x0004540001197983 */ /* 0x000ea80000300800 */
[----:B------:R-:W3:Y:S04]  /*4fcb0*/  LDL.LU R26, [R1+0x458] ;  /* 0x00045800011a7983 */ /* 0x000ee80000300800 */
[----:B------:R-:W3:Y:S01]  /*4fcc0*/  LDL.LU R27, [R1+0x45c] ;  /* 0x00045c00011b7983 */ /* 0x000ee20000300800 */
[----:B------:R-:W-:-:S02]  /*4fcd0*/  IMAD.MOV.U32 R15, RZ, RZ, R8 ;  /* 0x000000ffff0f7224 */ /* 0x000fc400078e0008 */
[----:B------:R-:W-:Y:S01]  /*4fce0*/  IMAD.MOV.U32 R14, RZ, RZ, R9 ;  /* 0x000000ffff0e7224 */ /* 0x000fe200078e0009 */
[----:B----4-:R-:W-:Y:S01]  /*4fcf0*/  HMMA.16816.F32.BF16 R20, R16, R8, R20 ;  /* 0x000000081014723c */ /* 0x010fe20000041814 */
[----:B---3--:R0:W-:Y:S04]  /*4fd00*/  STL.64 [R1+0x27e0], R26 ;  /* 0x0027e01a01007387 */ /* 0x0081e80000100a00 */
[----:B--2---:R1:W-:Y:S04]  /*4fd10*/  STL.64 [R1+0x27d8], R24 ;  /* 0x0027d81801007387 */ /* 0x0043e80000100a00 */
[----:B------:R-:W2:Y:S04]  /*4fd20*/  LDL.LU.64 R8, [R1+0x2800] ;  /* 0x0028000001087983 */ /* 0x000ea80000300a00 */
[----:B------:R-:W-:Y:S04]  /*4fd30*/  STL.64 [R1+0x27f0], R14 ;  /* 0x0027f00e01007387 */ /* 0x000fe80000100a00 */
[----:B------:R3:W-:Y:S01]  /*4fd40*/  STL.64 [R1+0x27e8], R12 ;  /* 0x0027e80c01007387 */ /* 0x0007e20000100a00 */
[----:B0-----:R-:W-:-:S02]  /*4fd50*/  IMAD.MOV.U32 R26, RZ, RZ, R2 ;  /* 0x000000ffff1a7224 */ /* 0x001fc400078e0002 */
[----:B-1----:R-:W-:Y:S02]  /*4fd60*/  IMAD.MOV.U32 R24, RZ, RZ, R28 ;  /* 0x000000ffff187224 */ /* 0x002fe400078e001c */
[----:B------:R-:W-:Y:S02]  /*4fd70*/  IMAD.MOV.U32 R25, RZ, RZ, R3 ;  /* 0x000000ffff197224 */ /* 0x000fe400078e0003 */
[----:B------:R-:W-:Y:S02]  /*4fd80*/  IMAD.MOV.U32 R28, RZ, RZ, R20 ;  /* 0x000000ffff1c7224 */ /* 0x000fe400078e0014 */
[----:B------:R-:W-:Y:S01]  /*4fd90*/  IMAD.MOV.U32 R2, RZ, RZ, R22 ;  /* 0x000000ffff027224 */ /* 0x000fe200078e0016 */
[----:B---3--:R-:W3:Y:S01]  /*4fda0*/  LDL.LU.64 R12, [R1+0x110] ;  /* 0x00011000010c7983 */ /* 0x008ee20000300a00 */
[----:B------:R-:W-:-:S03]  /*4fdb0*/  IMAD.MOV.U32 R3, RZ, RZ, R21 ;  /* 0x000000ffff037224 */ /* 0x000fc600078e0015 */
[----:B------:R-:W4:Y:S01]  /*4fdc0*/  LDL.LU R20, [R1+0x430] ;  /* 0x0004300001147983 */ /* 0x000f220000300800 */
[----:B------:R-:W-:-:S03]  /*4fdd0*/  IMAD.MOV.U32 R27, RZ, RZ, R0 ;  /* 0x000000ffff1b7224 */ /* 0x000fc600078e0000 */
[----:B------:R-:W4:Y:S01]  /*4fde0*/  LDL.LU R21, [R1+0x434] ;  /* 0x0004340001157983 */ /* 0x000f220000300800 */
[----:B------:R-:W-:-:S03]  /*4fdf0*/  IMAD.MOV.U32 R0, RZ, RZ, R23 ;  /* 0x000000ffff007224 */ /* 0x000fc600078e0017 */
[----:B------:R-:W4:Y:S04]  /*4fe00*/  LDL.LU R22, [R1+0x438] ;  /* 0x0004380001167983 */ /* 0x000f280000300800 */
[----:B------:R-:W4:Y:S04]  /*4fe10*/  LDL.LU R23, [R1+0x43c] ;  /* 0x00043c0001177983 */ /* 0x000f280000300800 */
[----:B------:R-:W-:Y:S04]  /*4fe20*/  STL [R1+0x2688], R2 ;  /* 0x0026880201007387 */ /* 0x000fe80000100800 */
[----:B------:R-:W-:Y:S04]  /*4fe30*/  STL [R1+0x2590], R28 ;  /* 0x0025901c01007387 */ /* 0x000fe80000100800 */
[----:B------:R-:W-:Y:S04]  /*4fe40*/  STL [R1+0x258c], R3 ;  /* 0x00258c0301007387 */ /* 0x000fe80000100800 */
[----:B------:R-:W-:Y:S01]  /*4fe50*/  STL [R1+0x2588], R0 ;  /* 0x0025880001007387 */ /* 0x000fe20000100800 */
[----:B--2---:R-:W-:-:S15]  /*4fe60*/  HMMA.16816.F32.BF16 R4, R16, R8, R4 ;  /* 0x000000081004723c */ /* 0x004fde0000041804 */
[----:B------:R-:W-:-:S08]  /*4fe70*/  NOP ;  /* 0x0000000000007918 */ /* 0x000fd00000000000 */
[----:B------:R0:W-:Y:S04]  /*4fe80*/  STL.64 [R1+0x180], R4 ;  /* 0x0001800401007387 */ /* 0x0001e80000100a00 */
[----:B------:R1:W-:Y:S01]  /*4fe90*/  STL.64 [R1+0x188], R6 ;  /* 0x0001880601007387 */ /* 0x0003e20000100a00 */
[----:B0-----:R-:W-:-:S03]  /*4fea0*/  IMAD.MOV.U32 R4, RZ, RZ, R9 ;  /* 0x000000ffff047224 */ /* 0x001fc600078e0009 */
[----:B------:R-:W2:Y:S01]  /*4feb0*/  LDL.LU R9, [R1+0x27f8] ;  /* 0x0027f80001097983 */ /* 0x000ea20000300800 */
[----:B------:R-:W-:Y:S01]  /*4fec0*/  IMAD.MOV.U32 R5, RZ, RZ, R8 ;  /* 0x000000ffff057224 */ /* 0x000fe200078e0008 */
[----:B---3--:R-:W-:Y:S06]  /*4fed0*/  HMMA.16816.F32.BF16 R24, R16, R12, R24 ;  /* 0x0000000c1018723c */ /* 0x008fec0000041818 */
[----:B-1----:R-:W-:Y:S02]  /*4fee0*/  IMAD.MOV.U32 R7, RZ, RZ, R12 ;  /* 0x000000ffff077224 */ /* 0x002fe400078e000c */
[----:B------:R-:W-:-:S15]  /*4fef0*/  IMAD.MOV.U32 R6, RZ, RZ, R13 ;  /* 0x000000ffff067224 */ /* 0x000fde00078e000d */
[----:B------:R-:W-:-:S01]  /*4ff00*/  NOP ;  /* 0x0000000000007918 */ /* 0x000fc20000000000 */
[----:B------:R-:W-:Y:S01]  /*4ff10*/  IMAD.MOV.U32 R2, RZ, RZ, R27 ;  /* 0x000000ffff027224 */ /* 0x000fe200078e001b */
[----:B--2---:R-:W0:Y:S04]  /*4ff20*/  LDSM.16.MT88.4 R8, [R9+UR5+0x20c00] ;  /* 0x020c00050908783b */ /* 0x004e280008004200 */
[----:B0-----:R-:W-:Y:S04]  /*4ff30*/  STL.64 [R1+0x25a0], R10 ;  /* 0x0025a00a01007387 */ /* 0x001fe80000100a00 */
[----:B------:R0:W-:Y:S04]  /*4ff40*/  STL.64 [R1+0x2598], R8 ;  /* 0x0025980801007387 */ /* 0x0001e80000100a00 */
[----:B0-----:R-:W2:Y:S04]  /*4ff50*/  LDL.LU R8, [R1+0x440] ;  /* 0x0004400001087983 */ /* 0x001ea80000300800 */
[----:B------:R-:W2:Y:S04]  /*4ff60*/  LDL.LU R9, [R1+0x444] ;  /* 0x0004440001097983 */ /* 0x000ea80000300800 */
[----:B------:R-:W2:Y:S04]  /*4ff70*/  LDL.LU R10, [R1+0x448] ;  /* 0x00044800010a7983 */ /* 0x000ea80000300800 */
[----:B------:R-:W2:Y:S04]  /*4ff80*/  LDL.LU R11, [R1+0x44c] ;  /* 0x00044c00010b7983 */ /* 0x000ea80000300800 */
[----:B------:R-:W3:Y:S04]  /*4ff90*/  LDL.LU.64 R14, [R1+0x27f0] ;  /* 0x0027f000010e7983 */ /* 0x000ee80000300a00 */
[----:B------:R-:W4:Y:S04]  /*4ffa0*/  LDL.LU.64 R12, [R1+0x27e8] ;  /* 0x0027e800010c7983 */ /* 0x000f280000300a00 */
[----:B------:R-:W-:Y:S04]  /*4ffb0*/  STL.64 [R1+0x170], R24 ;  /* 0x0001701801007387 */ /* 0x000fe80000100a00 */
[----:B------:R0:W-:Y:S04]  /*4ffc0*/  STL [R1+0x178], R26 ;  /* 0x0001781a01007387 */ /* 0x0001e80000100800 */
[----:B0-----:R-:W4:Y:S04]  /*4ffd0*/  LDL.LU.64 R26, [R1+0x27e0] ;  /* 0x0027e000011a7983 */ /* 0x001f280000300a00 */
[----:B------:R-:W4:Y:S04]  /*4ffe0*/  LDL.LU.64 R24, [R1+0x27d8] ;  /* 0x0027d80001187983 */ /* 0x000f280000300a00 */
[----:B------:R-:W-:Y:S04]  /*4fff0*/  STL.64 [R1+0x2770], R6 ;  /* 0x0027700601007387 */ /* 0x000fe80000100a00 */
[----:B------:R0:W-:Y:S04]  /*50000*/  STL.64 [R1+0x2768], R4 ;  /* 0x0027680401007387 */ /* 0x0001e80000100a00 */
[----:B0-----:R-:W2:Y:S04]  /*50010*/  LDL.LU.64 R4, [R1+0xf0] ;  /* 0x0000f00001047983 */ /* 0x001ea80000300a00 */
[----:B------:R-:W-:Y:S01]  /*50020*/  STL [R1+0x268c], R2 ;  /* 0x00268c0201007387 */ /* 0x000fe20000100800 */
[----:B----4-:R-:W-:-:S15]  /*50030*/  HMMA.16816.F32.BF16 R24, R16, R12, R24 ;  /* 0x0000000c1018723c */ /* 0x010fde0000041818 */
[----:B------:R-:W-:-:S08]  /*50040*/  NOP ;  /* 0x0000000000007918 */ /* 0x000fd00000000000 */
[----:B------:R-:W-:Y:S01]  /*50050*/  STL [R1+0x16c], R27 ;  /* 0x00016c1b01007387 */ /* 0x000fe20000100800 */
[----:B------:R-:W-:Y:S02]  /*50060*/  IMAD.MOV.U32 R28, RZ, RZ, R24 ;  /* 0x000000ffff1c7224 */ /* 0x000fe400078e0018 */
[----:B------:R-:W-:Y:S02]  /*50070*/  IMAD.MOV.U32 R3, RZ, RZ, R25 ;  /* 0x000000ffff037224 */ /* 0x000fe400078e0019 */
[----:B------:R-:W4:Y:S04]  /*50080*/  LDL.LU.64 R24, [R1+0x27d0] ;  /* 0x0027d00001187983 */ /* 0x000f280000300a00 */
[----:B------:R-:W-:Y:S04]  /*50090*/  STL.64 [R1+0x26d8], R12 ;  /* 0x0026d80c01007387 */ /* 0x000fe80000100a00 */
[----:B---3--:R2:W-:Y:S02]  /*500a0*/  STL.64 [R1+0x2778], R14 ;  /* 0x0027780e01007387 */ /* 0x0085e40000100a00 */
[----:B--2---:R-:W-:Y:S07]  /*500b0*/  HMMA.16816.F32.BF16 R12, R16, R4, R8 ;  /* 0x00000004100c723c */ /* 0x004fee0000041808 */
[----:B------:R-:W-:-:S02]  /*500c0*/  IMAD.MOV.U32 R11, RZ, RZ, R4 ;  /* 0x000000ffff0b7224 */ /* 0x000fc400078e0004 */
[----:B------:R-:W-:Y:S02]  /*500d0*/  IMAD.MOV.U32 R10, RZ, RZ, R5 ;  /* 0x000000ffff0a7224 */ /* 0x000fe400078e0005 */
[----:B------:R-:W-:-:S05]  /*500e0*/  IMAD.MOV.U32 R0, RZ, RZ, R26 ;  /* 0x000000ffff007224 */ /* 0x000fca00078e001a */
[----:B------:R-:W-:Y:S04]  /*500f0*/  STL [R1+0x2698], R0 ;  /* 0x0026980001007387 */ /* 0x000fe80000100800 */
[----:B------:R-:W-:Y:S04]  /*50100*/  STL [R1+0x2694], R3 ;  /* 0x0026940301007387 */ /* 0x000fe80000100800 */
[----:B------:R-:W-:Y:S04]  /*50110*/  STL [R1+0x2690], R28 ;  /* 0x0026901c01007387 */ /* 0x000fe80000100800 */
[----:B------:R-:W-:Y:S04]  /*50120*/  STL.64 [R1+0x150], R12 ;  /* 0x0001500c01007387 */ /* 0x000fe80000100a00 */
[----:B------:R-:W-:Y:S04]  /*50130*/  STL.64 [R1+0x158], R14 ;  /* 0x0001580e01007387 */ /* 0x000fe80000100a00 */
[----:B------:R-:W-:Y:S01]  /*50140*/  STL.64 [R1+0x2740], R10 ;  /* 0x0027400a01007387 */ /* 0x000fe20000100a00 */
[----:B----4-:R-:W-:Y:S03]  /*50150*/  HMMA.16816.F32.BF16 R4, R16, R24, R20 ;  /* 0x000000181004723c */ /* 0x010fe60000041814 */
[----:B------:R-:W2:-:S15]  /*50160*/  LDL.LU R20, [R1+0x3c0] ;  /* 0x0003c00001147983 */ /* 0x000e9e0000300800 */
[----:B------:R-:W-:-:S05]  /*50170*/  NOP ;  /* 0x0000000000007918 */ /* 0x000fca0000000000 */
[----:B------:R-:W-:Y:S04]  /*50180*/  STL.64 [R1+0xd0], R4 ;  /* 0x0000d00401007387 */ /* 0x000fe80000100a00 */
[----:B------:R-:W-:Y:S04]  /*50190*/  STL.64 [R1+0xd8], R6 ;  /* 0x0000d80601007387 */ /* 0x000fe80000100a00 */
[----:B------:R-:W2:Y:S04]  /*501a0*/  LDL.LU R21, [R1+0x3c4] ;  /* 0x0003c40001157983 */ /* 0x000ea80000300800 */
[----:B------:R-:W3:Y:S04]  /*501b0*/  LDL.LU R22, [R1+0x3c8] ;  /* 0x0003c80001167983 */ /* 0x000ee80000300800 */
[----:B------:R-:W3:Y:S04]  /*501c0*/  LDL.LU R23, [R1+0x3cc] ;  /* 0x0003cc0001177983 */ /* 0x000ee80000300800 */
[----:B---3--:R-:W-:Y:S04]  /*501d0*/  STL.64 [R1+0x2788], R22 ;  /* 0x0027881601007387 */ /* 0x008fe80000100a00 */
[----:B--2---:R0:W-:Y:S04]  /*501e0*/  STL.64 [R1+0x2780], R20 ;  /* 0x0027801401007387 */ /* 0x0041e80000100a00 */
[----:B0-----:R-:W2:Y:S04]  /*501f0*/  LDL.LU.64 R20, [R1+0x230] ;  /* 0x0002300001147983 */ /* 0x001ea80000300a00 */
        /* <DEDUP_REMOVED lines=8> */
[----:B------:R-:W3:Y:S04]  /*50280*/  LDL.LU R12, [R1+0x3d0] ;  /* 0x0003d000010c7983 */ /* 0x000ee80000300800 */
[----:B------:R-:W3:Y:S04]  /*50290*/  LDL.LU R13, [R1+0x3d4] ;  /* 0x0003d400010d7983 */ /* 0x000ee80000300800 */
[----:B------:R-:W4:Y:S04]  /*502a0*/  LDL.LU R14, [R1+0x3d8] ;  /* 0x0003d800010e7983 */ /* 0x000f280000300800 */
[----:B------:R-:W4:Y:S04]  /*502b0*/  LDL.LU R15, [R1+0x3dc] ;  /* 0x0003dc00010f7983 */ /* 0x000f280000300800 */
[----:B----4-:R-:W-:Y:S04]  /*502c0*/  STL.64 [R1+0x27a8], R14 ;  /* 0x0027a80e01007387 */ /* 0x010fe80000100a00 */
[----:B---3--:R0:W-:Y:S04]  /*502d0*/  STL.64 [R1+0x27a0], R12 ;  /* 0x0027a00c01007387 */ /* 0x0081e80000100a00 */
[----:B0-----:R-:W3:Y:S04]  /*502e0*/  LDL.LU R12, [R1+0x400] ;  /* 0x00040000010c7983 */ /* 0x001ee80000300800 */
[----:B------:R-:W3:Y:S04]  /*502f0*/  LDL.LU R13, [R1+0x404] ;  /* 0x00040400010d7983 */ /* 0x000ee80000300800 */
[----:B------:R-:W4:Y:S04]  /*50300*/  LDL.LU R14, [R1+0x408] ;  /* 0x00040800010e7983 */ /* 0x000f280000300800 */
[----:B------:R-:W4:Y:S04]  /*50310*/  LDL.LU R15, [R1+0x40c] ;  /* 0x00040c00010f7983 */ /* 0x000f280000300800 */
[----:B----4-:R-:W-:Y:S04]  /*50320*/  STL.64 [R1+0x27c0], R14 ;  /* 0x0027c00e01007387 */ /* 0x010fe80000100a00 */
[----:B---3--:R0:W-:Y:S04]  /*50330*/  STL.64 [R1+0x27b8], R12 ;  /* 0x0027b80c01007387 */ /* 0x0081e80000100a00 */
[----:B0-----:R-:W3:Y:S04]  /*50340*/  LDL.LU R12, [R1+0x410] ;  /* 0x00041000010c7983 */ /* 0x001ee80000300800 */
[----:B------:R-:W3:Y:S04]  /*50350*/  LDL.LU R13, [R1+0x414] ;  /* 0x00041400010d7983 */ /* 0x000ee80000300800 */
[----:B------:R-:W3:Y:S04]  /*50360*/  LDL.LU R14, [R1+0x418] ;  /* 0x00041800010e7983 */ /* 0x000ee80000300800 */
[----:B------:R-:W3:Y:S04]  /*50370*/  LDL.LU R15, [R1+0x41c] ;  /* 0x00041c00010f7983 */ /* 0x000ee80000300800 */
[----:B------:R-:W4:Y:S04]  /*50380*/  LDL.LU.64 R4, [R1+0x220] ;  /* 0x0002200001047983 */ /* 0x000f280000300a00 */
[----:B------:R-:W4:Y:S04]  /*50390*/  LDL.LU.64 R8, [R1+0x210] ;  /* 0x0002100001087983 */ /* 0x000f280000300a00 */
[----:B------:R0:W-:Y:S04]  /*503a0*/  STL [R1+0x26a0], R24 ;  /* 0x0026a01801007387 */ /* 0x0001e80000100800 */
[----:B------:R1:W-:Y:S04]  /*503b0*/  STL [R1+0x269c], R25 ;  /* 0x00269c1901007387 */ /* 0x0003e80000100800 */
[----:B0-----:R-:W2:Y:S04]  /*503c0*/  LDL.LU R24, [R1+0x420] ;  /* 0x0004200001187983 */ /* 0x001ea80000300800 */
[----:B-1----:R-:W2:Y:S04]  /*503d0*/  LDL.LU R25, [R1+0x424] ;  /* 0x0004240001197983 */ /* 0x002ea80000300800 */
[----:B------:R-:W2:Y:S04]  /*503e0*/  LDL.LU R26, [R1+0x428] ;  /* 0x00042800011a7983 */ /* 0x000ea80000300800 */
[----:B------:R-:W2:Y:S02]  /*503f0*/  LDL.LU R27, [R1+0x42c] ;  /* 0x00042c00011b7983 */ /* 0x000ea40000300800 */
[----:B--2---:R-:W-:-:S15]  /*50400*/  HMMA.16816.F32.BF16 R24, R16, R20, R24 ;  /* 0x000000141018723c */ /* 0x004fde0000041818 */
[----:B------:R-:W-:-:S08]  /*50410*/  NOP ;  /* 0x0000000000007918 */ /* 0x000fd00000000000 */
[----:B------:R-:W-:Y:S04]  /*50420*/  STL.64 [R1+0xc0], R24 ;  /* 0x0000c01801007387 */ /* 0x000fe80000100a00 */
[----:B------:R0:W-:Y:S02]  /*50430*/  STL.64 [R1+0xc8], R26 ;  /* 0x0000c81a01007387 */ /* 0x0001e40000100a00 */
[----:B0-----:R-:W-:Y:S02]  /*50440*/  IMAD.MOV.U32 R27, RZ, RZ, R20 ;  /* 0x000000ffff1b7224 */ /* 0x001fe400078e0014 */
[----:B------:R-:W-:Y:S02]  /*50450*/  IMAD.MOV.U32 R26, RZ, RZ, R21 ;  /* 0x000000ffff1a7224 */ /* 0x000fe400078e0015 */
[----:B------:R-:W3:Y:S04]  /*50460*/  LDL.LU.64 R20, [R1+0x27c8] ;  /* 0x0027c80001147983 */ /* 0x000ee80000300a00 */
[----:B------:R0:W-:Y:S04]  /*50470*/  STL [R1+0x26a8], R26 ;  /* 0x0026a81a01007387 */ /* 0x0001e80000100800 */
[----:B------:R1:W-:Y:S04]  /*50480*/  STL [R1+0x26a4], R27 ;  /* 0x0026a41b01007387 */ /* 0x0003e80000100800 */
[----:B------:R-:W2:Y:S04]  /*50490*/  LDL.LU R24, [R1+0x3f0] ;  /* 0x0003f00001187983 */ /* 0x000ea80000300800 */
[----:B------:R-:W2:Y:S04]  /*504a0*/  LDL.LU R25, [R1+0x3f4] ;  /* 0x0003f40001197983 */ /* 0x000ea80000300800 */
[----:B0-----:R-:W2:Y:S04]  /*504b0*/  LDL.LU R26, [R1+0x3f8] ;  /* 0x0003f800011a7983 */ /* 0x001ea80000300800 */
[----:B-1----:R-:W2:Y:S01]  /*504c0*/  LDL.LU R27, [R1+0x3fc] ;  /* 0x0003fc00011b7983 */ /* 0x002ea20000300800 */
[----:B---3--:R-:W-:Y:S06]  /*504d0*/  HMMA.16816.F32.BF16 R12, R16, R20, R12 ;  /* 0x00000014100c723c */ /* 0x008fec000004180c */
[----:B------:R-:W-:-:S02]  /*504e0*/  IMAD.MOV.U32 R28, RZ, RZ, R20 ;  /* 0x000000ffff1c7224 */ /* 0x000fc400078e0014 */
[----:B------:R-:W-:-:S15]  /*504f0*/  IMAD.MOV.U32 R2, RZ, RZ, R21 ;  /* 0x000000ffff027224 */ /* 0x000fde00078e0015 */
[----:B------:R-:W-:Y:S04]  /*50500*/  STL.64 [R1+0xb0], R12 ;  /* 0x0000b00c01007387 */ /* 0x000fe80000100a00 */
[----:B------:R0:W-:Y:S04]  /*50510*/  STL.64 [R1+0xb8], R14 ;  /* 0x0000b80e01007387 */ /* 0x0001e80000100a00 */
[----:B0-----:R-:W3:Y:S04]  /*50520*/  LDL.LU.64 R14, [R1+0x27c0] ;  /* 0x0027c000010e7983 */ /* 0x001ee80000300a00 */
[----:B------:R-:W3:Y:S04]  /*50530*/  LDL.LU.64 R12, [R1+0x27b8] ;  /* 0x0027b800010c7983 */ /* 0x000ee80000300a00 */
[----:B------:R-:W3:Y:S04]  /*50540*/  LDL.LU.64 R20, [R1+0x27b0] ;  /* 0x0027b00001147983 */ /* 0x000ee80000300a00 */
[----:B------:R-:W-:Y:S04]  /*50550*/  STL [R1+0x26b0], R2 ;  /* 0x0026b00201007387 */ /* 0x000fe80000100800 */
[----:B------:R-:W-:Y:S01]  /*50560*/  STL [R1+0x26ac], R28 ;  /* 0x0026ac1c01007387 */ /* 0x000fe20000100800 */
[----:B---3--:R-:W-:Y:S06]  /*50570*/  HMMA.16816.F32.BF16 R12, R16, R20, R12 ;  /* 0x00000014100c723c */ /* 0x008fec000004180c */
[----:B------:R-:W-:-:S02]  /*50580*/  IMAD.MOV.U32 R0, RZ, RZ, R20 ;  /* 0x000000ffff007224 */ /* 0x000fc400078e0014 */
[----:B------:R-:W-:-:S15]  /*50590*/  IMAD.MOV.U32 R3, RZ, RZ, R21 ;  /* 0x000000ffff037224 */ /* 0x000fde00078e0015 */
[----:B------:R-:W-:Y:S04]  /*505a0*/  STL.64 [R1+0xa0], R12 ;  /* 0x0000a00c01007387 */ /* 0x000fe80000100a00 */
[----:B------:R0:W-:Y:S04]  /*505b0*/  STL.64 [R1+0xa8], R14 ;  /* 0x0000a80e01007387 */ /* 0x0001e80000100a00 */
[----:B0-----:R-:W4:Y:S04]  /*505c0*/  LDL.LU.64 R14, [R1+0x27a8] ;  /* 0x0027a800010e7983 */ /* 0x001f280000300a00 */
[----:B------:R-:W4:Y:S04]  /*505d0*/  LDL.LU.64 R12, [R1+0x27a0] ;  /* 0x0027a000010c7983 */ /* 0x000f280000300a00 */
[----:B------:R-:W2:Y:S04]  /*505e0*/  LDL.LU.64 R20, [R1+0x2798] ;  /* 0x0027980001147983 */ /* 0x000ea80000300a00 */
[----:B------:R-:W-:Y:S04]  /*505f0*/  STL [R1+0x26b8], R3 ;  /* 0x0026b80301007387 */ /* 0x000fe80000100800 */
[----:B------:R-:W-:Y:S01]  /*50600*/  STL [R1+0x26b4], R0 ;  /* 0x0026b40001007387 */ /* 0x000fe20000100800 */
[----:B--2---:R-:W-:-:S15]  /*50610*/  HMMA.16816.F32.BF16 R24, R16, R20, R24 ;  /* 0x000000141018723c */ /* 0x004fde0000041818 */
[----:B------:R-:W-:-:S08]  /*50620*/  NOP ;  /* 0x0000000000007918 */ /* 0x000fd00000000000 */
[----:B------:R0:W-:Y:S04]  /*50630*/  STL.64 [R1+0x90], R24 ;  /* 0x0000901801007387 */ /* 0x0001e80000100a00 */
[----:B------:R-:W-:Y:S01]  /*50640*/  STL.64 [R1+0x98], R26 ;  /* 0x0000981a01007387 */ /* 0x000fe20000100a00 */
[----:B0-----:R-:W-:Y:S02]  /*50650*/  IMAD.MOV.U32 R25, RZ, RZ, R21 ;  /* 0x000000ffff197224 */ /* 0x001fe400078e0015 */
[----:B------:R-:W-:Y:S02]  /*50660*/  IMAD.MOV.U32 R24, RZ, RZ, R20 ;  /* 0x000000ffff187224 */ /* 0x000fe400078e0014 */
[----:B------:R-:W2:Y:S04]  /*50670*/  LDL.LU.64 R20, [R1+0x2790] ;  /* 0x0027900001147983 */ /* 0x000ea80000300a00 */
[----:B------:R-:W-:Y:S04]  /*50680*/  STL [R1+0x26c0], R25 ;  /* 0x0026c01901007387 */ /* 0x000fe80000100800 */
[----:B------:R0:W-:Y:S04]  /*50690*/  STL [R1+0x26bc], R24 ;  /* 0x0026bc1801007387 */ /* 0x0001e80000100800 */
[----:B0-----:R-:W2:Y:S04]  /*506a0*/  LDL.LU R24, [R1+0x3e0] ;  /* 0x0003e00001187983 */ /* 0x001ea80000300800 */
[----:B------:R-:W2:Y:S04]  /*506b0*/  LDL.LU R25, [R1+0x3e4] ;  /* 0x0003e40001197983 */ /* 0x000ea80000300800 */
[----:B------:R-:W2:Y:S04]  /*506c0*/  LDL.LU R26, [R1+0x3e8] ;  /* 0x0003e800011a7983 */ /* 0x000ea80000300800 */
[----:B------:R-:W2:Y:S01]  /*506d0*/  LDL.LU R27, [R1+0x3ec] ;  /* 0x0003ec00011b7983 */ /* 0x000ea20000300800 */
[----:B----4-:R-:W-:Y:S06]  /*506e0*/  HMMA.16816.F32.BF16 R12, R16, R4, R12 ;  /* 0x00000004100c723c */ /* 0x010fec000004180c */
[----:B------:R-:W-:-:S02]  /*506f0*/  IMAD.MOV.U32 R2, RZ, RZ, R4 ;  /* 0x000000ffff027224 */ /* 0x000fc400078e0004 */
[----:B------:R-:W-:Y:S01]  /*50700*/  IMAD.MOV.U32 R28, RZ, RZ, R5 ;  /* 0x000000ffff1c7224 */ /* 0x000fe200078e0005 */
[----:B--2---:R-:W-:-:S15]  /*50710*/  HMMA.16816.F32.BF16 R24, R16, R20, R24 ;  /* 0x000000141018723c */ /* 0x004fde0000041818 */
[----:B------:R-:W-:-:S08]  /*50720*/  NOP ;  /* 0x0000000000007918 */ /* 0x000fd00000000000 */
[----:B------:R-:W-:Y:S04]  /*50730*/  STL.64 [R1+0x80], R24 ;  /* 0x0000801801007387 */ /* 0x000fe80000100a00 */
[----:B------:R0:W-:Y:S04]  /*50740*/  STL.64 [R1+0x88], R26 ;  /* 0x0000881a01007387 */ /* 0x0001e80000100a00 */
[----:B------:R-:W2:Y:S01]  /*50750*/  LDL.LU.64 R22, [R1+0x2788] ;  /* 0x0027880001167983 */ /* 0x000ea20000300a00 */
[----:B0-----:R-:W-:Y:S02]  /*50760*/  IMAD.MOV.U32 R26, RZ, RZ, R20 ;  /* 0x000000ffff1a7224 */ /* 0x001fe400078e0014 */
[----:B------:R-:W-:-:S02]  /*50770*/  IMAD.MOV.U32 R27, RZ, RZ, R21 ;  /* 0x000000ffff1b7224 */ /* 0x000fc400078e0015 */
[----:B------:R-:W2:Y:S04]  /*50780*/  LDL.LU.64 R20, [R1+0x2780] ;  /* 0x0027800001147983 */ /* 0x000ea80000300a00 */
[----:B------:R0:W-:Y:S04]  /*50790*/  STL.64 [R1+0x2758], R26 ;  /* 0x0027581a01007387 */ /* 0x0001e80000100a00 */
[----:B------:R-:W3:Y:S04]  /*507a0*/  LDL.LU R24, [R1+0x480] ;  /* 0x0004800001187983 */ /* 0x000ee80000300800 */
[----:B------:R-:W3:Y:S04]  /*507b0*/  LDL.LU R25, [R1+0x484] ;  /* 0x0004840001197983 */ /* 0x000ee80000300800 */
[----:B0-----:R-:W3:Y:S04]  /*507c0*/  LDL.LU R26, [R1+0x488] ;  /* 0x00048800011a7983 */ /* 0x001ee80000300800 */
[----:B------:R-:W3:Y:S04]  /*507d0*/  LDL.LU R27, [R1+0x48c] ;  /* 0x00048c00011b7983 */ /* 0x000ee80000300800 */
[----:B------:R-:W-:Y:S04]  /*507e0*/  STL.64 [R1+0x70], R12 ;  /* 0x0000700c01007387 */ /* 0x000fe80000100a00 */
[----:B------:R0:W-:Y:S04]  /*507f0*/  STL.64 [R1+0x78], R14 ;  /* 0x0000780e01007387 */ /* 0x0001e80000100a00 */
[----:B0-----:R-:W4:Y:S04]  /*50800*/  LDL.LU.64 R14, [R1+0x2778] ;  /* 0x00277800010e7983 */ /* 0x001f280000300a00 */
[----:B------:R-:W3:Y:S04]  /*50810*/  LDL.LU.64 R6, [R1+0x2770] ;  /* 0x0027700001067983 */ /* 0x000ee80000300a00 */
[----:B------:R-:W4:Y:S01]  /*50820*/  LDL.LU.64 R4, [R1+0x2768] ;  /* 0x0027680001047983 */ /* 0x000f220000300a00 */
[----:B------:R-:W-:-:S02]  /*50830*/  IMAD.MOV.U32 R3, RZ, RZ, R8 ;  /* 0x000000ffff037224 */ /* 0x000fc400078e0008 */
[----:B------:R-:W-:Y:S01]  /*50840*/  IMAD.MOV.U32 R0, RZ, RZ, R9 ;  /* 0x000000ffff007224 */ /* 0x000fe200078e0009 */
[----:B--2---:R-:W-:-:S15]  /*50850*/  HMMA.16816.F32.BF16 R20, R16, R8, R20 ;  /* 0x000000081014723c */ /* 0x004fde0000041814 */
[----:B------:R-:W-:-:S08]  /*50860*/  NOP ;  /* 0x0000000000007918 */ /* 0x000fd00000000000 */
[----:B------:R-:W-:Y:S04]  /*50870*/  STL.64 [R1+0x60], R20 ;  /* 0x0000601401007387 */ /* 0x000fe80000100a00 */
[----:B------:R0:W-:Y:S01]  /*50880*/  STL.64 [R1+0x68], R22 ;  /* 0x0000681601007387 */ /* 0x0001e20000100a00 */
[----:B---3--:R-:W-:Y:S02]  /*50890*/  IMAD.MOV.U32 R12, RZ, RZ, R7 ;  /* 0x000000ffff0c7224 */ /* 0x008fe400078e0007 */
[----:B------:R-:W-:Y:S01]  /*508a0*/  IMAD.MOV.U32 R13, RZ, RZ, R6 ;  /* 0x000000ffff0d7224 */ /* 0x000fe200078e0006 */
[----:B0-----:R-:W2:Y:S04]  /*508b0*/  LDL.LU R23, [R1+0x2760] ;  /* 0x0027600001177983 */ /* 0x001ea80000300800 */
[----:B------:R4:W-:Y:S02]  /*508c0*/  STL.64 [R1+0x26f0], R12 ;  /* 0x0026f00c01007387 */ /* 0x0009e40000100a00 */
[----:B----4-:R-:W-:-:S02]  /*508d0*/  IMAD.MOV.U32 R13, RZ, RZ, R4 ;  /* 0x000000ffff0d7224 */ /* 0x010fc400078e0004 */
[----:B------:R-:W-:Y:S01]  /*508e0*/  IMAD.MOV.U32 R12, RZ, RZ, R5 ;  /* 0x000000ffff0c7224 */ /* 0x000fe200078e0005 */
[----:B------:R-:W3:Y:S04]  /*508f0*/  LDL.LU R4, [R1+0x3b0] ;  /* 0x0003b00001047983 */ /* 0x000ee80000300800 */
[----:B------:R-:W3:Y:S04]  /*50900*/  LDL.LU R5, [R1+0x3b4] ;  /* 0x0003b40001057983 */ /* 0x000ee80000300800 */
[----:B------:R-:W4:Y:S04]  /*50910*/  LDL.LU R6, [R1+0x3b8] ;  /* 0x0003b80001067983 */ /* 0x000f280000300800 */
[----:B------:R-:W4:Y:S04]  /*50920*/  LDL.LU R7, [R1+0x3bc] ;  /* 0x0003bc0001077983 */ /* 0x000f280000300800 */
[----:B------:R-:W3:Y:S04]  /*50930*/  LDL.LU R8, [R1+0x470] ;  /* 0x0004700001087983 */ /* 0x000ee80000300800 */
[----:B------:R-:W3:Y:S04]  /*50940*/  LDL.LU R9, [R1+0x474] ;  /* 0x0004740001097983 */ /* 0x000ee80000300800 */
[----:B------:R-:W4:Y:S04]  /*50950*/  LDL.LU R10, [R1+0x478] ;  /* 0x00047800010a7983 */ /* 0x000f280000300800 */
[----:B------:R-:W4:Y:S04]  /*50960*/  LDL.LU R11, [R1+0x47c] ;  /* 0x00047c00010b7983 */ /* 0x000f280000300800 */
[----:B--2---:R-:W0:Y:S04]  /*50970*/  LDSM.16.MT88.4 R20, [R23+UR5+0x20c00] ;  /* 0x020c00051714783b */ /* 0x004e280008004200 */
[----:B----4-:R-:W-:Y:S04]  /*50980*/  STL.64 [R1+0x2750], R10 ;  /* 0x0027500a01007387 */ /* 0x010fe80000100a00 */
[----:B---3--:R1:W-:Y:S04]  /*50990*/  STL.64 [R1+0x2748], R8 ;  /* 0x0027480801007387 */ /* 0x0083e80000100a00 */
[----:B-1----:R-:W2:Y:S04]  /*509a0*/  LDL.LU.64 R8, [R1+0x200] ;  /* 0x0002000001087983 */ /* 0x002ea80000300a00 */
[----:B------:R-:W-:Y:S04]  /*509b0*/  STL.64 [R1+0x2738], R6 ;  /* 0x0027380601007387 */ /* 0x000fe80000100a00 */
[----:B------:R1:W-:Y:S04]  /*509c0*/  STL.64 [R1+0x2730], R4 ;  /* 0x0027300401007387 */ /* 0x0003e80000100a00 */
[----:B-1----:R-:W3:Y:S04]  /*509d0*/  LDL.LU.64 R4, [R1+0x260] ;  /* 0x0002600001047983 */ /* 0x002ee80000300a00 */
[----:B------:R-:W-:Y:S04]  /*509e0*/  STL.64 [R1+0x2708], R12 ;  /* 0x0027080c01007387 */ /* 0x000fe80000100a00 */
[----:B0-----:R-:W-:Y:S04]  /*509f0*/  STL.64 [R1+0x2460], R22 ;  /* 0x0024601601007387 */ /* 0x001fe80000100a00 */
[----:B------:R0:W-:Y:S04]  /*50a00*/  STL.64 [R1+0x2458], R20 ;  /* 0x0024581401007387 */ /* 0x0001e80000100a00 */
[----:B0-----:R-:W4:Y:S04]  /*50a10*/  LDL.LU.64 R20, [R1+0x280] ;  /* 0x0002800001147983 */ /* 0x001f280000300a00 */
[----:B------:R-:W4:Y:S01]  /*50a20*/  LDL.LU.64 R22, [R1+0x288] ;  /* 0x0002880001167983 */ /* 0x000f220000300a00 */
[----:B--2---:R-:W-:-:S15]  /*50a30*/  HMMA.16816.F32.BF16 R24, R16, R8, R24 ;  /* 0x000000081018723c */ /* 0x004fde0000041818 */
[----:B------:R-:W-:-:S08]  /*50a40*/  NOP ;  /* 0x0000000000007918 */ /* 0x000fd00000000000 */
[----:B------:R-:W-:Y:S04]  /*50a50*/  STL.64 [R1+0x50], R24 ;  /* 0x0000501801007387 */ /* 0x000fe80000100a00 */
[----:B------:R0:W-:Y:S04]  /*50a60*/  STL.64 [R1+0x58], R26 ;  /* 0x0000581a01007387 */ /* 0x0001e80000100a00 */
[----:B0-----:R-:W2:Y:S01]  /*50a70*/  LDL.LU.64 R26, [R1+0x2758] ;  /* 0x00275800011a7983 */ /* 0x001ea20000300a00 */
[----:B------:R-:W-:Y:S02]  /*50a80*/  IMAD.MOV.U32 R25, RZ, RZ, R8 ;  /* 0x000000ffff197224 */ /* 0x000fe400078e0008 */
[----:B------:R-:W-:Y:S01]  /*50a90*/  IMAD.MOV.U32 R24, RZ, RZ, R9 ;  /* 0x000000ffff187224 */ /* 0x000fe200078e0009 */
[----:B------:R-:W3:Y:S04]  /*50aa0*/  LDL.LU.64 R10, [R1+0x2750] ;  /* 0x00275000010a7983 */ /* 0x000ee80000300a00 */
[----:B------:R-:W3:Y:S04]  /*50ab0*/  LDL.LU.64 R8, [R1+0x2748] ;  /* 0x0027480001087983 */ /* 0x000ee80000300a00 */
[----:B--2---:R-:W-:Y:S04]  /*50ac0*/  STL.64 [R1+0x26d0], R26 ;  /* 0x0026d01a01007387 */ /* 0x004fe80000100a00 */
[----:B------:R0:W-:Y:S04]  /*50ad0*/  STL.64 [R1+0x26c8], R24 ;  /* 0x0026c81801007387 */ /* 0x0001e80000100a00 */
[----:B0-----:R-:W2:Y:S04]  /*50ae0*/  LDL.LU R24, [R1+0x300] ;  /* 0x0003000001187983 */ /* 0x001ea80000300800 */
[----:B------:R-:W2:Y:S04]  /*50af0*/  LDL.LU R25, [R1+0x304] ;  /* 0x0003040001197983 */ /* 0x000ea80000300800 */
[----:B------:R-:W4:Y:S04]  /*50b00*/  LDL.LU R26, [R1+0x308] ;  /* 0x00030800011a7983 */ /* 0x000f280000300800 */
[----:B------:R-:W4:Y:S04]  /*50b10*/  LDL.LU R27, [R1+0x30c] ;  /* 0x00030c00011b7983 */ /* 0x000f280000300800 */
[----:B----4-:R-:W-:Y:S04]  /*50b20*/  STL.64 [R1+0x26e8], R26 ;  /* 0x0026e81a01007387 */ /* 0x010fe80000100a00 */
[----:B--2---:R0:W-:Y:S04]  /*50b30*/  STL.64 [R1+0x26e0], R24 ;  /* 0x0026e01801007387 */ /* 0x0041e80000100a00 */
[----:B0-----:R-:W2:Y:S04]  /*50b40*/  LDL.LU R24, [R1+0x320] ;  /* 0x0003200001187983 */ /* 0x001ea80000300800 */
[----:B------:R-:W2:Y:S04]  /*50b50*/  LDL.LU R25, [R1+0x324] ;  /* 0x0003240001197983 */ /* 0x000ea80000300800 */
[----:B------:R-:W4:Y:S04]  /*50b60*/  LDL.LU R26, [R1+0x328] ;  /* 0x00032800011a7983 */ /* 0x000f280000300800 */
[----:B------:R-:W4:Y:S01]  /*50b70*/  LDL.LU R27, [R1+0x32c] ;  /* 0x00032c00011b7983 */ /* 0x000f220000300800 */
[----:B---3--:R-:W-:Y:S03]  /*50b80*/  HMMA.16816.F32.BF16 R8, R16, R4, R8 ;  /* 0x000000041008723c */ /* 0x008fe60000041808 */
[----:B----4-:R-:W-:Y:S04]  /*50b90*/  STL.64 [R1+0x2700], R26 ;  /* 0x0027001a01007387 */ /* 0x010fe80000100a00 */
        /* <DEDUP_REMOVED lines=9> */
[----:B------:R-:W2:Y:S04]  /*50c30*/  LDL.LU R26, [R1+0x368] ;  /* 0x00036800011a7983 */ /* 0x000ea80000300800 */
[----:B------:R-:W2:Y:S04]  /*50c40*/  LDL.LU R27, [R1+0x36c] ;  /* 0x00036c00011b7983 */ /* 0x000ea80000300800 */
[----:B------:R0:W-:Y:S04]  /*50c50*/  STL.64 [R1+0x40], R8 ;  /* 0x0000400801007387 */ /* 0x0001e80000100a00 */
[----:B------:R1:W-:Y:S01]  /*50c60*/  STL.64 [R1+0x48], R10 ;  /* 0x0000480a01007387 */ /* 0x0003e20000100a00 */
[----:B0-----:R-:W-:-:S03]  /*50c70*/  IMAD.MOV.U32 R9, RZ, RZ, R4 ;  /* 0x000000ffff097224 */ /* 0x001fc600078e0004 */
[----:B-1----:R-:W3:Y:S01]  /*50c80*/  LDL.LU.64 R10, [R1+0x2740] ;  /* 0x00274000010a7983 */ /* 0x002ee20000300a00 */
[----:B------:R-:W-:-:S03]  /*50c90*/  IMAD.MOV.U32 R8, RZ, RZ, R5 ;  /* 0x000000ffff087224 */ /* 0x000fc600078e0005 */
[----:B------:R-:W4:Y:S04]  /*50ca0*/  LDL.LU.64 R6, [R1+0x2738] ;  /* 0x0027380001067983 */ /* 0x000f280000300a00 */
[----:B------:R-:W4:Y:S01]  /*50cb0*/  LDL.LU.64 R4, [R1+0x2730] ;  /* 0x0027300001047983 */ /* 0x000f220000300a00 */
[----:B------:R-:W-:Y:S02]  /*50cc0*/  IMAD.MOV.U32 R12, RZ, RZ, R15 ;  /* 0x000000ffff0c7224 */ /* 0x000fe400078e000f */
[----:B------:R-:W-:Y:S01]  /*50cd0*/  IMAD.MOV.U32 R13, RZ, RZ, R14 ;  /* 0x000000ffff0d7224 */ /* 0x000fe200078e000e */
[----:B----4-:R-:W-:Y:S01]  /*50ce0*/  HMMA.16816.F32.BF16 R16, R16, R20, R4 ;  /* 0x000000141010723c */ /* 0x010fe20000041804 */
[----:B------:R-:W2:Y:S04]  /*50cf0*/  LDL.LU.64 R6, [R1+0x2728] ;  /* 0x0027280001067983 */ /* 0x000ea80000300a00 */
[----:B------:R-:W2:-:S15]  /*50d00*/  LDL.LU.64 R4, [R1+0x2720] ;  /* 0x0027200001047983 */ /* 0x000e9e0000300a00 */
[----:B------:R-:W-:-:S03]  /*50d10*/  NOP ;  /* 0x0000000000007918 */ /* 0x000fc60000000000 */
[----:B------:R-:W-:Y:S04]  /*50d20*/  STL.64 [R1+0x30], R16 ;  /* 0x0000301001007387 */ /* 0x000fe80000100a00 */
[----:B------:R-:W-:Y:S04]  /*50d30*/  STL.64 [R1+0x38], R18 ;  /* 0x0000381201007387 */ /* 0x000fe80000100a00 */
[----:B------:R-:W-:Y:S04]  /*50d40*/  STL.64 [R1+0x25b0], R22 ;  /* 0x0025b01601007387 */ /* 0x000fe80000100a00 */
[----:B------:R0:W-:Y:S04]  /*50d50*/  STL.64 [R1+0x25a8], R20 ;  /* 0x0025a81401007387 */ /* 0x0001e80000100a00 */
[----:B0-----:R-:W4:Y:S04]  /*50d60*/  LDL.LU R20, [R1+0x2e0] ;  /* 0x0002e00001147983 */ /* 0x001f280000300800 */
[----:B------:R-:W4:Y:S04]  /*50d70*/  LDL.LU R21, [R1+0x2e4] ;  /* 0x0002e40001157983 */ /* 0x000f280000300800 */
[----:B------:R-:W4:Y:S01]  /*50d80*/  LDL.LU R22, [R1+0x2e8] ;  /* 0x0002e80001167983 */ /* 0x000f220000300800 */
[----:B--2---:R-:W-:Y:S03]  /*50d90*/  HMMA.16816.F32.BF16 R12, R4, R12, R24 ;  /* 0x0000000c040c723c */ /* 0x004fe60000041818 */
[----:B------:R-:W2:Y:S04]  /*50da0*/  LDL.LU.64 R26, [R1+0x2718] ;  /* 0x00271800011a7983 */ /* 0x000ea80000300a00 */
[----:B------:R-:W2:-:S15]  /*50db0*/  LDL.LU.64 R24, [R1+0x2710] ;  /* 0x0027100001187983 */ /* 0x000e9e0000300a00 */
[----:B------:R-:W-:-:S01]  /*50dc0*/  NOP ;  /* 0x0000000000007918 */ /* 0x000fc20000000000 */
[----:B------:R0:W-:Y:S04]  /*50dd0*/  STL.64 [R1+0x20], R12 ;  /* 0x0000200c01007387 */ /* 0x0001e80000100a00 */
[----:B------:R2:W-:Y:S04]  /*50de0*/  STL [R1+0x28], R14 ;  /* 0x0000280e01007387 */ /* 0x0005e80000100800 */
[----:B0-----:R-:W2:Y:S01]  /*50df0*/  LDL.LU.64 R12, [R1+0x2708] ;  /* 0x00270800010c7983 */ /* 0x001ea20000300a00 */
[----:B------:R-:W-:Y:S02]  /*50e00*/  IMAD.MOV.U32 R23, RZ, RZ, R29 ;  /* 0x000000ffff177224 */ /* 0x000fe400078e001d */
[----:B------:R-:W-:-:S05]  /*50e10*/  IMAD.MOV.U32 R29, RZ, RZ, R15 ;  /* 0x000000ffff1d7224 */ /* 0x000fca00078e000f */
[----:B------:R-:W-:Y:S01]  /*50e20*/  STL [R1+0x2558], R29 ;  /* 0x0025581d01007387 */ /* 0x000fe20000100800 */
[----:B--2---:R-:W-:Y:S03]  /*50e30*/  HMMA.16816.F32.BF16 R12, R4, R12, R24 ;  /* 0x0000000c040c723c */ /* 0x004fe60000041818 */
[----:B------:R-:W2:Y:S04]  /*50e40*/  LDL.LU.64 R26, [R1+0x2700] ;  /* 0x00270000011a7983 */ /* 0x000ea80000300a00 */
[----:B------:R-:W2:-:S15]  /*50e50*/  LDL.LU.64 R24, [R1+0x26f8] ;  /* 0x0026f80001187983 */ /* 0x000e9e0000300a00 */
[----:B------:R-:W-:-:S01]  /*50e60*/  NOP ;  /* 0x0000000000007918 */ /* 0x000fc20000000000 */
[----:B------:R0:W-:Y:S04]  /*50e70*/  STL.64 [R1+0x10], R12 ;  /* 0x0000100c01007387 */ /* 0x0001e80000100a00 */
[----:B------:R2:W-:Y:S04]  /*50e80*/  STL.64 [R1+0x18], R14 ;  /* 0x0000180e01007387 */ /* 0x0005e80000100a00 */
[----:B0-----:R-:W2:Y:S02]  /*50e90*/  LDL.LU.64 R12, [R1+0x26f0] ;  /* 0x0026f000010c7983 */ /* 0x001ea40000300a00 */
[----:B--2---:R-:W-:Y:S02]  /*50ea0*/  HMMA.16816.F32.BF16 R12, R4, R12, R24 ;  /* 0x0000000c040c723c */ /* 0x004fe40000041818 */
[----:B------:R-:W2:Y:S04]  /*50eb0*/  LDL.LU.64 R26, [R1+0x26e8] ;  /* 0x0026e800011a7983 */ /* 0x000ea80000300a00 */
[----:B------:R-:W2:-:S15]  /*50ec0*/  LDL.LU.64 R24, [R1+0x26e0] ;  /* 0x0026e00001187983 */ /* 0x000e9e0000300a00 */
[----:B------:R-:W-:-:S02]  /*50ed0*/  NOP ;  /* 0x0000000000007918 */ /* 0x000fc40000000000 */
[----:B------:R0:W-:Y:S04]  /*50ee0*/  STL.64 [R1], R12 ;  /* 0x0000000c01007387 */ /* 0x0001e80000100a00 */
[----:B------:R2:W-:Y:S04]  /*50ef0*/  STL [R1+0x8], R14 ;  /* 0x0000080e01007387 */ /* 0x0005e80000100800 */
[----:B0-----:R-:W2:Y:S01]  /*50f00*/  LDL.LU.64 R12, [R1+0x26d8] ;  /* 0x0026d800010c7983 */ /* 0x001ea20000300a00 */
[----:B------:R-:W-:Y:S02]  /*50f10*/  IMAD.MOV.U32 R29, RZ, RZ, R15 ;  /* 0x000000ffff1d7224 */ /* 0x000fe400078e000f */
[----:B---3--:R-:W-:-:S02]  /*50f20*/  IMAD.MOV.U32 R16, RZ, RZ, R11 ;  /* 0x000000ffff107224 */ /* 0x008fc400078e000b */
[----:B------:R-:W-:Y:S01]  /*50f30*/  IMAD.MOV.U32 R17, RZ, RZ, R10 ;  /* 0x000000ffff117224 */ /* 0x000fe200078e000a */
[----:B--2---:R-:W-:Y:S01]  /*50f40*/  HMMA.16816.F32.BF16 R12, R4, R12, R24 ;  /* 0x0000000c040c723c */ /* 0x004fe20000041818 */
[----:B------:R-:W2:Y:S04]  /*50f50*/  LDL.LU.64 R26, [R1+0x26d0] ;  /* 0x0026d000011a7983 */ /* 0x000ea80000300a00 */
[----:B------:R-:W3:-:S15]  /*50f60*/  LDL.LU.64 R24, [R1+0x26c8] ;  /* 0x0026c80001187983 */ /* 0x000ede0000300a00 */
[----:B------:R-:W-:-:S03]  /*50f70*/  NOP ;  /* 0x0000000000007918 */ /* 0x000fc60000000000 */
[----:B------:R0:W-:Y:S04]  /*50f80*/  STL.64 [R1+0x2418], R14 ;  /* 0x0024180e01007387 */ /* 0x0001e80000100a00 */
[----:B------:R-:W-:Y:S04]  /*50f90*/  STL.64 [R1+0x2410], R12 ;  /* 0x0024100c01007387 */ /* 0x000fe80000100a00 */
[----:B0-----:R-:W2:Y:S04]  /*50fa0*/  LDL.LU R14, [R1+0x118] ;  /* 0x00011800010e7983 */ /* 0x001ea80000300800 */
[----:B------:R-:W2:Y:S01]  /*50fb0*/  LDL.LU R15, [R1+0x11c] ;  /* 0x00011c00010f7983 */ /* 0x000ea20000300800 */
[----:B----4-:R-:W-:Y:S07]  /*50fc0*/  HMMA.16816.F32.BF16 R16, R4, R16, R20 ;  /* 0x000000100410723c */ /* 0x010fee0000041814 */
[----:B------:R-:W-:-:S02]  /*50fd0*/  IMAD.MOV.U32 R20, RZ, RZ, R9 ;  /* 0x000000ffff147224 */ /* 0x000fc400078e0009 */
[----:B------:R-:W-:Y:S01]  /*50fe0*/  IMAD.MOV.U32 R21, RZ, RZ, R8 ;  /* 0x000000ffff157224 */ /* 0x000fe200078e0008 */
[----:B--2---:R-:W-:-:S13]  /*50ff0*/  STL.64 [R1+0x2568], R14 ;  /* 0x0025680e01007387 */ /* 0x004fda0000100a00 */
[----:B------:R0:W-:Y:S04]  /*51000*/  STL.64 [R1+0x2408], R18 ;  /* 0x0024081201007387 */ /* 0x0001e80000100a00 */
[----:B------:R-:W-:Y:S04]  /*51010*/  STL.64 [R1+0x2400], R16 ;  /* 0x0024001001007387 */ /* 0x000fe80000100a00 */
[----:B0-----:R-:W2:Y:S04]  /*51020*/  LDL.LU R18, [R1+0x108] ;  /* 0x0001080001127983 */ /* 0x001ea80000300800 */
[----:B------:R-:W2:Y:S04]  /*51030*/  LDL.LU R19, [R1+0x10c] ;  /* 0x00010c0001137983 */ /* 0x000ea80000300800 */
[----:B------:R3:W-:Y:S04]  /*51040*/  STL.64 [R1+0x25c8], R20 ;  /* 0x0025c81401007387 */ /* 0x0007e80000100a00 */
[----:B------:R-:W4:Y:S04]  /*51050*/  LDL.LU R8, [R1+0x1a0] ;  /* 0x0001a00001087983 */ /* 0x000f280000300800 */
[----:B------:R-:W4:Y:S04]  /*51060*/  LDL.LU R9, [R1+0x1a4] ;  /* 0x0001a40001097983 */ /* 0x000f280000300800 */
[----:B------:R-:W2:Y:S04]  /*51070*/  LDL.LU R10, [R1+0x1a8] ;  /* 0x0001a800010a7983 */ /* 0x000ea80000300800 */
[----:B------:R-:W2:Y:S01]  /*51080*/  LDL.LU R11, [R1+0x1ac] ;  /* 0x0001ac00010b7983 */ /* 0x000ea20000300800 */
[----:B---3--:R-:W-:-:S02]  /*51090*/  IMAD.MOV.U32 R20, RZ, RZ, R25 ;  /* 0x000000ffff147224 */ /* 0x008fc400078e0019 */
[----:B------:R-:W-:Y:S01]  /*510a0*/  IMAD.MOV.U32 R21, RZ, RZ, R24 ;  /* 0x000000ffff157224 */ /* 0x000fe200078e0018 */
[----:B------:R-:W3:Y:S04]  /*510b0*/  LDL.LU R25, [R1+0x26c0] ;  /* 0x0026c00001197983 */ /* 0x000ee80000300800 */
[----:B------:R-:W3:Y:S04]  /*510c0*/  LDL.LU R24, [R1+0x26bc] ;  /* 0x0026bc0001187983 */ /* 0x000ee80000300800 */
[----:B------:R-:W-:Y:S04]  /*510d0*/  STL.64 [R1+0x25e0], R20 ;  /* 0x0025e01401007387 */ /* 0x000fe80000100a00 */
[----:B--2---:R-:W-:Y:S04]  /*510e0*/  STL.64 [R1+0x25c0], R10 ;  /* 0x0025c00a01007387 */ /* 0x004fe80000100a00 */
[----:B----4-:R0:W-:Y:S04]  /*510f0*/  STL.64 [R1+0x25b8], R8 ;  /* 0x0025b80801007387 */ /* 0x0101e80000100a00 */
[----:B0-----:R-:W2:Y:S04]  /*51100*/  LDL.LU R8, [R1+0x1c0] ;  /* 0x0001c00001087983 */ /* 0x001ea80000300800 */
[----:B------:R-:W2:Y:S04]  /*51110*/  LDL.LU R9, [R1+0x1c4] ;  /* 0x0001c40001097983 */ /* 0x000ea80000300800 */
[----:B------:R-:W4:Y:S04]  /*51120*/  LDL.LU R10, [R1+0x1c8] ;  /* 0x0001c800010a7983 */ /* 0x000f280000300800 */
[----:B------:R-:W4:Y:S01]  /*51130*/  LDL.LU R11, [R1+0x1cc] ;  /* 0x0001cc00010b7983 */ /* 0x000f220000300800 */
[----:B------:R-:W-:-:S02]  /*51140*/  IMAD.MOV.U32 R20, RZ, RZ, R3 ;  /* 0x000000ffff147224 */ /* 0x000fc400078e0003 */
[----:B------:R-:W-:Y:S01]  /*51150*/  IMAD.MOV.U32 R21, RZ, RZ, R0 ;  /* 0x000000ffff157224 */ /* 0x000fe200078e0000 */
[----:B------:R-:W3:Y:S04]  /*51160*/  LDL.LU R3, [R1+0x26b8] ;  /* 0x0026b80001037983 */ /* 0x000ee80000300800 */
[----:B------:R-:W3:Y:S04]  /*51170*/  LDL.LU R0, [R1+0x26b4] ;  /* 0x0026b40001007983 */ /* 0x000ee80000300800 */
[----:B------:R-:W-:Y:S04]  /*51180*/  STL.64 [R1+0x25f8], R20 ;  /* 0x0025f81401007387 */ /* 0x000fe80000100a00 */
[----:B----4-:R-:W-:Y:S04]  /*51190*/  STL.64 [R1+0x25d8], R10 ;  /* 0x0025d80a01007387 */ /* 0x010fe80000100a00 */
[----:B--2---:R0:W-:Y:S04]  /*511a0*/  STL.64 [R1+0x25d0], R8 ;  /* 0x0025d00801007387 */ /* 0x0041e80000100a00 */
        /* <DEDUP_REMOVED lines=26> */
[----:B---3--:R-:W-:-:S02]  /*51350*/  IMAD.MOV.U32 R20, RZ, RZ, R24 ;  /* 0x000000ffff147224 */ /* 0x008fc400078e0018 */
[----:B------:R-:W-:Y:S01]  /*51360*/  IMAD.MOV.U32 R21, RZ, RZ, R25 ;  /* 0x000000ffff157224 */ /* 0x000fe200078e0019 */
[----:B------:R-:W3:Y:S04]  /*51370*/  LDL.LU R24, [R1+0x26a0] ;  /* 0x0026a00001187983 */ /* 0x000ee80000300800 */
[----:B------:R-:W3:Y:S04]  /*51380*/  LDL.LU R25, [R1+0x269c] ;  /* 0x00269c0001197983 */ /* 0x000ee80000300800 */
[----:B------:R0:W-:Y:S02]  /*51390*/  STL.64 [R1+0x2640], R20 ;  /* 0x0026401401007387 */ /* 0x0001e40000100a00 */
[----:B0-----:R-:W-:-:S02]  /*513a0*/  IMAD.MOV.U32 R20, RZ, RZ, R0 ;  /* 0x000000ffff147224 */ /* 0x001fc400078e0000 */
        /* <DEDUP_REMOVED lines=9> */
[----:B------:R-:W4:Y:S04]  /*51440*/  LDL.LU R11, [R1+0x29c] ;  /* 0x00029c00010b7983 */ /* 0x000f280000300800 */
[----:B------:R-:W3:Y:S04]  /*51450*/  LDL.LU R12, [R1+0x2d0] ;  /* 0x0002d000010c7983 */ /* 0x000ee80000300800 */
[----:B------:R-:W3:Y:S01]  /*51460*/  LDL.LU R13, [R1+0x2d4] ;  /* 0x0002d400010d7983 */ /* 0x000ee20000300800 */
[----:B------:R-:W-:-:S02]  /*51470*/  IMAD.MOV.U32 R20, RZ, RZ, R28 ;  /* 0x000000ffff147224 */ /* 0x000fc400078e001c */
[----:B------:R-:W-:Y:S01]  /*51480*/  IMAD.MOV.U32 R21, RZ, RZ, R2 ;  /* 0x000000ffff157224 */ /* 0x000fe200078e0002 */
[----:B------:R-:W3:Y:S04]  /*51490*/  LDL.LU R14, [R1+0x2d8] ;  /* 0x0002d800010e7983 */ /* 0x000ee80000300800 */
[----:B------:R-:W3:Y:S04]  /*514a0*/  LDL.LU R15, [R1+0x2dc] ;  /* 0x0002dc00010f7983 */ /* 0x000ee80000300800 */
        /* <DEDUP_REMOVED lines=21> */
[----:B------:R-:W-:-:S02]  /*51600*/  IMAD.MOV.U32 R20, RZ, RZ, R27 ;  /* 0x000000ffff147224 */ /* 0x000fc400078e001b */
[----:B------:R-:W-:Y:S02]  /*51610*/  IMAD.MOV.U32 R21, RZ, RZ, R26 ;  /* 0x000000ffff157224 */ /* 0x000fe400078e001a */
[C---:B---3--:R-:W-:Y:S01]  /*51620*/  HMMA.16816.F32.BF16 R24, R4.reuse, R24, R12 ;  /* 0x000000180418723c */ /* 0x048fe2000004180c */
[----:B----4-:R-:W-:Y:S04]  /*51630*/  STL.64 [R1+0x2680], R10 ;  /* 0x0026800a01007387 */ /* 0x010fe80000100a00 */
[----:B--2---:R0:W-:Y:S04]  /*51640*/  STL.64 [R1+0x2678], R8 ;  /* 0x0026780801007387 */ /* 0x0041e80000100a00 */
[----:B0-----:R-:W2:Y:S04]  /*51650*/  LDL.LU R8, [R1+0x1b0] ;  /* 0x0001b00001087983 */ /* 0x001ea80000300800 */
[----:B------:R-:W2:Y:S04]  /*51660*/  LDL.LU R9, [R1+0x1b4] ;  /* 0x0001b40001097983 */ /* 0x000ea80000300800 */
[----:B------:R-:W2:Y:S04]  /*51670*/  LDL.LU R10, [R1+0x1b8] ;  /* 0x0001b800010a7983 */ /* 0x000ea80000300800 */
[----:B------:R-:W2:Y:S04]  /*51680*/  LDL.LU R11, [R1+0x1bc] ;  /* 0x0001bc00010b7983 */ /* 0x000ea80000300800 */
[----:B------:R0:W-:Y:S04]  /*51690*/  STL.64 [R1+0x2560], R18 ;  /* 0x0025601201007387 */ /* 0x0001e80000100a00 */
[----:B------:R-:W3:Y:S04]  /*516a0*/  LDL.LU.64 R14, [R1+0x128] ;  /* 0x00012800010e7983 */ /* 0x000ee80000300a00 */
[----:B---3--:R1:W-:Y:S04]  /*516b0*/  STL.64 [R1+0x2580], R14 ;  /* 0x0025800e01007387 */ /* 0x0083e80000100a00 */
[----:B------:R-:W3:Y:S04]  /*516c0*/  LDL.LU R16, [R1+0x170] ;  /* 0x0001700001107983 */ /* 0x000ee80000300800 */
[----:B------:R-:W3:Y:S04]  /*516d0*/  LDL.LU R17, [R1+0x174] ;  /* 0x0001740001117983 */ /* 0x000ee80000300800 */
[----:B0-----:R-:W4:Y:S01]  /*516e0*/  LDL.LU R18, [R1+0x178] ;  /* 0x0001780001127983 */ /* 0x001f220000300800 */
[----:B--2---:R-:W-:Y:S01]  /*516f0*/  HMMA.16816.F32.BF16 R20, R4, R20, R8 ;  /* 0x000000140414723c */ /* 0x004fe20000041808 */
[----:B------:R-:W-:-:S02]  /*51700*/  IMAD.MOV.U32 R19, RZ, RZ, R2 ;  /* 0x000000ffff137224 */ /* 0x000fc400078e0002 */
[----:B------:R-:W2:Y:S04]  /*51710*/  LDL.LU R2, [R1+0x2688] ;  /* 0x0026880001027983 */ /* 0x000ea80000300800 */
[----:B-1----:R-:W2:Y:S04]  /*51720*/  LDL.LU.64 R14, [R1+0x138] ;  /* 0x00013800010e7983 */ /* 0x002ea80000300a00 */
[----:B----4-:R-:W-:Y:S04]  /*51730*/  STL.64 [R1+0x2578], R18 ;  /* 0x0025781201007387 */ /* 0x010fe80000100a00 */
[----:B---3--:R0:W-:Y:S04]  /*51740*/  STL.64 [R1+0x2570], R16 ;  /* 0x0025701001007387 */ /* 0x0081e80000100a00 */
[----:B0-----:R-:W3:Y:S04]  /*51750*/  LDL.LU R16, [R1+0x180] ;  /* 0x0001800001107983 */ /* 0x001ee80000300800 */
[----:B------:R-:W3:Y:S04]  /*51760*/  LDL.LU R17, [R1+0x184] ;  /* 0x0001840001117983 */ /* 0x000ee80000300800 */
[----:B------:R-:W3:Y:S04]  /*51770*/  LDL.LU R18, [R1+0x188] ;  /* 0x0001880001127983 */ /* 0x000ee80000300800 */
[----:B------:R-:W3:Y:S04]  /*51780*/  LDL.LU R19, [R1+0x18c] ;  /* 0x00018c0001137983 */ /* 0x000ee80000300800 */
[----:B------:R0:W-:Y:S04]  /*51790*/  STL.64 [R1+0x23f8], R26 ;  /* 0x0023f81a01007387 */ /* 0x0001e80000100a00 */
[----:B------:R-:W-:Y:S04]  /*517a0*/  STL.64 [R1+0x23f0], R24 ;  /* 0x0023f01801007387 */ /* 0x000fe80000100a00 */
[----:B0-----:R-:W4:Y:S04]  /*517b0*/  LDL.LU R26, [R1+0xf8] ;  /* 0x0000f800011a7983 */ /* 0x001f280000300800 */
[----:B------:R-:W4:Y:S04]  /*517c0*/  LDL.LU R27, [R1+0xfc] ;  /* 0x0000fc00011b7983 */ /* 0x000f280000300800 */
[----:B------:R-:W2:Y:S04]  /*517d0*/  LDL.LU.64 R10, [R1+0x2680] ;  /* 0x00268000010a7983 */ /* 0x000ea80000300a00 */
[----:B------:R-:W2:Y:S04]  /*517e0*/  LDL.LU.64 R8, [R1+0x2678] ;  /* 0x0026780001087983 */ /* 0x000ea80000300a00 */
[----:B------:R0:W-:Y:S04]  /*517f0*/  STL.64 [R1+0x1b0], R20 ;  /* 0x0001b01401007387 */ /* 0x0001e80000100a00 */
[----:B0-----:R-:W2:Y:S01]  /*51800*/  LDL.LU.64 R20, [R1+0x2670] ;  /* 0x0026700001147983 */ /* 0x001ea20000300a00 */
[----:B------:R-:W-:-:S02]  /*51810*/  IMAD.MOV.U32 R25, RZ, RZ, R22 ;  /* 0x000000ffff197224 */ /* 0x000fc400078e0016 */
[----:B------:R-:W-:Y:S02]  /*51820*/  IMAD.MOV.U32 R24, RZ, RZ, R23 ;  /* 0x000000ffff187224 */ /* 0x000fe400078e0017 */
[----:B--2---:R-:W-:Y:S01]  /*51830*/  HMMA.16816.F32.BF16 R20, R4, R20, R8 ;  /* 0x000000140414723c */ /* 0x004fe20000041808 */
        /* <DEDUP_REMOVED lines=54> */
[----:B0-----:R-:W3:Y:S04]  /*51ba0*/  LDL.LU.64 R22, [R1+0x25b0] ;  /* 0x0025b00001167983 */ /* 0x001ee80000300a00 */
[----:B------:R-:W2:Y:S02]  /*51bb0*/  LDL.LU.64 R20, [R1+0x25a8] ;  /* 0x0025a80001147983 */ /* 0x000ea40000300a00 */
[----:B--2---:R-:W-:Y:S02]  /*51bc0*/  HMMA.16816.F32.BF16 R4, R4, R20, R8 ;  /* 0x000000140404723c */ /* 0x004fe40000041808 */
[----:B------:R-:W2:Y:S04]  /*51bd0*/  LDL.LU.64 R10, [R1+0x25a0] ;  /* 0x0025a000010a7983 */ /* 0x000ea80000300a00 */
[----:B------:R-:W2:Y:S04]  /*51be0*/  LDL.LU.64 R8, [R1+0x2598] ;  /* 0x0025980001087983 */ /* 0x000ea80000300a00 */
[----:B---3--:R0:W-:Y:S01]  /*51bf0*/  STL.64 [R1+0x2470], R22 ;  /* 0x0024701601007387 */ /* 0x0081e20000100a00 */
[----:B------:R-:W-:-:S02]  /*51c00*/  IMAD.MOV.U32 R20, RZ, RZ, R28 ;  /* 0x000000ffff147224 */ /* 0x000fc400078e001c */
[----:B------:R-:W-:Y:S02]  /*51c10*/  IMAD.MOV.U32 R21, RZ, RZ, R3 ;  /* 0x000000ffff157224 */ /* 0x000fe400078e0003 */
[----:B0-----:R-:W-:-:S08]  /*51c20*/  IMAD.MOV.U32 R22, RZ, RZ, R0 ;  /* 0x000000ffff167224 */ /* 0x001fd000078e0000 */
[----:B------:R-:W-:Y:S04]  /*51c30*/  STL.64 [R1+0x320], R4 ;  /* 0x0003200401007387 */ /* 0x000fe80000100a00 */
[----:B------:R0:W-:Y:S04]  /*51c40*/  STL.64 [R1+0x328], R6 ;  /* 0x0003280601007387 */ /* 0x0001e80000100a00 */
[----:B------:R-:W3:Y:S04]  /*51c50*/  LDL.LU R28, [R1+0x2590] ;  /* 0x00259000011c7983 */ /* 0x000ee80000300800 */
[----:B------:R-:W4:Y:S04]  /*51c60*/  LDL.LU R3, [R1+0x258c] ;  /* 0x00258c0001037983 */ /* 0x000f280000300800 */
[----:B------:R-:W2:Y:S04]  /*51c70*/  LDL.LU R0, [R1+0x2588] ;  /* 0x0025880001007983 */ /* 0x000ea80000300800 */
[----:B------:R-:W2:Y:S04]  /*51c80*/  LDL.LU R23, [R1+0x16c] ;  /* 0x00016c0001177983 */ /* 0x000ea80000300800 */
[----:B0-----:R-:W2:Y:S04]  /*51c90*/  LDL.LU R6, [R1+0xe8] ;  /* 0x0000e80001067983 */ /* 0x001ea80000300800 */
[----:B------:R-:W2:Y:S01]  /*51ca0*/  LDL.LU R7, [R1+0xec] ;  /* 0x0000ec0001077983 */ /* 0x000ea20000300800 */
[----:B---3--:R-:W-:-:S02]  /*51cb0*/  IMAD.MOV.U32 R4, RZ, RZ, R28 ;  /* 0x000000ffff047224 */ /* 0x008fc400078e001c */
[----:B----4-:R-:W-:Y:S01]  /*51cc0*/  IMAD.MOV.U32 R5, RZ, RZ, R3 ;  /* 0x000000ffff057224 */ /* 0x010fe200078e0003 */
[----:B--2---:R0:W-:Y:S02]  /*51cd0*/  STL.64 [R1+0x2550], R6 ;  /* 0x0025500601007387 */ /* 0x0041e40000100a00 */
[----:B0-----:R-:W-:Y:S02]  /*51ce0*/  IMAD.MOV.U32 R6, RZ, RZ, R2 ;  /* 0x000000ffff067224 */ /* 0x001fe400078e0002 */
[----:B------:R-:W-:-:S07]  /*51cf0*/  IMAD.MOV.U32 R7, RZ, RZ, R0 ;  /* 0x000000ffff077224 */ /* 0x000fce00078e0000 */
[----:B------:R-:W-:-:S15]  /*51d00*/  HMMA.16816.F32.BF16 R4, R8, R14, R4 ;  /* 0x0000000e0804723c */ /* 0x000fde0000041804 */
        /* <DEDUP_REMOVED lines=14> */
[----:B--2---:R-:W-:-:S15]  /*51df0*/  HMMA.16816.F32.BF16 R16, R8, R14, R16 ;  /* 0x0000000e0810723c */ /* 0x004fde0000041810 */
[----:B------:R-:W-:-:S09]  /*51e00*/  NOP ;  /* 0x0000000000007918 */ /* 0x000fd20000000000 */
[----:B------:R-:W-:Y:S02]  /*51e10*/  IMAD.MOV.U32 R2, RZ, RZ, R18 ;  /* 0x000000ffff027224 */ /* 0x000fe400078e0012 */
[----:B------:R-:W-:Y:S02]  /*51e20*/  IMAD.MOV.U32 R0, RZ, RZ, R19 ;  /* 0x000000ffff007224 */ /* 0x000fe400078e0013 */
[----:B------:R-:W2:Y:S01]  /*51e30*/  LDL.LU.64 R18, [R1+0x2560] ;  /* 0x0025600001127983 */ /* 0x000ea20000300a00 */
[----:B------:R-:W-:Y:S02]  /*51e40*/  IMAD.MOV.U32 R3, RZ, RZ, R17 ;  /* 0x000000ffff037224 */ /* 0x000fe400078e0011 */
[----:B------:R-:W-:Y:S01]  /*51e50*/  IMAD.MOV.U32 R28, RZ, RZ, R16 ;  /* 0x000000ffff1c7224 */ /* 0x000fe200078e0010 */
[----:B------:R0:W-:Y:S04]  /*51e60*/  STL.64 [R1+0x2428], R14 ;  /* 0x0024280e01007387 */ /* 0x0001e80000100a00 */
[----:B------:R-:W-:Y:S04]  /*51e70*/  STL [R1+0x23bc], R0 ;  /* 0x0023bc0001007387 */ /* 0x000fe80000100800 */
[----:B------:R-:W-:Y:S04]  /*51e80*/  STL [R1+0x23b8], R2 ;  /* 0x0023b80201007387 */ /* 0x000fe80000100800 */
[----:B------:R-:W-:Y:S04]  /*51e90*/  STL [R1+0x23b4], R3 ;  /* 0x0023b40301007387 */ /* 0x000fe80000100800 */
[----:B------:R-:W-:Y:S01]  /*51ea0*/  STL [R1+0x23b0], R28 ;  /* 0x0023b01c01007387 */ /* 0x000fe20000100800 */
[----:B0-----:R-:W-:-:S02]  /*51eb0*/  IMAD.MOV.U32 R14, RZ, RZ, R7 ;  /* 0x000000ffff0e7224 */ /* 0x001fc400078e0007 */
[----:B------:R-:W-:Y:S01]  /*51ec0*/  IMAD.MOV.U32 R15, RZ, RZ, R6 ;  /* 0x000000ffff0f7224 */ /* 0x000fe200078e0006 */
[----:B--2---:R-:W-:-:S15]  /*51ed0*/  HMMA.16816.F32.BF16 R20, R8, R18, R20 ;  /* 0x000000120814723c */ /* 0x004fde0000041814 */
[----:B------:R-:W-:-:S08]  /*51ee0*/  NOP ;  /* 0x0000000000007918 */ /* 0x000fd00000000000 */
[----:B------:R-:W-:Y:S04]  /*51ef0*/  STL.64 [R1+0x380], R20 ;  /* 0x0003801401007387 */ /* 0x000fe80000100a00 */
[----:B------:R-:W-:Y:S04]  /*51f00*/  STL.64 [R1+0x388], R22 ;  /* 0x0003881601007387 */ /* 0x000fe80000100a00 */
[----:B------:R0:W-:Y:S04]  /*51f10*/  STL.64 [R1+0x2440], R14 ;  /* 0x0024400e01007387 */ /* 0x0001e80000100a00 */
[----:B------:R1:W-:Y:S04]  /*51f20*/  STL.64 [R1+0x2420], R18 ;  /* 0x0024201201007387 */ /* 0x0003e80000100a00 */
[----:B------:R-:W2:Y:S04]  /*51f30*/  LDL.LU R16, [R1] ;  /* 0x0000000001107983 */ /* 0x000ea80000300800 */
[----:B------:R-:W2:Y:S01]  /*51f40*/  LDL.LU R17, [R1+0x4] ;  /* 0x0000040001117983 */ /* 0x000ea20000300800 */
[----:B0-----:R-:W-:-:S02]  /*51f50*/  IMAD.MOV.U32 R14, RZ, RZ, R5 ;  /* 0x000000ffff0e7224 */ /* 0x001fc400078e0005 */
[----:B------:R-:W-:Y:S01]  /*51f60*/  IMAD.MOV.U32 R15, RZ, RZ, R4 ;  /* 0x000000ffff0f7224 */ /* 0x000fe200078e0004 */
[----:B-1----:R-:W3:Y:S01]  /*51f70*/  LDL.LU R18, [R1+0x8] ;  /* 0x0000080001127983 */ /* 0x002ee20000300800 */
[----:B------:R-:W-:-:S03]  /*51f80*/  IMAD.MOV.U32 R19, RZ, RZ, R29 ;  /* 0x000000ffff137224 */ /* 0x000fc600078e001d */
[----:B------:R-:W4:Y:S04]  /*51f90*/  LDL.LU R29, [R1+0x2558] ;  /* 0x00255800011d7983 */ /* 0x000f280000300800 */
[----:B------:R0:W-:Y:S04]  /*51fa0*/  STL.64 [R1+0x2468], R14 ;  /* 0x0024680e01007387 */ /* 0x0001e80000100a00 */
[----:B------:R-:W2:Y:S04]  /*51fb0*/  LDL.LU R12, [R1+0x30] ;  /* 0x00003000010c7983 */ /* 0x000ea80000300800 */
[----:B------:R-:W2:Y:S04]  /*51fc0*/  LDL.LU R13, [R1+0x34] ;  /* 0x00003400010d7983 */ /* 0x000ea80000300800 */
[----:B0-----:R-:W3:Y:S04]  /*51fd0*/  LDL.LU R14, [R1+0x38] ;  /* 0x00003800010e7983 */ /* 0x001ee80000300800 */
[----:B------:R-:W3:Y:S04]  /*51fe0*/  LDL.LU R15, [R1+0x3c] ;  /* 0x00003c00010f7983 */ /* 0x000ee80000300800 */
[----:B---3--:R-:W-:Y:S04]  /*51ff0*/  STL.64 [R1+0x2480], R14 ;  /* 0x0024800e01007387 */ /* 0x008fe80000100a00 */
[----:B--2---:R0:W-:Y:S04]  /*52000*/  STL.64 [R1+0x2478], R12 ;  /* 0x0024780c01007387 */ /* 0x0041e80000100a00 */
[----:B0-----:R-:W2:Y:S04]  /*52010*/  LDL.LU R12, [R1+0x40] ;  /* 0x00004000010c7983 */ /* 0x001ea80000300800 */
        /* <DEDUP_REMOVED lines=8> */
[----:B0-----:R-:W2:Y:S04]  /*520a0*/  LDL R14, [R1+0x218] ;  /* 0x00021800010e7983 */ /* 0x001ea80000100800 */
[----:B------:R-:W2:Y:S04]  /*520b0*/  LDL R15, [R1+0x21c] ;  /* 0x00021c00010f7983 */ /* 0x000ea80000100800 */
[----:B--2---:R-:W-:Y:S04]  /*520c0*/  STL.64 [R1+0x24b8], R14 ;  /* 0x0024b80e01007387 */ /* 0x004fe80000100a00 */
[----:B------:R-:W2:Y:S04]  /*520d0*/  LDL.LU.64 R22, [R1+0x268] ;  /* 0x0002680001167983 */ /* 0x000ea80000300a00 */
[----:B--2---:R0:W-:Y:S04]  /*520e0*/  STL.64 [R1+0x2498], R22 ;  /* 0x0024981601007387 */ /* 0x0041e80000100a00 */
[----:B------:R-:W2:Y:S04]  /*520f0*/  LDL.LU R20, [R1+0x50] ;  /* 0x0000500001147983 */ /* 0x000ea80000300800 */
[----:B------:R-:W2:Y:S04]  /*52100*/  LDL.LU R21, [R1+0x54] ;  /* 0x0000540001157983 */ /* 0x000ea80000300800 */
[----:B0-----:R-:W3:Y:S04]  /*52110*/  LDL.LU R22, [R1+0x58] ;  /* 0x0000580001167983 */ /* 0x001ee80000300800 */
[----:B------:R-:W3:Y:S04]  /*52120*/  LDL.LU R23, [R1+0x5c] ;  /* 0x00005c0001177983 */ /* 0x000ee80000300800 */
[----:B------:R-:W4:Y:S04]  /*52130*/  LDL R14, [R1+0x228] ;  /* 0x00022800010e7983 */ /* 0x000f280000100800 */
[----:B------:R-:W4:Y:S04]  /*52140*/  LDL R15, [R1+0x22c] ;  /* 0x00022c00010f7983 */ /* 0x000f280000100800 */
[----:B----4-:R-:W-:Y:S04]  /*52150*/  STL.64 [R1+0x24d0], R14 ;  /* 0x0024d00e01007387 */ /* 0x010fe80000100a00 */
[----:B---3--:R-:W-:Y:S04]  /*52160*/  STL.64 [R1+0x24b0], R22 ;  /* 0x0024b01601007387 */ /* 0x008fe80000100a00 */
[----:B--2---:R0:W-:Y:S04]  /*52170*/  STL.64 [R1+0x24a8], R20 ;  /* 0x0024a81401007387 */ /* 0x0041e80000100a00 */
[----:B0-----:R-:W2:Y:S04]  /*52180*/  LDL.LU R20, [R1+0x60] ;  /* 0x0000600001147983 */ /* 0x001ea80000300800 */
[----:B------:R-:W2:Y:S04]  /*52190*/  LDL.LU R21, [R1+0x64] ;  /* 0x0000640001157983 */ /* 0x000ea80000300800 */
[----:B------:R-:W3:Y:S04]  /*521a0*/  LDL.LU R22, [R1+0x68] ;  /* 0x0000680001167983 */ /* 0x000ee80000300800 */
        /* <DEDUP_REMOVED lines=12> */
[----:B----4-:R0:W-:Y:S04]  /*52270*/  STL.64 [R1+0x2500], R14 ;  /* 0x0025000e01007387 */ /* 0x0101e80000100a00 */
[----:B0-----:R-:W4:Y:S04]  /*52280*/  LDL.LU.64 R14, [R1+0x258] ;  /* 0x00025800010e7983 */ /* 0x001f280000300a00 */
        /* <DEDUP_REMOVED lines=38> */
[C---:B----4-:R-:W-:Y:S03]  /*524f0*/  HMMA.16816.F32.BF16 R4, R8.reuse, R26, R4 ;  /* 0x0000001a0804723c */ /* 0x050fe60000041804 */
[----:B---3--:R-:W-:Y:S04]  /*52500*/  STL.64 [R1+0x2540], R22 ;  /* 0x0025401601007387 */ /* 0x008fe80000100a00 */
[----:B--2---:R0:W-:Y:S04]  /*52510*/  STL.64 [R1+0x2538], R20 ;  /* 0x0025381401007387 */ /* 0x0041e80000100a00 */
[----:B0-----:R-:W2:Y:S04]  /*52520*/  LDL.LU R20, [R1+0xc0] ;  /* 0x0000c00001147983 */ /* 0x001ea80000300800 */
[----:B------:R-:W2:Y:S04]  /*52530*/  LDL.LU R21, [R1+0xc4] ;  /* 0x0000c40001157983 */ /* 0x000ea80000300800 */
[----:B------:R-:W2:Y:S04]  /*52540*/  LDL.LU R22, [R1+0xc8] ;  /* 0x0000c80001167983 */ /* 0x000ea80000300800 */
[----:B------:R-:W2:Y:S04]  /*52550*/  LDL.LU R23, [R1+0xcc] ;  /* 0x0000cc0001177983 */ /* 0x000ea80000300800 */
[----:B------:R-:W-:Y:S04]  /*52560*/  STL.64 [R1+0x2438], R18 ;  /* 0x0024381201007387 */ /* 0x000fe80000100a00 */
[----:B------:R0:W-:Y:S04]  /*52570*/  STL.64 [R1+0x2430], R16 ;  /* 0x0024301001007387 */ /* 0x0001e80000100a00 */
        /* <DEDUP_REMOVED lines=9> */
[----:B------:R-:W-:Y:S04]  /*52610*/  STL.64 [R1+0x160], R4 ;  /* 0x0001600401007387 */ /* 0x000fe80000100a00 */
[----:B------:R0:W-:Y:S04]  /*52620*/  STL.64 [R1+0x168], R6 ;  /* 0x0001680601007387 */ /* 0x0001e80000100a00 */
[----:B0-----:R-:W4:Y:S01]  /*52630*/  LDL.LU.64 R6, [R1+0x2550] ;  /* 0x0025500001067983 */ /* 0x001f220000300a00 */
[----:B------:R-:W-:Y:S01]  /*52640*/  IMAD.MOV.U32 R19, RZ, RZ, R29 ;  /* 0x000000ffff137224 */ /* 0x000fe200078e001d */
[----:B----4-:R-:W-:-:S15]  /*52650*/  HMMA.16816.F32.BF16 R12, R8, R6, R12 ;  /* 0x00000006080c723c */ /* 0x010fde000004180c */
[----:B------:R-:W-:-:S08]  /*52660*/  NOP ;  /* 0x0000000000007918 */ /* 0x000fd00000000000 */
[----:B------:R-:W-:Y:S04]  /*52670*/  STL.64 [R1+0x370], R12 ;  /* 0x0003700c01007387 */ /* 0x000fe80000100a00 */
[----:B------:R0:W-:Y:S01]  /*52680*/  STL [R1+0x378], R14 ;  /* 0x0003780e01007387 */ /* 0x0001e20000100800 */
[----:B------:R-:W-:-:S03]  /*52690*/  IMAD.MOV.U32 R29, RZ, RZ, R15 ;  /* 0x000000ffff1d7224 */ /* 0x000fc600078e000f */
[----:B0-----:R-:W2:Y:S04]  /*526a0*/  LDL.LU.64 R14, [R1+0x2548] ;  /* 0x00254800010e7983 */ /* 0x001ea80000300a00 */
[----:B------:R0:W-:Y:S04]  /*526b0*/  STL [R1+0x22f8], R29 ;  /* 0x0022f81d01007387 */ /* 0x0001e80000100800 */
[----:B0-----:R-:W4:Y:S01]  /*526c0*/  LDL R29, [R1+0x69c] ;  /* 0x00069c00011d7983 */ /* 0x001f220000100800 */
[----:B--2---:R-:W-:Y:S06]  /*526d0*/  HMMA.16816.F32.BF16 R20, R8, R14, R20 ;  /* 0x0000000e0814723c */ /* 0x004fec0000041814 */
[----:B------:R-:W-:-:S02]  /*526e0*/  IMAD.MOV.U32 R5, RZ, RZ, R14 ;  /* 0x000000ffff057224 */ /* 0x000fc400078e000e */
        /* <DEDUP_REMOVED lines=8> */
[----:B------:R-:W2:-:S15]  /*52770*/  LDL.LU.64 R20, [R1+0x2520] ;  /* 0x0025200001147983 */ /* 0x000e9e0000300a00 */
[----:B------:R-:W-:-:S02]  /*52780*/  NOP ;  /* 0x0000000000007918 */ /* 0x000fc40000000000 */
[----:B------:R-:W-:Y:S04]  /*52790*/  STL.64 [R1+0x350], R12 ;  /* 0x0003500c01007387 */ /* 0x000fe80000100a00 */
[----:B------:R0:W-:Y:S04]  /*527a0*/  STL.64 [R1+0x358], R14 ;  /* 0x0003580e01007387 */ /* 0x0001e80000100a00 */
[----:B0-----:R-:W2:Y:S02]  /*527b0*/  LDL.LU.64 R14, [R1+0x2518] ;  /* 0x00251800010e7983 */ /* 0x001ea40000300a00 */
[----:B--2---:R-:W-:Y:S06]  /*527c0*/  HMMA.16816.F32.BF16 R20, R8, R14, R20 ;  /* 0x0000000e0814723c */ /* 0x004fec0000041814 */
[----:B------:R-:W-:-:S02]  /*527d0*/  IMAD.MOV.U32 R0, RZ, RZ, R14 ;  /* 0x000000ffff007224 */ /* 0x000fc400078e000e */
[----:B------:R-:W-:-:S15]  /*527e0*/  IMAD.MOV.U32 R2, RZ, RZ, R15 ;  /* 0x000000ffff027224 */ /* 0x000fde00078e000f */
[----:B------:R-:W-:Y:S04]  /*527f0*/  STL.64 [R1+0x340], R20 ;  /* 0x0003401401007387 */ /* 0x000fe80000100a00 */
[----:B------:R0:W-:Y:S04]  /*52800*/  STL.64 [R1+0x348], R22 ;  /* 0x0003481601007387 */ /* 0x0001e80000100a00 */
[----:B0-----:R-:W2:Y:S04]  /*52810*/  LDL.LU.64 R22, [R1+0x2510] ;  /* 0x0025100001167983 */ /* 0x001ea80000300a00 */
[----:B------:R-:W2:Y:S04]  /*52820*/  LDL.LU.64 R20, [R1+0x2508] ;  /* 0x0025080001147983 */ /* 0x000ea80000300a00 */
[----:B------:R-:W2:Y:S04]  /*52830*/  LDL.LU.64 R14, [R1+0x2500] ;  /* 0x00250000010e7983 */ /* 0x000ea80000300a00 */
[----:B------:R-:W-:Y:S04]  /*52840*/  STL [R1+0x23ec], R2 ;  /* 0x0023ec0201007387 */ /* 0x000fe80000100800 */
[----:B------:R-:W-:Y:S01]  /*52850*/  STL [R1+0x23e8], R0 ;  /* 0x0023e80001007387 */ /* 0x000fe20000100800 */
        /* <DEDUP_REMOVED lines=34> */
[----:B------:R-:W3:Y:S01]  /*52a80*/  LDL.LU.64 R12, [R1+0x2488] ;  /* 0x00248800010c7983 */ /* 0x000ee20000300a00 */
[----:B--2---:R-:W-:-:S02]  /*52a90*/  IMAD.MOV.U32 R3, RZ, RZ, R22 ;  /* 0x000000ffff037224 */ /* 0x004fc400078e0016 */
[----:B------:R-:W-:Y:S01]  /*52aa0*/  IMAD.MOV.U32 R28, RZ, RZ, R23 ;  /* 0x000000ffff1c7224 */ /* 0x000fe200078e0017 */
[----:B---3--:R-:W-:-:S15]  /*52ab0*/  HMMA.16816.F32.BF16 R12, R8, R22, R12 ;  /* 0x00000016080c723c */ /* 0x008fde000004180c */
[----:B------:R-:W-:-:S08]  /*52ac0*/  NOP ;  /* 0x0000000000007918 */ /* 0x000fd00000000000 */
        /* <DEDUP_REMOVED lines=10> */
[----:B------:R-:W-:Y:S04]  /*52b70*/  STL.64 [R1+0xa8], R10 ;  /* 0x0000a80a01007387 */ /* 0x000fe80000100a00 */
        /* <DEDUP_REMOVED lines=21> */
[----:B0-----:R-:W2:Y:S04]  /*52cd0*/  LDL.LU.64 R14, [R1+0x2418] ;  /* 0x00241800010e7983 */ /* 0x001ea80000300a00 */
[----:B------:R-:W2:Y:S02]  /*52ce0*/  LDL.LU.64 R12, [R1+0x2410] ;  /* 0x00241000010c7983 */ /* 0x000ea40000300a00 */
[----:B--2---:R-:W-:Y:S02]  /*52cf0*/  HMMA.16816.F32.BF16 R12, R20, R18, R12 ;  /* 0x00000012140c723c */ /* 0x004fe4000004180c */
[----:B------:R-:W2:Y:S04]  /*52d00*/  LDL.LU.64 R18, [R1+0x2408] ;  /* 0x0024080001127983 */ /* 0x000ea80000300a00 */
[----:B------:R-:W2:-:S15]  /*52d10*/  LDL.LU.64 R16, [R1+0x2400] ;  /* 0x0024000001107983 */ /* 0x000e9e0000300a00 */
[----:B------:R-:W-:-:S02]  /*52d20*/  NOP ;  /* 0x0000000000007918 */ /* 0x000fc40000000000 */
[----:B------:R0:W-:Y:S04]  /*52d30*/  STL.64 [R1+0x60], R12 ;  /* 0x0000600c01007387 */ /* 0x0001e80000100a00 */
[----:B------:R1:W-:Y:S04]  /*52d40*/  STL.64 [R1+0x68], R14 ;  /* 0x0000680e01007387 */ /* 0x0003e80000100a00 */
[----:B0-----:R-:W3:Y:S04]  /*52d50*/  LDL.LU R12, [R1+0x1b0] ;  /* 0x0001b000010c7983 */ /* 0x001ee80000300800 */
[----:B------:R-:W3:Y:S01]  /*52d60*/  LDL.LU R13, [R1+0x1b4] ;  /* 0x0001b400010d7983 */ /* 0x000ee20000300800 */
[----:B-1----:R-:W-:-:S02]  /*52d70*/  IMAD.MOV.U32 R14, RZ, RZ, R25 ;  /* 0x000000ffff0e7224 */ /* 0x002fc400078e0019 */
[----:B------:R-:W-:Y:S01]  /*52d80*/  IMAD.MOV.U32 R15, RZ, RZ, R24 ;  /* 0x000000ffff0f7224 */ /* 0x000fe200078e0018 */
[----:B--2---:R-:W-:Y:S01]  /*52d90*/  HMMA.16816.F32.BF16 R16, R20, R26, R16 ;  /* 0x0000001a1410723c */ /* 0x004fe20000041810 */
[----:B------:R-:W2:Y:S04]  /*52da0*/  LDL.LU.64 R26, [R1+0x23f8] ;  /* 0x0023f800011a7983 */ /* 0x000ea80000300a00 */
[----:B------:R-:W2:Y:S01]  /*52db0*/  LDL.LU.64 R24, [R1+0x23f0] ;  /* 0x0023f00001187983 */ /* 0x000ea20000300a00 */
[----:B------:R-:W-:Y:S02]  /*52dc0*/  IMAD.MOV.U32 R10, RZ, RZ, R5 ;  /* 0x000000ffff0a7224 */ /* 0x000fe400078e0005 */
[----:B------:R-:W-:-:S15]  /*52dd0*/  IMAD.MOV.U32 R11, RZ, RZ, R4 ;  /* 0x000000ffff0b7224 */ /* 0x000fde00078e0004 */
[----:B------:R-:W-:Y:S04]  /*52de0*/  STL.64 [R1+0x50], R16 ;  /* 0x0000501001007387 */ /* 0x000fe80000100a00 */
[----:B------:R0:W-:Y:S04]  /*52df0*/  STL.64 [R1+0x58], R18 ;  /* 0x0000581201007387 */ /* 0x0001e80000100a00 */
[----:B0-----:R-:W3:Y:S01]  /*52e00*/  LDL R19, [R1+0x490] ;  /* 0x0004900001137983 */ /* 0x001ee20000100800 */
[----:B--2---:R-:W-:Y:S03]  /*52e10*/  HMMA.16816.F32.BF16 R4, R20, R6, R24 ;  /* 0x000000061404723c */ /* 0x004fe60000041818 */
[----:B------:R-:W2:Y:S04]  /*52e20*/  LDL R27, [R1+0x6ac] ;  /* 0x0006ac00011b7983 */ /* 0x000ea80000100800 */
[----:B--2---:R-:W-:-:S15]  /*52e30*/  STL [R1+0x23c0], R27 ;  /* 0x0023c01b01007387 */ /* 0x004fde0000100800 */
[----:B------:R-:W-:-:S01]  /*52e40*/  NOP ;  /* 0x0000000000007918 */ /* 0x000fc20000000000 */
[----:B------:R-:W-:Y:S04]  /*52e50*/  STL.64 [R1+0x2f0], R4 ;  /* 0x0002f00401007387 */ /* 0x000fe80000100a00 */
[----:B------:R-:W-:Y:S04]  /*52e60*/  STL.64 [R1+0x2f8], R6 ;  /* 0x0002f80601007387 */ /* 0x000fe80000100a00 */
[----:B----4-:R-:W0:Y:S04]  /*52e70*/  LDSM.16.MT88.4 R4, [R29+UR5+0x21000] ;  /* 0x021000051d04783b */ /* 0x010e280008004200 */
[----:B---3--:R-:W-:Y:S04]  /*52e80*/  LDSM.16.M88.4 R24, [R19+UR5+0x2080] ;  /* 0x002080051318783b */ /* 0x008fe80008000200 */
[----:B0-----:R-:W-:Y:S04]  /*52e90*/  STL.64 [R1+0x2318], R6 ;  /* 0x0023180601007387 */ /* 0x001fe80000100a00 */
[----:B------:R-:W-:Y:S04]  /*52ea0*/  STL.64 [R1+0x2310], R4 ;  /* 0x0023100401007387 */ /* 0x000fe80000100a00 */
[----:B------:R-:W0:Y:S04]  /*52eb0*/  LDSM.16.M88.4 R4, [R19+UR5+0x80] ;  /* 0x000080051304783b */ /* 0x000e280008000200 */
[----:B0-----:R-:W-:Y:S04]  /*52ec0*/  STL.64 [R1+0x30], R4 ;  /* 0x0000300401007387 */ /* 0x001fe80000100a00 */
[----:B------:R0:W-:Y:S02]  /*52ed0*/  STL.64 [R1+0x38], R6 ;  /* 0x0000380601007387 */ /* 0x0001e40000100a00 */
[----:B0-----:R-:W-:Y:S06]  /*52ee0*/  HMMA.16816.F32.BF16 R4, R20, R10, R12 ;  /* 0x0000000a1404723c */ /* 0x001fec000004180c */
[----:B------:R-:W-:Y:S04]  /*52ef0*/  STL.64 [R1+0x23e0], R22 ;  /* 0x0023e01601007387 */ /* 0x000fe80000100a00 */
[----:B------:R-:W-:Y:S04]  /*52f00*/  STL.64 [R1+0x20], R24 ;  /* 0x0000201801007387 */ /* 0x000fe80000100a00 */
[----:B------:R-:W-:Y:S04]  /*52f10*/  STL.64 [R1+0x28], R26 ;  /* 0x0000281a01007387 */ /* 0x000fe80000100a00 */
[----:B------:R-:W-:Y:S04]  /*52f20*/  STL.64 [R1+0x23d8], R20 ;  /* 0x0023d81401007387 */ /* 0x000fe80000100a00 */
[----:B------:R-:W0:Y:S04]  /*52f30*/  LDSM.16.M88.4 R12, [R19+UR5+0x4080] ;  /* 0x00408005130c783b */ /* 0x000e280008000200 */
[----:B------:R-:W1:Y:S04]  /*52f40*/  LDSM.16.M88.4 R8, [R19+UR5+0x8080] ;  /* 0x008080051308783b */ /* 0x000e680008000200 */
[----:B------:R-:W-:Y:S04]  /*52f50*/  LDSM.16.M88.4 R20, [R19+UR5+0xc080] ;  /* 0x00c080051314783b */ /* 0x000fe80008000200 */
[----:B------:R-:W-:Y:S04]  /*52f60*/  STL.64 [R1+0x2e0], R4 ;  /* 0x0002e00401007387 */ /* 0x000fe80000100a00 */
[----:B------:R-:W-:Y:S04]  /*52f70*/  STL.64 [R1+0x2e8], R6 ;  /* 0x0002e80601007387 */ /* 0x000fe80000100a00 */
[----:B------:R-:W2:Y:S04]  /*52f80*/  LDSM.16.M88.4 R4, [R19+UR5+0x6080] ;  /* 0x006080051304783b */ /* 0x000ea80008000200 */
[----:B0-----:R-:W-:Y:S04]  /*52f90*/  STL.64 [R1+0x10], R12 ;  /* 0x0000100c01007387 */ /* 0x001fe80000100a00 */
[----:B------:R-:W-:Y:S04]  /*52fa0*/  STL.64 [R1+0x18], R14 ;  /* 0x0000180e01007387 */ /* 0x000fe80000100a00 */
[----:B-1----:R-:W-:Y:S04]  /*52fb0*/  STL [R1+0x21b4], R10 ;  /* 0x0021b40a01007387 */ /* 0x002fe80000100800 */
[----:B------:R-:W0:Y:S04]  /*52fc0*/  LDSM.16.M88.4 R12, [R19+UR5+0xa080] ;  /* 0x00a08005130c783b */ /* 0x000e280008000200 */
[----:B--2---:R-:W-:Y:S04]  /*52fd0*/  STL.64 [R1], R4 ;  /* 0x0000000401007387 */ /* 0x004fe80000100a00 */
[----:B------:R-:W-:Y:S04]  /*52fe0*/  STL.64 [R1+0x8], R6 ;  /* 0x0000080601007387 */ /* 0x000fe80000100a00 */
[----:B------:R-:W-:Y:S04]  /*52ff0*/  STL [R1+0x21b0], R11 ;  /* 0x0021b00b01007387 */ /* 0x000fe80000100800 */
[----:B------:R-:W-:Y:S04]  /*53000*/  STL.64 [R1+0x2320], R8 ;  /* 0x0023200801007387 */ /* 0x000fe80000100a00 */
[----:B------:R-:W1:Y:S04]  /*53010*/  LDSM.16.M88.4 R8, [R19+UR5+0xe080] ;  /* 0x00e080051308783b */ /* 0x000e680008000200 */
[----:B------:R-:W2:Y:S04]  /*53020*/  LDSM.16.M88.4 R4, [R19+UR5+0x10080] ;  /* 0x010080051304783b */ /* 0x000ea80008000200 */
[----:B0-----:R-:W-:Y:S04]  /*53030*/  STL [R1+0x22cc], R14 ;  /* 0x0022cc0e01007387 */ /* 0x001fe80000100800 */
[----:B------:R-:W-:Y:S04]  /*53040*/  STL [R1+0x22c8], R15 ;  /* 0x0022c80f01007387 */ /* 0x000fe80000100800 */
[----:B------:R-:W-:Y:S04]  /*53050*/  STL.64 [R1+0x40], R20 ;  /* 0x0000401401007387 */ /* 0x000fe80000100a00 */
[----:B------:R-:W-:Y:S04]  /*53060*/  STL.64 [R1+0x48], R22 ;  /* 0x0000481601007387 */ /* 0x000fe80000100a00 */
[----:B------:R-:W0:Y:S04]  /*53070*/  LDSM.16.M88.4 R20, [R19+UR5+0x12080] ;  /* 0x012080051314783b */ /* 0x000e280008000200 */
[----:B-1----:R1:W-:Y:S04]  /*53080*/  STL.64 [R1+0x150], R8 ;  /* 0x0001500801007387 */ /* 0x0023e80000100a00 */
[----:B------:R3:W-:Y:S04]  /*53090*/  STL.64 [R1+0x158], R10 ;  /* 0x0001580a01007387 */ /* 0x0007e80000100a00 */
[----:B--2---:R-:W-:Y:S04]  /*530a0*/  STL.64 [R1+0x1f0], R4 ;  /* 0x0001f00401007387 */ /* 0x004fe80000100a00 */
[----:B------:R-:W-:Y:S04]  /*530b0*/  STL.64 [R1+0x1f8], R6 ;  /* 0x0001f80601007387 */ /* 0x000fe80000100a00 */
[----:B-1----:R-:W2:Y:S04]  /*530c0*/  LDL.LU R8, [R1+0x3a0] ;  /* 0x0003a00001087983 */ /* 0x002ea80000300800 */
[----:B------:R-:W2:Y:S04]  /*530d0*/  LDL.LU R9, [R1+0x3a4] ;  /* 0x0003a40001097983 */ /* 0x000ea80000300800 */
[----:B---3--:R-:W3:Y:S04]  /*530e0*/  LDL.LU R10, [R1+0x3a8] ;  /* 0x0003a800010a7983 */ /* 0x008ee80000300800 */
[----:B------:R-:W3:Y:S04]  /*530f0*/  LDL.LU R11, [R1+0x3ac] ;  /* 0x0003ac00010b7983 */ /* 0x000ee80000300800 */
[----:B---3--:R1:W-:Y:S04]  /*53100*/  STL.64 [R1+0x2330], R10 ;  /* 0x0023300a01007387 */ /* 0x0083e80000100a00 */
[----:B--2---:R-:W-:Y:S04]  /*53110*/  STL.64 [R1+0x2328], R8 ;  /* 0x0023280801007387 */ /* 0x004fe80000100a00 */
[----:B-1----:R-:W2:Y:S04]  /*53120*/  LDL.LU R10, [R1+0x208] ;  /* 0x00020800010a7983 */ /* 0x002ea80000300800 */
[----:B------:R-:W2:Y:S01]  /*53130*/  LDL.LU R11, [R1+0x20c] ;  /* 0x00020c00010b7983 */ /* 0x000ea20000300800 */
[----:B------:R-:W-:-:S02]  /*53140*/  IMAD.MOV.U32 R14, RZ, RZ, R4 ;  /* 0x000000ffff0e7224 */ /* 0x000fc400078e0004 */
[----:B------:R-:W-:Y:S01]  /*53150*/  IMAD.MOV.U32 R15, RZ, RZ, R5 ;  /* 0x000000ffff0f7224 */ /* 0x000fe200078e0005 */
[----:B--2---:R1:W-:Y:S04]  /*53160*/  STL.64 [R1+0x2348], R10 ;  /* 0x0023480a01007387 */ /* 0x0043e80000100a00 */
[----:B------:R-:W2:Y:S04]  /*53170*/  LDL.LU R4, [R1+0x320] ;  /* 0x0003200001047983 */ /* 0x000ea80000300800 */
[----:B------:R-:W2:Y:S04]  /*53180*/  LDL.LU R5, [R1+0x324] ;  /* 0x0003240001057983 */ /* 0x000ea80000300800 */
[----:B------:R-:W3:Y:S04]  /*53190*/  LDL.LU R6, [R1+0x328] ;  /* 0x0003280001067983 */ /* 0x000ee80000300800 */
[----:B------:R-:W3:Y:S04]  /*531a0*/  LDL.LU R7, [R1+0x32c] ;  /* 0x00032c0001077983 */ /* 0x000ee80000300800 */
[----:B-1----:R-:W4:Y:S04]  /*531b0*/  LDL.LU R10, [R1+0x218] ;  /* 0x00021800010a7983 */ /* 0x002f280000300800 */
[----:B------:R-:W4:Y:S04]  /*531c0*/  LDL.LU R11, [R1+0x21c] ;  /* 0x00021c00010b7983 */ /* 0x000f280000300800 */
[----:B----4-:R-:W-:Y:S04]  /*531d0*/  STL.64 [R1+0x2360], R10 ;  /* 0x0023600a01007387 */ /* 0x010fe80000100a00 */
        /* <DEDUP_REMOVED lines=17> */
[----:B------:R-:W2:Y:S04]  /*532f0*/  LDL.LU R26, [R1+0x1e8] ;  /* 0x0001e800011a7983 */ /* 0x000ea80000300800 */
[----:B------:R-:W2:Y:S04]  /*53300*/  LDL.LU R27, [R1+0x1ec] ;  /* 0x0001ec00011b7983 */ /* 0x000ea80000300800 */
        /* <DEDUP_REMOVED lines=9> */
[----:B----4-:R1:W-:Y:S04]  /*533a0*/  STL.64 [R1+0x23a8], R10 ;  /* 0x0023a80a01007387 */ /* 0x0103e80000100a00 */
[----:B------:R-:W4:Y:S04]  /*533b0*/  LDL.LU R8, [R1+0x3c0] ;  /* 0x0003c00001087983 */ /* 0x000f280000300800 */
[----:B------:R-:W4:Y:S04]  /*533c0*/  LDL.LU R9, [R1+0x3c4] ;  /* 0x0003c40001097983 */ /* 0x000f280000300800 */
[----:B-1----:R-:W2:Y:S04]  /*533d0*/  LDL.LU R10, [R1+0x3c8] ;  /* 0x0003c800010a7983 */ /* 0x002ea80000300800 */
[----:B------:R-:W2:Y:S04]  /*533e0*/  LDL.LU R11, [R1+0x3cc] ;  /* 0x0003cc00010b7983 */ /* 0x000ea80000300800 */
[----:B--2---:R-:W-:Y:S04]  /*533f0*/  STL.64 [R1+0x23d0], R10 ;  /* 0x0023d00a01007387 */ /* 0x004fe80000100a00 */
[----:B----4-:R1:W-:Y:S04]  /*53400*/  STL.64 [R1+0x23c8], R8 ;  /* 0x0023c80801007387 */ /* 0x0103e80000100a00 */
[----:B-1----:R-:W2:Y:S04]  /*53410*/  LDL.LU R8, [R1+0x2c0] ;  /* 0x0002c00001087983 */ /* 0x002ea80000300800 */
[----:B------:R-:W2:Y:S04]  /*53420*/  LDL.LU R9, [R1+0x2c4] ;  /* 0x0002c40001097983 */ /* 0x000ea80000300800 */
[----:B------:R-:W2:Y:S04]  /*53430*/  LDL.LU R10, [R1+0x2c8] ;  /* 0x0002c800010a7983 */ /* 0x000ea80000300800 */
[----:B------:R-:W2:Y:S04]  /*53440*/  LDL.LU R11, [R1+0x2cc] ;  /* 0x0002cc00010b7983 */ /* 0x000ea80000300800 */
[----:B---3--:R-:W-:Y:S04]  /*53450*/  STL.64 [R1+0x2388], R6 ;  /* 0x0023880601007387 */ /* 0x008fe80000100a00 */
[----:B------:R1:W-:Y:S04]  /*53460*/  STL.64 [R1+0x2380], R4 ;  /* 0x0023800401007387 */ /* 0x0003e80000100a00 */
[----:B-1----:R-:W3:Y:S04]  /*53470*/  LDL.LU R4, [R1+0x2a0] ;  /* 0x0002a00001047983 */ /* 0x002ee80000300800 */
[----:B------:R-:W3:Y:S04]  /*53480*/  LDL.LU R5, [R1+0x2a4] ;  /* 0x0002a40001057983 */ /* 0x000ee80000300800 */
[----:B------:R-:W4:Y:S04]  /*53490*/  LDL.LU R6, [R1+0x2a8] ;  /* 0x0002a80001067983 */ /* 0x000f280000300800 */
[----:B------:R-:W4:Y:S04]  /*534a0*/  LDL.LU R7, [R1+0x2ac] ;  /* 0x0002ac0001077983 */ /* 0x000f280000300800 */
[----:B----4-:R-:W-:Y:S04]  /*534b0*/  STL.64 [R1+0x23a0], R6 ;  /* 0x0023a00601007387 */ /* 0x010fe80000100a00 */
[----:B---3--:R1:W-:Y:S04]  /*534c0*/  STL.64 [R1+0x2398], R4 ;  /* 0x0023980401007387 */ /* 0x0083e80000100a00 */
[----:B-1----:R-:W3:Y:S04]  /*534d0*/  LDL.LU R4, [R1+0x2b0] ;  /* 0x0002b00001047983 */ /* 0x002ee80000300800 */
[----:B------:R-:W3:Y:S04]  /*534e0*/  LDL.LU R5, [R1+0x2b4] ;  /* 0x0002b40001057983 */ /* 0x000ee80000300800 */
[----:B------:R-:W3:Y:S04]  /*534f0*/  LDL.LU R6, [R1+0x2b8] ;  /* 0x0002b80001067983 */ /* 0x000ee80000300800 */
[----:B------:R-:W3:Y:S04]  /*53500*/  LDL.LU R7, [R1+0x2bc] ;  /* 0x0002bc0001077983 */ /* 0x000ee80000300800 */
[----:B------:R1:W-:Y:S04]  /*53510*/  STL.64 [R1+0x22d8], R14 ;  /* 0x0022d80e01007387 */ /* 0x0003e80000100a00 */
[----:B------:R-:W-:Y:S01]  /*53520*/  STL.64 [R1+0x22d0], R12 ;  /* 0x0022d00c01007387 */ /* 0x000fe20000100a00 */
[----:B-1----:R-:W-:-:S02]  /*53530*/  IMAD.MOV.U32 R14, RZ, RZ, R2 ;  /* 0x000000ffff0e7224 */ /* 0x002fc400078e0002 */
[----:B------:R-:W-:Y:S01]  /*53540*/  IMAD.MOV.U32 R15, RZ, RZ, R0 ;  /* 0x000000ffff0f7224 */ /* 0x000fe200078e0000 */
[----:B------:R-:W4:Y:S04]  /*53550*/  LDL.LU R2, [R1+0x23ec] ;  /* 0x0023ec0001027983 */ /* 0x000f280000300800 */
[----:B------:R-:W3:Y:S04]  /*53560*/  LDL.LU R0, [R1+0x23e8] ;  /* 0x0023e80001007983 */ /* 0x000ee80000300800 */
        /* <DEDUP_REMOVED lines=12> */
[----:B------:R-:W2:Y:S02]  /*53630*/  LDL.LU.64 R20, [R1+0x23d8] ;  /* 0x0023d80001147983 */ /* 0x000ea40000300a00 */
[----:B--2---:R-:W-:Y:S02]  /*53640*/  HMMA.16816.F32.BF16 R24, R20, R26, R8 ;  /* 0x0000001a1418723c */ /* 0x004fe40000041808 */
[----:B------:R-:W2:Y:S04]  /*53650*/  LDL.LU.64 R10, [R1+0x23d0] ;  /* 0x0023d000010a7983 */ /* 0x000ea80000300a00 */
[----:B------:R-:W2:-:S15]  /*53660*/  LDL.LU.64 R8, [R1+0x23c8] ;  /* 0x0023c80001087983 */ /* 0x000e9e0000300a00 */
[----:B------:R-:W-:-:S02]  /*53670*/  NOP ;  /* 0x0000000000007918 */ /* 0x000fc40000000000 */
[----:B------:R-:W-:Y:S04]  /*53680*/  STL.64 [R1+0x2d0], R24 ;  /* 0x0002d01801007387 */ /* 0x000fe80000100a00 */
        /* <DEDUP_REMOVED lines=8> */
[----:B0-----:R-:W4:Y:S04]  /*53710*/  LDL.LU R27, [R1+0x23c0] ;  /* 0x0023c000011b7983 */ /* 0x001f280000300800 */
[----:B-1----:R-:W-:Y:S04]  /*53720*/  STL.64 [R1+0x170], R16 ;  /* 0x0001701001007387 */ /* 0x002fe80000100a00 */
[----:B------:R-:W-:Y:S01]  /*53730*/  STL.64 [R1+0x178], R18 ;  /* 0x0001781201007387 */ /* 0x000fe20000100a00 */
[----:B---3--:R-:W-:-:S03]  /*53740*/  IMAD.MOV.U32 R26, RZ, RZ, R0 ;  /* 0x000000ffff1a7224 */ /* 0x008fc600078e0000 */
[----:B----4-:R-:W0:Y:S04]  /*53750*/  LDSM.16.MT88.4 R16, [R27+UR5+0x21000] ;  /* 0x021000051b10783b */ /* 0x010e280008004200 */
[----:B------:R1:W-:Y:S04]  /*53760*/  STL [R1+0x2260], R27 ;  /* 0x0022601b01007387 */ /* 0x0003e80000100800 */
[----:B------:R-:W3:Y:S01]  /*53770*/  LDL.LU R0, [R1+0x23bc] ;  /* 0x0023bc0001007983 */ /* 0x000ee20000300800 */
[----:B-1----:R-:W-:-:S03]  /*53780*/  IMAD.MOV.U32 R27, RZ, RZ, R2 ;  /* 0x000000ffff1b7224 */ /* 0x002fc600078e0002 */
[----:B------:R-:W4:Y:S04]  /*53790*/  LDL.LU R2, [R1+0x23b8] ;  /* 0x0023b80001027983 */ /* 0x000f280000300800 */
[----:B--2---:R-:W-:Y:S01]  /*537a0*/  HMMA.16816.F32.BF16 R24, R20, R26, R8 ;  /* 0x0000001a1418723c */ /* 0x004fe20000041808 */
[----:B0-----:R0:W-:Y:S04]  /*537b0*/  STL [R1+0x223c], R18 ;  /* 0x00223c1201007387 */ /* 0x0011e80000100800 */
[----:B------:R1:W-:Y:S04]  /*537c0*/  STL [R1+0x2238], R19 ;  /* 0x0022381301007387 */ /* 0x0003e80000100800 */
[----:B------:R-:W-:Y:S01]  /*537d0*/  STL.64 [R1+0x22e0], R16 ;  /* 0x0022e01001007387 */ /* 0x000fe20000100a00 */
[----:B0-----:R-:W-:-:S02]  /*537e0*/  IMAD.MOV.U32 R18, RZ, RZ, R3 ;  /* 0x000000ffff127224 */ /* 0x001fc400078e0003 */
[----:B-1----:R-:W-:Y:S01]  /*537f0*/  IMAD.MOV.U32 R19, RZ, RZ, R28 ;  /* 0x000000ffff137224 */ /* 0x002fe200078e001c */
[----:B------:R-:W2:Y:S04]  /*53800*/  LDL.LU R3, [R1+0x23b4] ;  /* 0x0023b40001037983 */ /* 0x000ea80000300800 */
[----:B------:R-:W3:Y:S04]  /*53810*/  LDL.LU R28, [R1+0x23b0] ;  /* 0x0023b000011c7983 */ /* 0x000ee80000300800 */
[----:B------:R-:W4:Y:S04]  /*53820*/  LDL.LU.64 R10, [R1+0x23a8] ;  /* 0x0023a800010a7983 */ /* 0x000f280000300a00 */
[----:B------:R0:W-:Y:S04]  /*53830*/  STL.64 [R1+0x2c0], R24 ;  /* 0x0002c01801007387 */ /* 0x0001e80000100a00 */
[----:B------:R1:W-:Y:S04]  /*53840*/  STL.64 [R1+0x2c8], R26 ;  /* 0x0002c81a01007387 */ /* 0x0003e80000100a00 */
[----:B0-----:R-:W2:Y:S04]  /*53850*/  LDL.LU R24, [R1+0x310] ;  /* 0x0003100001187983 */ /* 0x001ea80000300800 */
[----:B------:R-:W2:Y:S04]  /*53860*/  LDL.LU R25, [R1+0x314] ;  /* 0x0003140001197983 */ /* 0x000ea80000300800 */
[----:B-1----:R-:W2:Y:S04]  /*53870*/  LDL.LU R26, [R1+0x318] ;  /* 0x00031800011a7983 */ /* 0x002ea80000300800 */
[----:B------:R-:W2:Y:S01]  /*53880*/  LDL.LU R27, [R1+0x31c] ;  /* 0x00031c00011b7983 */ /* 0x000ea20000300800 */
[----:B----4-:R-:W-:Y:S03]  /*53890*/  HMMA.16816.F32.BF16 R8, R20, R10, R4 ;  /* 0x0000000a1408723c */ /* 0x010fe60000041804 */
[----:B------:R-:W4:Y:S04]  /*538a0*/  LDL.LU.64 R6, [R1+0x23a0] ;  /* 0x0023a00001067983 */ /* 0x000f280000300a00 */
[----:B------:R-:W4:-:S15]  /*538b0*/  LDL.LU.64 R4, [R1+0x2398] ;  /* 0x0023980001047983 */ /* 0x000f1e0000300a00 */
[----:B------:R-:W-:-:S01]  /*538c0*/  NOP ;  /* 0x0000000000007918 */ /* 0x000fc20000000000 */
[----:B------:R-:W-:Y:S04]  /*538d0*/  STL.64 [R1+0x2b0], R8 ;  /* 0x0002b00801007387 */ /* 0x000fe80000100a00 */
[----:B------:R0:W-:Y:S04]  /*538e0*/  STL.64 [R1+0x2b8], R10 ;  /* 0x0002b80a01007387 */ /* 0x0001e80000100a00 */
[----:B0-----:R-:W4:Y:S02]  /*538f0*/  LDL.LU.64 R10, [R1+0x2390] ;  /* 0x00239000010a7983 */ /* 0x001f240000300a00 */
[----:B----4-:R-:W-:Y:S02]  /*53900*/  HMMA.16816.F32.BF16 R8, R20, R10, R4 ;  /* 0x0000000a1408723c */ /* 0x010fe40000041804 */
[----:B------:R-:W4:Y:S04]  /*53910*/  LDL.LU.64 R6, [R1+0x2388] ;  /* 0x0023880001067983 */ /* 0x000f280000300a00 */
[----:B------:R-:W4:-:S15]  /*53920*/  LDL.LU.64 R4, [R1+0x2380] ;  /* 0x0023800001047983 */ /* 0x000f1e0000300a00 */
[----:B------:R-:W-:-:S02]  /*53930*/  NOP ;  /* 0x0000000000007918 */ /* 0x000fc40000000000 */
        /* <DEDUP_REMOVED lines=23> */
[----:B0-----:R-:W3:Y:S04]  /*53ab0*/  LDL.LU.64 R10, [R1+0x2330] ;  /* 0x00233000010a7983 */ /* 0x001ee80000300a00 */
[----:B------:R-:W3:Y:S02]  /*53ac0*/  LDL.LU.64 R8, [R1+0x2328] ;  /* 0x0023280001087983 */ /* 0x000ee40000300a00 */
[----:B---3--:R-:W-:Y:S02]  /*53ad0*/  HMMA.16816.F32.BF16 R16, R20, R18, R8 ;  /* 0x000000121410723c */ /* 0x008fe40000041808 */
[----:B------:R-:W3:-:S15]  /*53ae0*/  LDL.LU.64 R8, [R1+0x2320] ;  /* 0x0023200001087983 */ /* 0x000ede0000300a00 */
[----:B------:R-:W-:-:S06]  /*53af0*/  NOP ;  /* 0x0000000000007918 */ /* 0x000fcc0000000000 */
[----:B------:R0:W-:Y:S04]  /*53b00*/  STL.64 [R1+0x240], R16 ;  /* 0x0002401001007387 */ /* 0x0001e80000100a00 */
[----:B------:R-:W-:Y:S04]  /*53b10*/  STL.64 [R1+0x248], R18 ;  /* 0x0002481201007387 */ /* 0x000fe80000100a00 */
[----:B0-----:R-:W2:Y:S01]  /*53b20*/  LDL.LU.64 R16, [R1+0x10] ;  /* 0x0000100001107983 */ /* 0x001ea20000300a00 */
[----:B----4-:R-:W-:Y:S03]  /*53b30*/  HMMA.16816.F32.BF16 R12, R20, R14, R4 ;  /* 0x0000000e140c723c */ /* 0x010fe60000041804 */
[----:B--2---:R0:W-:Y:S04]  /*53b40*/  STL.64 [R1+0x2300], R16 ;  /* 0x0023001001007387 */ /* 0x0041e80000100a00 */
[----:B0-----:R-:W2:-:S15]  /*53b50*/  LDL.LU.64 R16, [R1+0x20] ;  /* 0x0000200001107983 */ /* 0x001e9e0000300a00 */
[----:B------:R-:W-:-:S02]  /*53b60*/  NOP ;  /* 0x0000000000007918 */ /* 0x000fc40000000000 */
[----:B------:R-:W-:Y:S02]  /*53b70*/  IMAD.MOV.U32 R10, RZ, RZ, R14 ;  /* 0x000000ffff0a7224 */ /* 0x000fe400078e000e */
[----:B------:R-:W-:Y:S01]  /*53b80*/  IMAD.MOV.U32 R11, RZ, RZ, R15 ;  /* 0x000000ffff0b7224 */ /* 0x000fe200078e000f */
[----:B--2---:R0:W-:Y:S04]  /*53b90*/  STL.64 [R1+0x2308], R16 ;  /* 0x0023081001007387 */ /* 0x0041e80000100a00 */
[----:B0-----:R-:W2:Y:S04]  /*53ba0*/  LDL.LU.64 R16, [R1+0x30] ;  /* 0x0000300001107983 */ /* 0x001ea80000300a00 */
[----:B------:R-:W2:Y:S04]  /*53bb0*/  LDL.LU.64 R6, [R1+0x2318] ;  /* 0x0023180001067983 */ /* 0x000ea80000300a00 */
[----:B------:R-:W2:Y:S04]  /*53bc0*/  LDL.LU.64 R4, [R1+0x2310] ;  /* 0x0023100001047983 */ /* 0x000ea80000300a00 */
[----:B------:R0:W-:Y:S04]  /*53bd0*/  STL.64 [R1+0x230], R12 ;  /* 0x0002300c01007387 */ /* 0x0001e80000100a00 */
[----:B------:R-:W4:Y:S04]  /*53be0*/  LDL.LU R20, [R1+0x300] ;  /* 0x0003000001147983 */ /* 0x000f280000300800 */
[----:B------:R-:W4:Y:S04]  /*53bf0*/  LDL.LU R21, [R1+0x304] ;  /* 0x0003040001157983 */ /* 0x000f280000300800 */
[----:B------:R-:W4:Y:S04]  /*53c00*/  LDL.LU R22, [R1+0x308] ;  /* 0x0003080001167983 */ /* 0x000f280000300800 */
[----:B------:R-:W4:Y:S04]  /*53c10*/  LDL.LU R23, [R1+0x30c] ;  /* 0x00030c0001177983 */ /* 0x000f280000300800 */
[----:B0-----:R-:W3:Y:S04]  /*53c20*/  LDL.LU R12, [R1+0x380] ;  /* 0x00038000010c7983 */ /* 0x001ee80000300800 */
[----:B------:R-:W3:Y:S04]  /*53c30*/  LDL.LU R13, [R1+0x384] ;  /* 0x00038400010d7983 */ /* 0x000ee80000300800 */
[----:B------:R-:W4:Y:S04]  /*53c40*/  LDL.LU R14, [R1+0x388] ;  /* 0x00038800010e7983 */ /* 0x000f280000300800 */
[----:B------:R-:W4:Y:S01]  /*53c50*/  LDL.LU R15, [R1+0x38c] ;  /* 0x00038c00010f7983 */ /* 0x000f220000300800 */
[----:B--2---:R-:W-:Y:S03]  /*53c60*/  HMMA.16816.F32.BF16 R24, R4, R16, R24 ;  /* 0x000000100418723c */ /* 0x004fe60000041818 */
[----:B----4-:R-:W-:Y:S04]  /*53c70*/  STL.64 [R1+0x22f0], R14 ;  /* 0x0022f00e01007387 */ /* 0x010fe80000100a00 */
[----:B---3--:R-:W-:Y:S04]  /*53c80*/  STL.64 [R1+0x22e8], R12 ;  /* 0x0022e80c01007387 */ /* 0x008fe80000100a00 */
[----:B------:R-:W-:Y:S04]  /*53c90*/  STL [R1+0x21cc], R11 ;  /* 0x0021cc0b01007387 */ /* 0x000fe80000100800 */
[----:B------:R-:W-:Y:S08]  /*53ca0*/  STL [R1+0x21c8], R10 ;  /* 0x0021c80a01007387 */ /* 0x000ff00000100800 */
[----:B------:R-:W-:Y:S04]  /*53cb0*/  STL.64 [R1+0x220], R24 ;  /* 0x0002201801007387 */ /* 0x000fe80000100a00 */
[----:B------:R0:W-:Y:S02]  /*53cc0*/  STL.64 [R1+0x228], R26 ;  /* 0x0002281a01007387 */ /* 0x0001e40000100a00 */
[----:B0-----:R-:W-:-:S02]  /*53cd0*/  IMAD.MOV.U32 R27, RZ, RZ, R16 ;  /* 0x000000ffff1b7224 */ /* 0x001fc400078e0010 */
[----:B------:R-:W-:Y:S02]  /*53ce0*/  IMAD.MOV.U32 R26, RZ, RZ, R17 ;  /* 0x000000ffff1a7224 */ /* 0x000fe400078e0011 */
[----:B------:R-:W2:Y:S04]  /*53cf0*/  LDL.LU.64 R16, [R1+0x2308] ;  /* 0x0023080001107983 */ /* 0x000ea80000300a00 */
[----:B------:R-:W-:Y:S04]  /*53d00*/  STL [R1+0x2274], R26 ;  /* 0x0022741a01007387 */ /* 0x000fe80000100800 */
[----:B------:R-:W-:Y:S01]  /*53d10*/  STL [R1+0x2270], R27 ;  /* 0x0022701b01007387 */ /* 0x000fe20000100800 */
[----:B------:R-:W-:-:S02]  /*53d20*/  IMAD.MOV.U32 R12, RZ, RZ, R28 ;  /* 0x000000ffff0c7224 */ /* 0x000fc400078e001c */
[----:B------:R-:W-:Y:S02]  /*53d30*/  IMAD.MOV.U32 R13, RZ, RZ, R3 ;  /* 0x000000ffff0d7224 */ /* 0x000fe400078e0003 */
[----:B------:R-:W-:Y:S02]  /*53d40*/  IMAD.MOV.U32 R14, RZ, RZ, R2 ;  /* 0x000000ffff0e7224 */ /* 0x000fe400078e0002 */
[----:B------:R-:W-:Y:S01]  /*53d50*/  IMAD.MOV.U32 R15, RZ, RZ, R0 ;  /* 0x000000ffff0f7224 */ /* 0x000fe200078e0000 */
[----:B--2---:R-:W-:Y:S06]  /*53d60*/  HMMA.16816.F32.BF16 R20, R4, R16, R20 ;  /* 0x000000100414723c */ /* 0x004fec0000041814 */
[----:B------:R-:W-:-:S02]  /*53d70*/  IMAD.MOV.U32 R25, RZ, RZ, R16 ;  /* 0x000000ffff197224 */ /* 0x000fc400078e0010 */
[----:B------:R-:W-:Y:S02]  /*53d80*/  IMAD.MOV.U32 R24, RZ, RZ, R17 ;  /* 0x000000ffff187224 */ /* 0x000fe400078e0011 */
[----:B------:R-:W2:-:S14]  /*53d90*/  LDL.LU.64 R16, [R1+0x2300] ;  /* 0x0023000001107983 */ /* 0x000e9c0000300a00 */
[----:B------:R-:W-:Y:S02]  /*53da0*/  IMAD.MOV.U32 R28, RZ, RZ, R20 ;  /* 0x000000ffff1c7224 */ /* 0x000fe400078e0014 */
[----:B------:R-:W-:Y:S02]  /*53db0*/  IMAD.MOV.U32 R3, RZ, RZ, R21 ;  /* 0x000000ffff037224 */ /* 0x000fe400078e0015 */
[----:B------:R-:W-:Y:S02]  /*53dc0*/  IMAD.MOV.U32 R2, RZ, RZ, R22 ;  /* 0x000000ffff027224 */ /* 0x000fe400078e0016 */
[----:B------:R-:W-:Y:S02]  /*53dd0*/  IMAD.MOV.U32 R0, RZ, RZ, R23 ;  /* 0x000000ffff007224 */ /* 0x000fe400078e0017 */
[----:B------:R0:W1:Y:S04]  /*53de0*/  LDSM.16.MT88.4 R20, [R29+UR5+0x21400] ;  /* 0x021400051d14783b */ /* 0x0000680008004200 */
[----:B------:R-:W-:Y:S04]  /*53df0*/  STL [R1+0x20c0], R0 ;  /* 0x0020c00001007387 */ /* 0x000fe80000100800 */
[----:B------:R-:W-:Y:S04]  /*53e00*/  STL [R1+0x20bc], R2 ;  /* 0x0020bc0201007387 */ /* 0x000fe80000100800 */
[----:B------:R-:W-:Y:S04]  /*53e10*/  STL [R1+0x20b8], R3 ;  /* 0x0020b80301007387 */ /* 0x000fe80000100800 */
[----:B------:R-:W-:Y:S04]  /*53e20*/  STL [R1+0x20b4], R28 ;  /* 0x0020b41c01007387 */ /* 0x000fe80000100800 */
[----:B0-----:R-:W3:Y:S04]  /*53e30*/  LDL.LU R29, [R1+0x22f8] ;  /* 0x0022f800011d7983 */ /* 0x001ee80000300800 */
[----:B-1----:R-:W-:Y:S04]  /*53e40*/  STL [R1+0x20cc], R20 ;  /* 0x0020cc1401007387 */ /* 0x002fe80000100800 */
[----:B------:R0:W-:Y:S04]  /*53e50*/  STL [R1+0x20c8], R21 ;  /* 0x0020c81501007387 */ /* 0x0001e80000100800 */
[----:B------:R-:W-:Y:S04]  /*53e60*/  STL [R1+0x20c4], R22 ;  /* 0x0020c41601007387 */ /* 0x000fe80000100800 */
[----:B------:R-:W-:Y:S04]  /*53e70*/  STL [R1+0x20b0], R23 ;  /* 0x0020b01701007387 */ /* 0x000fe80000100800 */
[----:B0-----:R-:W4:Y:S01]  /*53e80*/  LDL.LU.64 R20, [R1] ;  /* 0x0000000001147983 */ /* 0x001f220000300a00 */
[----:B--2---:R-:W-:-:S15]  /*53e90*/  HMMA.16816.F32.BF16 R12, R4, R16, R12 ;  /* 0x00000010040c723c */ /* 0x004fde000004180c */
[----:B------:R-:W-:-:S08]  /*53ea0*/  NOP ;  /* 0x0000000000007918 */ /* 0x000fd00000000000 */
[----:B------:R-:W-:Y:S04]  /*53eb0*/  STL.64 [R1+0x200], R12 ;  /* 0x0002000c01007387 */ /* 0x000fe80000100a00 */
[----:B------:R0:W-:Y:S04]  /*53ec0*/  STL.64 [R1+0x208], R14 ;  /* 0x0002080e01007387 */ /* 0x0001e80000100a00 */
[----:B0-----:R-:W2:Y:S04]  /*53ed0*/  LDL.LU.64 R14, [R1+0x22f0] ;  /* 0x0022f000010e7983 */ /* 0x001ea80000300a00 */
[----:B------:R-:W2:Y:S01]  /*53ee0*/  LDL.LU.64 R12, [R1+0x22e8] ;  /* 0x0022e800010c7983 */ /* 0x000ea20000300a00 */
[----:B------:R-:W-:-:S02]  /*53ef0*/  IMAD.MOV.U32 R26, RZ, RZ, R16 ;  /* 0x000000ffff1a7224 */ /* 0x000fc400078e0010 */
[----:B------:R-:W-:Y:S02]  /*53f00*/  IMAD.MOV.U32 R27, RZ, RZ, R17 ;  /* 0x000000ffff1b7224 */ /* 0x000fe400078e0011 */
[----:B------:R-:W2:Y:S04]  /*53f10*/  LDL.LU.64 R16, [R1+0x22e0] ;  /* 0x0022e00001107983 */ /* 0x000ea80000300a00 */
[----:B------:R-:W-:Y:S04]  /*53f20*/  STL.64 [R1+0x2280], R26 ;  /* 0x0022801a01007387 */ /* 0x000fe80000100a00 */
[----:B------:R0:W-:Y:S04]  /*53f30*/  STL.64 [R1+0x2278], R24 ;  /* 0x0022781801007387 */ /* 0x0001e80000100a00 */
[----:B0-----:R-:W2:Y:S04]  /*53f40*/  LDL.LU R24, [R1+0x370] ;  /* 0x0003700001187983 */ /* 0x001ea80000300800 */
[----:B------:R-:W2:Y:S04]  /*53f50*/  LDL.LU R25, [R1+0x374] ;  /* 0x0003740001197983 */ /* 0x000ea80000300800 */
[----:B------:R-:W2:Y:S01]  /*53f60*/  LDL.LU R26, [R1+0x378] ;  /* 0x00037800011a7983 */ /* 0x000ea20000300800 */
[----:B---3--:R-:W-:-:S02]  /*53f70*/  IMAD.MOV.U32 R27, RZ, RZ, R29 ;  /* 0x000000ffff1b7224 */ /* 0x008fc400078e001d */
[----:B----4-:R-:W-:Y:S02]  /*53f80*/  IMAD.MOV.U32 R18, RZ, RZ, R20 ;  /* 0x000000ffff127224 */ /* 0x010fe400078e0014 */
[----:B------:R-:W-:Y:S01]  /*53f90*/  IMAD.MOV.U32 R19, RZ, RZ, R21 ;  /* 0x000000ffff137224 */ /* 0x000fe200078e0015 */
[----:B--2---:R-:W-:-:S15]  /*53fa0*/  HMMA.16816.F32.BF16 R12, R4, R20, R12 ;  /* 0x00000014040c723c */ /* 0x004fde000004180c */
[----:B------:R-:W-:-:S08]  /*53fb0*/  NOP ;  /* 0x0000000000007918 */ /* 0x000fd00000000000 */
[----:B------:R-:W-:Y:S04]  /*53fc0*/  STL [R1+0x1e4], R13 ;  /* 0x0001e40d01007387 */ /* 0x000fe80000100800 */
[----:B------:R0:W-:Y:S01]  /*53fd0*/  STL [R1+0x1e8], R14 ;  /* 0x0001e80e01007387 */ /* 0x0001e20000100800 */
[----:B------:R-:W-:Y:S02]  /*53fe0*/  IMAD.MOV.U32 R29, RZ, RZ, R15 ;  /* 0x000000ffff1d7224 */ /* 0x000fe400078e000f */
[----:B------:R-:W-:Y:S01]  /*53ff0*/  IMAD.MOV.U32 R23, RZ, RZ, R12 ;  /* 0x000000ffff177224 */ /* 0x000fe200078e000c */
[----:B0-----:R-:W2:Y:S04]  /*54000*/  LDL.LU.64 R14, [R1+0x22d8] ;  /* 0x0022d800010e7983 */ /* 0x001ea80000300a00 */
[----:B------:R-:W3:Y:S04]  /*54010*/  LDL.LU.64 R12, [R1+0x22d0] ;  /* 0x0022d000010c7983 */ /* 0x000ee80000300a00 */
[----:B------:R-:W-:Y:S04]  /*54020*/  STL.64 [R1+0x2248], R18 ;  /* 0x0022481201007387 */ /* 0x000fe80000100a00 */
[----:B------:R0:W-:Y:S04]  /*54030*/  STL.64 [R1+0x2240], R16 ;  /* 0x0022401001007387 */ /* 0x0001e80000100a00 */
[----:B0-----:R-:W4:Y:S04]  /*54040*/  LDL.LU R16, [R1+0x160] ;  /* 0x0001600001107983 */ /* 0x001f280000300800 */
[----:B------:R-:W4:Y:S04]  /*54050*/  LDL.LU R17, [R1+0x164] ;  /* 0x0001640001117983 */ /* 0x000f280000300800 */
[----:B------:R-:W4:Y:S04]  /*54060*/  LDL.LU R18, [R1+0x168] ;  /* 0x0001680001127983 */ /* 0x000f280000300800 */
[----:B------:R-:W4:Y:S04]  /*54070*/  LDL.LU R19, [R1+0x16c] ;  /* 0x00016c0001137983 */ /* 0x000f280000300800 */
[----:B------:R-:W-:Y:S04]  /*54080*/  STL [R1+0x20d4], R29 ;  /* 0x0020d41d01007387 */ /* 0x000fe80000100800 */
[----:B------:R0:W-:Y:S01]  /*54090*/  STL [R1+0x20d0], R23 ;  /* 0x0020d01701007387 */ /* 0x0001e20000100800 */
[C---:B---3--:R-:W-:Y:S06]  /*540a0*/  HMMA.16816.F32.BF16 R24, R4.reuse, R12, R24 ;  /* 0x0000000c0418723c */ /* 0x048fec0000041818 */
[----:B----4-:R-:W-:-:S15]  /*540b0*/  HMMA.16816.F32.BF16 R16, R4, R8, R16 ;  /* 0x000000080410723c */ /* 0x010fde0000041810 */
[----:B------:R-:W-:-:S03]  /*540c0*/  NOP ;  /* 0x0000000000007918 */ /* 0x000fc60000000000 */
[----:B0-----:R-:W-:-:S05]  /*540d0*/  IMAD.MOV.U32 R23, RZ, RZ, R27 ;  /* 0x000000ffff177224 */ /* 0x001fca00078e001b */
[----:B------:R0:W-:Y:S01]  /*540e0*/  STL [R1+0x160], R16 ;  /* 0x0001601001007387 */ /* 0x0001e20000100800 */
[----:B------:R-:W-:Y:S02]  /*540f0*/  IMAD.MOV.U32 R20, RZ, RZ, R17 ;  /* 0x000000ffff147224 */ /* 0x000fe400078e0011 */
[----:B------:R-:W-:Y:S02]  /*54100*/  IMAD.MOV.U32 R21, RZ, RZ, R18 ;  /* 0x000000ffff157224 */ /* 0x000fe400078e0012 */
[----:B------:R-:W-:Y:S01]  /*54110*/  IMAD.MOV.U32 R22, RZ, RZ, R19 ;  /* 0x000000ffff167224 */ /* 0x000fe200078e0013 */
[----:B0-----:R-:W3:Y:S04]  /*54120*/  LDL.LU R16, [R1+0x360] ;  /* 0x0003600001107983 */ /* 0x001ee80000300800 */
[----:B------:R-:W3:Y:S04]  /*54130*/  LDL.LU R17, [R1+0x364] ;  /* 0x0003640001117983 */ /* 0x000ee80000300800 */
[----:B------:R-:W3:Y:S04]  /*54140*/  LDL.LU R18, [R1+0x368] ;  /* 0x0003680001127983 */ /* 0x000ee80000300800 */
[----:B------:R-:W3:Y:S04]  /*54150*/  LDL.LU R19, [R1+0x36c] ;  /* 0x00036c0001137983 */ /* 0x000ee80000300800 */
[----:B------:R0:W-:Y:S04]  /*54160*/  STL [R1+0x21d4], R8 ;  /* 0x0021d40801007387 */ /* 0x0001e80000100800 */
[----:B------:R1:W-:Y:S04]  /*54170*/  STL [R1+0x21d0], R9 ;  /* 0x0021d00901007387 */ /* 0x0003e80000100800 */
[----:B------:R-:W-:Y:S04]  /*54180*/  STL [R1+0x20e0], R22 ;  /* 0x0020e01601007387 */ /* 0x000fe80000100800 */
[----:B------:R-:W-:Y:S04]  /*54190*/  STL [R1+0x20dc], R21 ;  /* 0x0020dc1501007387 */ /* 0x000fe80000100800 */
[----:B------:R4:W-:Y:S04]  /*541a0*/  STL [R1+0x20d8], R20 ;  /* 0x0020d81401007387 */ /* 0x0009e80000100800 */
[----:B------:R-:W-:Y:S04]  /*541b0*/  STL.64 [R1+0x140], R24 ;  /* 0x0001401801007387 */ /* 0x000fe80000100a00 */
[----:B------:R-:W-:Y:S04]  /*541c0*/  STL [R1+0x22b8], R23 ;  /* 0x0022b81701007387 */ /* 0x000fe80000100800 */
[----:B0-----:R-:W2:Y:S04]  /*541d0*/  LDL.LU R8, [R1+0x330] ;  /* 0x0003300001087983 */ /* 0x001ea80000300800 */
[----:B-1----:R-:W2:Y:S04]  /*541e0*/  LDL.LU R9, [R1+0x334] ;  /* 0x0003340001097983 */ /* 0x002ea80000300800 */
[----:B------:R-:W3:Y:S04]  /*541f0*/  LDL.LU R10, [R1+0x338] ;  /* 0x00033800010a7983 */ /* 0x000ee80000300800 */
[----:B------:R-:W3:Y:S04]  /*54200*/  LDL.LU R11, [R1+0x33c] ;  /* 0x00033c00010b7983 */ /* 0x000ee80000300800 */
[----:B----4-:R-:W4:Y:S04]  /*54210*/  LDL.LU.64 R20, [R1+0x150] ;  /* 0x0001500001147983 */ /* 0x010f280000300a00 */
[----:B----4-:R0:W-:Y:S04]  /*54220*/  STL.64 [R1+0x22c0], R20 ;  /* 0x0022c01401007387 */ /* 0x0101e80000100a00 */
[----:B0-----:R-:W4:Y:S04]  /*54230*/  LDL.LU.64 R20, [R1+0x40] ;  /* 0x0000400001147983 */ /* 0x001f280000300a00 */
[----:B---3--:R-:W-:Y:S04]  /*54240*/  STL.64 [R1+0x22a0], R10 ;  /* 0x0022a00a01007387 */ /* 0x008fe80000100a00 */
[----:B--2---:R0:W-:Y:S02]  /*54250*/  STL.64 [R1+0x2298], R8 ;  /* 0x0022980801007387 */ /* 0x0041e40000100a00 */
[----:B0-----:R-:W-:-:S02]  /*54260*/  IMAD.MOV.U32 R8, RZ, RZ, R14 ;  /* 0x000000ffff087224 */ /* 0x001fc400078e000e */
[----:B------:R-:W-:Y:S01]  /*54270*/  IMAD.MOV.U32 R9, RZ, RZ, R15 ;  /* 0x000000ffff097224 */ /* 0x000fe200078e000f */
[----:B------:R-:W2:Y:S04]  /*54280*/  LDL.LU R14, [R1+0x22cc] ;  /* 0x0022cc00010e7983 */ /* 0x000ea80000300800 */
[----:B------:R-:W2:Y:S04]  /*54290*/  LDL.LU R15, [R1+0x22c8] ;  /* 0x0022c800010f7983 */ /* 0x000ea80000300800 */
[----:B------:R0:W-:Y:S04]  /*542a0*/  STL.64 [R1+0x22b0], R8 ;  /* 0x0022b00801007387 */ /* 0x0001e80000100a00 */
[----:B0-----:R-:W3:Y:S04]  /*542b0*/  LDL.LU R8, [R1+0x350] ;  /* 0x0003500001087983 */ /* 0x001ee80000300800 */
[----:B------:R-:W3:Y:S04]  /*542c0*/  LDL.LU R9, [R1+0x354] ;  /* 0x0003540001097983 */ /* 0x000ee80000300800 */
[----:B------:R-:W3:Y:S04]  /*542d0*/  LDL.LU R10, [R1+0x358] ;  /* 0x00035800010a7983 */ /* 0x000ee80000300800 */
[----:B------:R-:W3:Y:S04]  /*542e0*/  LDL.LU R11, [R1+0x35c] ;  /* 0x00035c00010b7983 */ /* 0x000ee80000300800 */
[----:B------:R-:W4:Y:S04]  /*542f0*/  LDL.LU.64 R24, [R1+0x1c0] ;  /* 0x0001c00001187983 */ /* 0x000f280000300a00 */
[----:B----4-:R0:W-:Y:S04]  /*54300*/  STL.64 [R1+0x2290], R24 ;  /* 0x0022901801007387 */ /* 0x0101e80000100a00 */
[----:B0-----:R-:W4:Y:S01]  /*54310*/  LDL.LU.64 R24, [R1+0x1d0] ;  /* 0x0001d00001187983 */ /* 0x001f220000300a00 */
[----:B------:R-:W-:Y:S01]  /*54320*/  HMMA.16816.F32.BF16 R16, R4, R20, R16 ;  /* 0x000000140410723c */ /* 0x000fe20000041810 */
[----:B------:R-:W-:-:S15]  /*54330*/  IMAD.MOV.U32 R29, RZ, RZ, R26 ;  /* 0x000000ffff1d7224 */ /* 0x000fde00078e001a */
[----:B------:R-:W-:-:S08]  /*54340*/  NOP ;  /* 0x0000000000007918 */ /* 0x000fd00000000000 */
[----:B------:R-:W-:Y:S02]  /*54350*/  IMAD.MOV.U32 R0, RZ, RZ, R16 ;  /* 0x000000ffff007224 */ /* 0x000fe400078e0010 */
[----:B------:R-:W-:Y:S01]  /*54360*/  IMAD.MOV.U32 R2, RZ, RZ, R17 ;  /* 0x000000ffff027224 */ /* 0x000fe200078e0011 */
[----:B----4-:R0:W-:Y:S04]  /*54370*/  STL.64 [R1+0x22a8], R24 ;  /* 0x0022a81801007387 */ /* 0x0101e80000100a00 */
[----:B0-----:R-:W4:Y:S04]  /*54380*/  LDL.LU R24, [R1+0x340] ;  /* 0x0003400001187983 */ /* 0x001f280000300800 */
[----:B------:R-:W4:Y:S04]  /*54390*/  LDL.LU R25, [R1+0x344] ;  /* 0x0003440001197983 */ /* 0x000f280000300800 */
[----:B------:R-:W4:Y:S04]  /*543a0*/  LDL.LU R26, [R1+0x348] ;  /* 0x00034800011a7983 */ /* 0x000f280000300800 */
[----:B------:R-:W4:Y:S04]  /*543b0*/  LDL.LU R27, [R1+0x34c] ;  /* 0x00034c00011b7983 */ /* 0x000f280000300800 */
[----:B--2---:R-:W-:Y:S04]  /*543c0*/  STL.64 [R1+0x21c0], R14 ;  /* 0x0021c00e01007387 */ /* 0x004fe80000100a00 */
[----:B------:R0:W-:Y:S04]  /*543d0*/  STL.64 [R1+0x21b8], R12 ;  /* 0x0021b80c01007387 */ /* 0x0001e80000100a00 */
[----:B------:R-:W-:Y:S01]  /*543e0*/  STL [R1+0x20e4], R29 ;  /* 0x0020e41d01007387 */ /* 0x000fe20000100800 */
[----:B0-----:R-:W-:-:S02]  /*543f0*/  IMAD.MOV.U32 R13, RZ, RZ, R20 ;  /* 0x000000ffff0d7224 */ /* 0x001fc400078e0014 */
[----:B------:R-:W-:Y:S02]  /*54400*/  IMAD.MOV.U32 R12, RZ, RZ, R21 ;  /* 0x000000ffff0c7224 */ /* 0x000fe400078e0015 */
[----:B------:R-:W3:Y:S04]  /*54410*/  LDL.LU.64 R20, [R1+0x22c0] ;  /* 0x0022c00001147983 */ /* 0x000ee80000300a00 */
[----:B------:R-:W2:Y:S01]  /*54420*/  LDL.LU.64 R16, [R1+0x1b0] ;  /* 0x0001b00001107983 */ /* 0x000ea20000300a00 */
[----:B------:R-:W-:Y:S02]  /*54430*/  IMAD.MOV.U32 R3, RZ, RZ, R18 ;  /* 0x000000ffff037224 */ /* 0x000fe400078e0012 */
[----:B------:R-:W-:Y:S01]  /*54440*/  IMAD.MOV.U32 R28, RZ, RZ, R19 ;  /* 0x000000ffff1c7224 */ /* 0x000fe200078e0013 */
[----:B--2---:R0:W-:Y:S04]  /*54450*/  STL.64 [R1+0x2288], R16 ;  /* 0x0022881001007387 */ /* 0x0041e80000100a00 */
[----:B0-----:R-:W2:Y:S04]  /*54460*/  LDL.LU R16, [R1+0xd0] ;  /* 0x0000d00001107983 */ /* 0x001ea80000300800 */
[----:B------:R-:W2:Y:S04]  /*54470*/  LDL.LU R17, [R1+0xd4] ;  /* 0x0000d40001117983 */ /* 0x000ea80000300800 */
[----:B------:R-:W2:Y:S04]  /*54480*/  LDL.LU R18, [R1+0xd8] ;  /* 0x0000d80001127983 */ /* 0x000ea80000300800 */
[----:B------:R-:W2:Y:S04]  /*54490*/  LDL.LU R19, [R1+0xdc] ;  /* 0x0000dc0001137983 */ /* 0x000ea80000300800 */
[----:B------:R-:W-:Y:S04]  /*544a0*/  STL [R1+0x21e4], R2 ;  /* 0x0021e40201007387 */ /* 0x000fe80000100800 */
[----:B------:R-:W-:Y:S04]  /*544b0*/  STL [R1+0x21e0], R0 ;  /* 0x0021e00001007387 */ /* 0x000fe80000100800 */
[----:B------:R-:W-:Y:S04]  /*544c0*/  STL [R1+0x21dc], R12 ;  /* 0x0021dc0c01007387 */ /* 0x000fe80000100800 */
[----:B------:R-:W-:Y:S04]  /*544d0*/  STL [R1+0x21d8], R13 ;  /* 0x0021d80d01007387 */ /* 0x000fe80000100800 */
[----:B------:R-:W4:Y:S01]  /*544e0*/  LDL.LU R23, [R1+0x22b8] ;  /* 0x0022b80001177983 */ /* 0x000f220000300800 */
[----:B---3--:R-:W-:Y:S06]  /*544f0*/  HMMA.16816.F32.BF16 R8, R4, R20, R8 ;  /* 0x000000140408723c */ /* 0x008fec0000041808 */
[----:B------:R-:W-:-:S02]  /*54500*/  IMAD.MOV.U32 R15, RZ, RZ, R20 ;  /* 0x000000ffff0f7224 */ /* 0x000fc400078e0014 */
[----:B------:R-:W-:-:S15]  /*54510*/  IMAD.MOV.U32 R14, RZ, RZ, R21 ;  /* 0x000000ffff0e7224 */ /* 0x000fde00078e0015 */
[----:B------:R-:W-:-:S01]  /*54520*/  NOP ;  /* 0x0000000000007918 */ /* 0x000fc20000000000 */
[----:B------:R-:W-:Y:S02]  /*54530*/  IMAD.MOV.U32 R29, RZ, RZ, R8 ;  /* 0x000000ffff1d7224 */ /* 0x000fe400078e0008 */
[----:B------:R-:W-:Y:S02]  /*54540*/  IMAD.MOV.U32 R22, RZ, RZ, R9 ;  /* 0x000000ffff167224 */ /* 0x000fe400078e0009 */
[----:B------:R-:W3:Y:S01]  /*54550*/  LDL.LU.64 R8, [R1+0x22b0] ;  /* 0x0022b00001087983 */ /* 0x000ee20000300a00 */
[----:B------:R-:W-:Y:S02]  /*54560*/  IMAD.MOV.U32 R21, RZ, RZ, R10 ;  /* 0x000000ffff157224 */ /* 0x000fe400078e000a */
[----:B------:R-:W-:Y:S01]  /*54570*/  IMAD.MOV.U32 R20, RZ, RZ, R11 ;  /* 0x000000ffff147224 */ /* 0x000fe200078e000b */
[----:B----4-:R-:W-:Y:S04]  /*54580*/  STL.64 [R1+0x20f0], R22 ;  /* 0x0020f01601007387 */ /* 0x010fe80000100a00 */
[----:B------:R0:W-:Y:S04]  /*54590*/  STL.64 [R1+0x20e8], R20 ;  /* 0x0020e81401007387 */ /* 0x0001e80000100a00 */
[----:B0-----:R-:W4:Y:S04]  /*545a0*/  LDL.LU R20, [R1+0x190] ;  /* 0x0001900001147983 */ /* 0x001f280000300800 */
[----:B------:R-:W4:Y:S01]  /*545b0*/  LDL.LU R21, [R1+0x194] ;  /* 0x0001940001157983 */ /* 0x000f220000300800 */
[C---:B---3--:R-:W-:Y:S03]  /*545c0*/  HMMA.16816.F32.BF16 R8, R4.reuse, R8, R24 ;  /* 0x000000080408723c */ /* 0x048fe60000041818 */
[----:B----4-:R0:W-:Y:S04]  /*545d0*/  STL.64 [R1+0x2268], R20 ;  /* 0x0022681401007387 */ /* 0x0101e80000100a00 */
[----:B0-----:R-:W3:Y:S04]  /*545e0*/  LDL.LU R20, [R1+0xc0] ;  /* 0x0000c00001147983 */ /* 0x001ee80000300800 */
[----:B------:R-:W3:Y:S04]  /*545f0*/  LDL.LU R21, [R1+0xc4] ;  /* 0x0000c40001157983 */ /* 0x000ee80000300800 */
[----:B------:R-:W3:Y:S04]  /*54600*/  LDL.LU R22, [R1+0xc8] ;  /* 0x0000c80001167983 */ /* 0x000ee80000300800 */
[----:B------:R-:W3:Y:S04]  /*54610*/  LDL.LU R23, [R1+0xcc] ;  /* 0x0000cc0001177983 */ /* 0x000ee80000300800 */
[----:B------:R-:W4:Y:S04]  /*54620*/  LDL.LU.64 R24, [R1+0x22a8] ;  /* 0x0022a80001187983 */ /* 0x000f280000300a00 */
[----:B------:R-:W-:Y:S04]  /*54630*/  STL.64 [R1+0x110], R8 ;  /* 0x0001100801007387 */ /* 0x000fe80000100a00 */
[----:B------:R0:W-:Y:S04]  /*54640*/  STL.64 [R1+0x118], R10 ;  /* 0x0001180a01007387 */ /* 0x0001e80000100a00 */
[----:B0-----:R-:W4:Y:S04]  /*54650*/  LDL.LU.64 R10, [R1+0x22a0] ;  /* 0x0022a000010a7983 */ /* 0x001f280000300a00 */
[----:B------:R-:W4:Y:S02]  /*54660*/  LDL.LU.64 R8, [R1+0x2298] ;  /* 0x0022980001087983 */ /* 0x000f240000300a00 */
[----:B----4-:R-:W-:-:S15]  /*54670*/  HMMA.16816.F32.BF16 R8, R4, R24, R8 ;  /* 0x000000180408723c */ /* 0x010fde0000041808 */
[----:B------:R-:W-:-:S08]  /*54680*/  NOP ;  /* 0x0000000000007918 */ /* 0x000fd00000000000 */
[----:B------:R-:W-:Y:S04]  /*54690*/  STL.64 [R1+0x100], R8 ;  /* 0x0001000801007387 */ /* 0x000fe80000100a00 */
[----:B------:R0:W-:Y:S02]  /*546a0*/  STL.64 [R1+0x108], R10 ;  /* 0x0001080a01007387 */ /* 0x0001e40000100a00 */
[----:B0-----:R-:W-:Y:S02]  /*546b0*/  IMAD.MOV.U32 R11, RZ, RZ, R24 ;  /* 0x000000ffff0b7224 */ /* 0x001fe400078e0018 */
[----:B------:R-:W-:Y:S02]  /*546c0*/  IMAD.MOV.U32 R10, RZ, RZ, R25 ;  /* 0x000000ffff0a7224 */ /* 0x000fe400078e0019 */
[----:B------:R-:W2:Y:S02]  /*546d0*/  LDL.LU.64 R24, [R1+0x2290] ;  /* 0x0022900001187983 */ /* 0x000ea40000300a00 */
[----:B--2---:R-:W-:-:S15]  /*546e0*/  HMMA.16816.F32.BF16 R16, R4, R24, R16 ;  /* 0x000000180410723c */ /* 0x004fde0000041810 */
[----:B------:R-:W-:-:S08]  /*546f0*/  NOP ;  /* 0x0000000000007918 */ /* 0x000fd00000000000 */
[----:B------:R0:W-:Y:S04]  /*54700*/  STL.64 [R1+0xf0], R16 ;  /* 0x0000f01001007387 */ /* 0x0001e80000100a00 */
[----:B------:R-:W-:Y:S04]  /*54710*/  STL.64 [R1+0xf8], R18 ;  /* 0x0000f81201007387 */ /* 0x000fe80000100a00 */
[----:B0-----:R-:W3:Y:S04]  /*54720*/  LDL.LU.64 R16, [R1+0x2288] ;  /* 0x0022880001107983 */ /* 0x001ee80000300a00 */
[----:B------:R-:W2:Y:S01]  /*54730*/  LDL.LU.64 R26, [R1+0x2280] ;  /* 0x00228000011a7983 */ /* 0x000ea20000300a00 */
[----:B------:R-:W-:-:S02]  /*54740*/  IMAD.MOV.U32 R8, RZ, RZ, R24 ;  /* 0x000000ffff087224 */ /* 0x000fc400078e0018 */
[----:B------:R-:W-:Y:S02]  /*54750*/  IMAD.MOV.U32 R9, RZ, RZ, R25 ;  /* 0x000000ffff097224 */ /* 0x000fe400078e0019 */
[----:B------:R-:W4:Y:S04]  /*54760*/  LDL.LU.64 R24, [R1+0x2278] ;  /* 0x0022780001187983 */ /* 0x000f280000300a00 */
[----:B------:R-:W-:Y:S04]  /*54770*/  STL.64 [R1+0x21f0], R10 ;  /* 0x0021f00a01007387 */ /* 0x000fe80000100a00 */
[----:B------:R2:W-:Y:S02]  /*54780*/  STL.64 [R1+0x21e8], R8 ;  /* 0x0021e80801007387 */ /* 0x0005e40000100a00 */
[----:B--2---:R-:W-:-:S02]  /*54790*/  IMAD.MOV.U32 R8, RZ, RZ, R26 ;  /* 0x000000ffff087224 */ /* 0x004fc400078e001a */
[----:B------:R-:W-:Y:S01]  /*547a0*/  IMAD.MOV.U32 R9, RZ, RZ, R27 ;  /* 0x000000ffff097224 */ /* 0x000fe200078e001b */
[----:B------:R-:W2:Y:S04]  /*547b0*/  LDL.LU R26, [R1+0x2274] ;  /* 0x00227400011a7983 */ /* 0x000ea80000300800 */
[----:B------:R-:W2:Y:S04]  /*547c0*/  LDL.LU R27, [R1+0x2270] ;  /* 0x00227000011b7983 */ /* 0x000ea80000300800 */
[----:B------:R4:W-:Y:S02]  /*547d0*/  STL.64 [R1+0x2208], R8 ;  /* 0x0022080801007387 */ /* 0x0009e40000100a00 */
[----:B----4-:R-:W-:-:S02]  /*547e0*/  IMAD.MOV.U32 R8, RZ, RZ, R25 ;  /* 0x000000ffff087224 */ /* 0x010fc400078e0019 */
[----:B------:R-:W-:-:S05]  /*547f0*/  IMAD.MOV.U32 R9, RZ, RZ, R24 ;  /* 0x000000ffff097224 */ /* 0x000fca00078e0018 */
[----:B------:R3:W-:Y:S02]  /*54800*/  STL.64 [R1+0x2220], R8 ;  /* 0x0022200801007387 */ /* 0x0007e40000100a00 */
[----:B---3--:R-:W-:-:S15]  /*54810*/  HMMA.16816.F32.BF16 R8, R4, R16, R20 ;  /* 0x000000100408723c */ /* 0x008fde0000041814 */
[----:B------:R-:W-:-:S08]  /*54820*/  NOP ;  /* 0x0000000000007918 */ /* 0x000fd00000000000 */
[----:B------:R2:W-:Y:S04]  /*54830*/  STL.64 [R1+0xe0], R8 ;  /* 0x0000e00801007387 */ /* 0x0005e80000100a00 */
[----:B------:R-:W-:Y:S04]  /*54840*/  STL.64 [R1+0xe8], R10 ;  /* 0x0000e80a01007387 */ /* 0x000fe80000100a00 */
[----:B------:R-:W3:Y:S04]  /*54850*/  LDL.LU R20, [R1+0xb0] ;  /* 0x0000b00001147983 */ /* 0x000ee80000300800 */
[----:B------:R-:W3:Y:S04]  /*54860*/  LDL.LU R21, [R1+0xb4] ;  /* 0x0000b40001157983 */ /* 0x000ee80000300800 */
[----:B------:R-:W3:Y:S04]  /*54870*/  LDL.LU R22, [R1+0xb8] ;  /* 0x0000b80001167983 */ /* 0x000ee80000300800 */
[----:B------:R-:W3:Y:S04]  /*54880*/  LDL.LU R23, [R1+0xbc] ;  /* 0x0000bc0001177983 */ /* 0x000ee80000300800 */
[----:B------:R-:W3:Y:S01]  /*54890*/  LDL.LU.64 R24, [R1+0x1a0] ;  /* 0x0001a00001187983 */ /* 0x000ee20000300a00 */
[----:B--2---:R-:W-:-:S02]  /*548a0*/  IMAD.MOV.U32 R9, RZ, RZ, R26 ;  /* 0x000000ffff097224 */ /* 0x004fc400078e001a */
[----:B------:R-:W-:-:S05]  /*548b0*/  IMAD.MOV.U32 R8, RZ, RZ, R27 ;  /* 0x000000ffff087224 */ /* 0x000fca00078e001b */
[----:B------:R0:W-:Y:S04]  /*548c0*/  STL.64 [R1+0x2250], R8 ;  /* 0x0022500801007387 */ /* 0x0001e80000100a00 */
[----:B0-----:R-:W2:Y:S01]  /*548d0*/  LDL.LU.64 R8, [R1+0x180] ;  /* 0x0001800001087983 */ /* 0x001ea20000300a00 */
[----:B------:R-:W-:Y:S02]  /*548e0*/  IMAD.MOV.U32 R12, RZ, RZ, R16 ;  /* 0x000000ffff0c7224 */ /* 0x000fe400078e0010 */
[----:B------:R-:W-:Y:S01]  /*548f0*/  IMAD.MOV.U32 R13, RZ, RZ, R17 ;  /* 0x000000ffff0d7224 */ /* 0x000fe200078e0011 */
[----:B--2---:R0:W-:Y:S04]  /*54900*/  STL.64 [R1+0x2258], R8 ;  /* 0x0022580801007387 */ /* 0x0041e80000100a00 */
[----:B0-----:R-:W2:Y:S04]  /*54910*/  LDL.LU R8, [R1+0x3e0] ;  /* 0x0003e00001087983 */ /* 0x001ea80000300800 */
[----:B------:R-:W2:Y:S04]  /*54920*/  LDL.LU R9, [R1+0x3e4] ;  /* 0x0003e40001097983 */ /* 0x000ea80000300800 */
[----:B------:R-:W2:Y:S04]  /*54930*/  LDL.LU R10, [R1+0x3e8] ;  /* 0x0003e800010a7983 */ /* 0x000ea80000300800 */
[----:B------:R-:W2:Y:S04]  /*54940*/  LDL.LU R11, [R1+0x3ec] ;  /* 0x0003ec00010b7983 */ /* 0x000ea80000300800 */
[----:B------:R-:W4:Y:S04]  /*54950*/  LDL.LU R16, [R1+0xa0] ;  /* 0x0000a00001107983 */ /* 0x000f280000300800 */
[----:B------:R-:W4:Y:S04]  /*54960*/  LDL.LU R17, [R1+0xa4] ;  /* 0x0000a40001117983 */ /* 0x000f280000300800 */
[----:B------:R-:W4:Y:S04]  /*54970*/  LDL.LU R18, [R1+0xa8] ;  /* 0x0000a80001127983 */ /* 0x000f280000300800 */
[----:B------:R-:W4:Y:S04]  /*54980*/  LDL.LU R19, [R1+0xac] ;  /* 0x0000ac0001137983 */ /* 0x000f280000300800 */
[----:B------:R-:W-:Y:S04]  /*54990*/  STL.64 [R1+0x2200], R14 ;  /* 0x0022000e01007387 */ /* 0x000fe80000100a00 */
[----:B------:R0:W-:Y:S04]  /*549a0*/  STL.64 [R1+0x21f8], R12 ;  /* 0x0021f80c01007387 */ /* 0x0001e80000100a00 */
        /* <DEDUP_REMOVED lines=18> */
[----:B------:R-:W-:Y:S04]  /*54ad0*/  STL.64 [R1+0xd8], R22 ;  /* 0x0000d81601007387 */ /* 0x000fe80000100a00 */
[----:B0-----:R-:W3:Y:S04]  /*54ae0*/  LDL.LU.64 R20, [R1+0x2268] ;  /* 0x0022680001147983 */ /* 0x001ee80000300a00 */
[----:B------:R-:W4:Y:S01]  /*54af0*/  LDL.LU R27, [R1+0x2260] ;  /* 0x00226000011b7983 */ /* 0x000f220000300800 */
[----:B------:R-:W-:-:S02]  /*54b00*/  IMAD.MOV.U32 R2, RZ, RZ, R24 ;  /* 0x000000ffff027224 */ /* 0x000fc400078e0018 */
[----:B------:R-:W-:Y:S02]  /*54b10*/  IMAD.MOV.U32 R0, RZ, RZ, R25 ;  /* 0x000000ffff007224 */ /* 0x000fe400078e0019 */
[----:B----4-:R-:W0:Y:S01]  /*54b20*/  LDSM.16.MT88.4 R24, [R27+UR5+0x21400] ;  /* 0x021400051b18783b */ /* 0x010e220008004200 */
[C---:B---3--:R-:W-:Y:S03]  /*54b30*/  HMMA.16816.F32.BF16 R8, R4.reuse, R20, R8 ;  /* 0x000000140408723c */ /* 0x048fe60000041808 */
[----:B0-----:R-:W-:Y:S04]  /*54b40*/  STL.64 [R1+0x1f90], R26 ;  /* 0x001f901a01007387 */ /* 0x001fe80000100a00 */
[----:B------:R0:W-:Y:S04]  /*54b50*/  STL.64 [R1+0x1f88], R24 ;  /* 0x001f881801007387 */ /* 0x0001e80000100a00 */
[----:B0-----:R-:W3:Y:S04]  /*54b60*/  LDL.LU.64 R24, [R1+0x170] ;  /* 0x0001700001187983 */ /* 0x001ee80000300a00 */
[----:B------:R-:W4:Y:S08]  /*54b70*/  LDL.LU.64 R26, [R1+0x178] ;  /* 0x00017800011a7983 */ /* 0x000f300000300a00 */
[----:B------:R0:W-:Y:S04]  /*54b80*/  STL.64 [R1+0xc0], R8 ;  /* 0x0000c00801007387 */ /* 0x0001e80000100a00 */
[----:B------:R-:W-:Y:S04]  /*54b90*/  STL.64 [R1+0xc8], R10 ;  /* 0x0000c80a01007387 */ /* 0x000fe80000100a00 */
[----:B0-----:R-:W2:Y:S04]  /*54ba0*/  LDL.LU.64 R8, [R1+0x2258] ;  /* 0x0022580001087983 */ /* 0x001ea80000300a00 */
[----:B------:R0:W-:Y:S04]  /*54bb0*/  STL.64 [R1+0x2108], R20 ;  /* 0x0021081401007387 */ /* 0x0001e80000100a00 */
[----:B0-----:R-:W2:Y:S04]  /*54bc0*/  LDL.LU R20, [R1+0x3d0] ;  /* 0x0003d00001147983 */ /* 0x001ea80000300800 */
[----:B------:R-:W2:Y:S04]  /*54bd0*/  LDL.LU R21, [R1+0x3d4] ;  /* 0x0003d40001157983 */ /* 0x000ea80000300800 */
[----:B------:R-:W2:Y:S04]  /*54be0*/  LDL.LU R22, [R1+0x3d8] ;  /* 0x0003d80001167983 */ /* 0x000ea80000300800 */
[----:B------:R-:W2:Y:S02]  /*54bf0*/  LDL.LU R23, [R1+0x3dc] ;  /* 0x0003dc0001177983 */ /* 0x000ea40000300800 */
[C---:B--2---:R-:W-:Y:S06]  /*54c00*/  HMMA.16816.F32.BF16 R20, R4.reuse, R8, R20 ;  /* 0x000000080414723c */ /* 0x044fec0000041814 */
[----:B---3--:R-:W-:-:S15]  /*54c10*/  HMMA.16816.F32.BF16 R4, R4, R24, R16 ;  /* 0x000000180404723c */ /* 0x008fde0000041810 */
[----:B------:R-:W-:-:S02]  /*54c20*/  NOP ;  /* 0x0000000000007918 */ /* 0x000fc40000000000 */
[----:B------:R-:W-:Y:S04]  /*54c30*/  STL.64 [R1+0xb0], R20 ;  /* 0x0000b01401007387 */ /* 0x000fe80000100a00 */
[----:B------:R0:W-:Y:S02]  /*54c40*/  STL.64 [R1+0xb8], R22 ;  /* 0x0000b81601007387 */ /* 0x0001e40000100a00 */
[----:B0-----:R-:W-:Y:S02]  /*54c50*/  IMAD.MOV.U32 R23, RZ, RZ, R8 ;  /* 0x000000ffff177224 */ /* 0x001fe400078e0008 */
[----:B------:R-:W-:Y:S02]  /*54c60*/  IMAD.MOV.U32 R22, RZ, RZ, R9 ;  /* 0x000000ffff167224 */ /* 0x000fe400078e0009 */
[----:B------:R-:W2:Y:S04]  /*54c70*/  LDL.LU.64 R8, [R1+0x2250] ;  /* 0x0022500001087983 */ /* 0x000ea80000300a00 */
[----:B------:R-:W3:Y:S04]  /*54c80*/  LDL.LU.64 R18, [R1+0x2248] ;  /* 0x0022480001127983 */ /* 0x000ee80000300a00 */
[----:B------:R-:W2:Y:S04]  /*54c90*/  LDL.LU.64 R16, [R1+0x2240] ;  /* 0x0022400001107983 */ /* 0x000ea80000300a00 */
[----:B------:R3:W-:Y:S04]  /*54ca0*/  STL.64 [R1+0xa0], R4 ;  /* 0x0000a00401007387 */ /* 0x0007e80000100a00 */
[----:B------:R-:W-:Y:S01]  /*54cb0*/  STL.64 [R1+0xa8], R6 ;  /* 0x0000a80601007387 */ /* 0x000fe20000100a00 */
[----:B---3--:R-:W-:-:S02]  /*54cc0*/  IMAD.MOV.U32 R4, RZ, RZ, R18 ;  /* 0x000000ffff047224 */ /* 0x008fc400078e0012 */
[----:B------:R-:W-:Y:S01]  /*54cd0*/  IMAD.MOV.U32 R5, RZ, RZ, R19 ;  /* 0x000000ffff057224 */ /* 0x000fe200078e0013 */
[----:B------:R-:W2:Y:S04]  /*54ce0*/  LDL.LU R18, [R1+0x223c] ;  /* 0x00223c0001127983 */ /* 0x000ea80000300800 */
[----:B------:R-:W2:Y:S04]  /*54cf0*/  LDL.LU R19, [R1+0x2238] ;  /* 0x0022380001137983 */ /* 0x000ea80000300800 */
[----:B----4-:R-:W-:Y:S04]  /*54d00*/  STL.64 [R1+0x2100], R26 ;  /* 0x0021001a01007387 */ /* 0x010fe80000100a00 */
[----:B------:R0:W-:Y:S04]  /*54d10*/  STL.64 [R1+0x20f8], R24 ;  /* 0x0020f81801007387 */ /* 0x0001e80000100a00 */
[----:B0-----:R-:W3:Y:S04]  /*54d20*/  LDL.LU R24, [R1+0x60] ;  /* 0x0000600001187983 */ /* 0x001ee80000300800 */
[----:B------:R-:W3:Y:S04]  /*54d30*/  LDL.LU R25, [R1+0x64] ;  /* 0x0000640001197983 */ /* 0x000ee80000300800 */
[----:B------:R-:W3:Y:S04]  /*54d40*/  LDL.LU R26, [R1+0x68] ;  /* 0x00006800011a7983 */ /* 0x000ee80000300800 */
[----:B------:R-:W3:Y:S01]  /*54d50*/  LDL.LU R27, [R1+0x6c] ;  /* 0x00006c00011b7983 */ /* 0x000ee20000300800 */
        /* <DEDUP_REMOVED lines=14> */
[----:B---3--:R-:W-:Y:S01]  /*54e40*/  HMMA.16816.F32.BF16 R4, R16, R4, R24 ;  /* 0x000000041004723c */ /* 0x008fe20000041818 */
[----:B------:R-:W-:-:S02]  /*54e50*/  IMAD.MOV.U32 R20, RZ, RZ, R2 ;  /* 0x000000ffff147224 */ /* 0x000fc400078e0002 */
[----:B------:R-:W-:-:S03]  /*54e60*/  IMAD.MOV.U32 R21, RZ, RZ, R0 ;  /* 0x000000ffff157224 */ /* 0x000fc600078e0000 */
[----:B--2---:R-:W-:Y:S01]  /*54e70*/  HMMA.16816.F32.BF16 R8, R16, R8, R12 ;  /* 0x000000081008723c */ /* 0x004fe2000004180c */
[----:B------:R-:W2:Y:S04]  /*54e80*/  LDL.LU.64 R14, [R1+0x2200] ;  /* 0x00220000010e7983 */ /* 0x000ea80000300a00 */
[----:B------:R-:W3:-:S15]  /*54e90*/  LDL.LU.64 R12, [R1+0x21f8] ;  /* 0x0021f800010c7983 */ /* 0x000ede0000300a00 */
[----:B------:R-:W-:-:S03]  /*54ea0*/  NOP ;  /* 0x0000000000007918 */ /* 0x000fc60000000000 */
[----:B------:R-:W-:Y:S04]  /*54eb0*/  STL.64 [R1+0x70], R8 ;  /* 0x0000700801007387 */ /* 0x000fe80000100a00 */
[----:B------:R0:W-:Y:S04]  /*54ec0*/  STL.64 [R1+0x78], R10 ;  /* 0x0000780a01007387 */ /* 0x0001e80000100a00 */
[----:B0-----:R-:W4:Y:S04]  /*54ed0*/  LDL.LU.64 R10, [R1+0x21f0] ;  /* 0x0021f000010a7983 */ /* 0x001f280000300a00 */
[----:B------:R-:W2:Y:S04]  /*54ee0*/  LDL.LU.64 R8, [R1+0x21e8] ;  /* 0x0021e80001087983 */ /* 0x000ea80000300a00 */
[----:B------:R-:W4:Y:S04]  /*54ef0*/  LDL.LU R2, [R1+0x21e4] ;  /* 0x0021e40001027983 */ /* 0x000f280000300800 */
[----:B------:R-:W-:Y:S04]  /*54f00*/  STL.64 [R1+0x60], R4 ;  /* 0x0000600401007387 */ /* 0x000fe80000100a00 */
[----:B------:R-:W-:Y:S04]  /*54f10*/  STL.64 [R1+0x68], R6 ;  /* 0x0000680601007387 */ /* 0x000fe80000100a00 */
[----:B------:R-:W4:Y:S04]  /*54f20*/  LDL.LU R0, [R1+0x21e0] ;  /* 0x0021e00001007983 */ /* 0x000f280000300800 */
[----:B------:R3:W-:Y:S04]  /*54f30*/  STL.64 [R1+0x2120], R20 ;  /* 0x0021201401007387 */ /* 0x0007e80000100a00 */
[----:B------:R-:W4:Y:S04]  /*54f40*/  LDL.LU R24, [R1+0x250] ;  /* 0x0002500001187983 */ /* 0x000f280000300800 */
[----:B------:R-:W4:Y:S04]  /*54f50*/  LDL.LU R25, [R1+0x254] ;  /* 0x0002540001197983 */ /* 0x000f280000300800 */
[----:B------:R-:W4:Y:S04]  /*54f60*/  LDL.LU R26, [R1+0x258] ;  /* 0x00025800011a7983 */ /* 0x000f280000300800 */
[----:B------:R-:W4:Y:S01]  /*54f70*/  LDL.LU R27, [R1+0x25c] ;  /* 0x00025c00011b7983 */ /* 0x000f220000300800 */
[----:B---3--:R-:W-:-:S02]  /*54f80*/  IMAD.MOV.U32 R20, RZ, RZ, R12 ;  /* 0x000000ffff147224 */ /* 0x008fc400078e000c */
[----:B------:R-:W-:Y:S01]  /*54f90*/  IMAD.MOV.U32 R21, RZ, RZ, R13 ;  /* 0x000000ffff157224 */ /* 0x000fe200078e000d */
[----:B------:R-:W3:Y:S04]  /*54fa0*/  LDL.LU R12, [R1+0x21dc] ;  /* 0x0021dc00010c7983 */ /* 0x000ee80000300800 */
[----:B------:R-:W3:Y:S04]  /*54fb0*/  LDL.LU R13, [R1+0x21d8] ;  /* 0x0021d800010d7983 */ /* 0x000ee80000300800 */
[----:B------:R2:W-:Y:S02]  /*54fc0*/  STL.64 [R1+0x2138], R20 ;  /* 0x0021381401007387 */ /* 0x0005e40000100a00 */
[----:B--2---:R-:W-:-:S02]  /*54fd0*/  IMAD.MOV.U32 R20, RZ, RZ, R8 ;  /* 0x000000ffff147224 */ /* 0x004fc400078e0008 */
[----:B------:R-:W-:Y:S01]  /*54fe0*/  IMAD.MOV.U32 R21, RZ, RZ, R9 ;  /* 0x000000ffff157224 */ /* 0x000fe200078e0009 */
[----:B------:R-:W2:Y:S04]  /*54ff0*/  LDL.LU R8, [R1+0x21d4] ;  /* 0x0021d40001087983 */ /* 0x000ea80000300800 */
[----:B------:R-:W2:Y:S04]  /*55000*/  LDL.LU R9, [R1+0x21d0] ;  /* 0x0021d00001097983 */ /* 0x000ea80000300800 */
[----:B------:R0:W-:Y:S04]  /*55010*/  STL.64 [R1+0x2150], R20 ;  /* 0x0021501401007387 */ /* 0x0001e80000100a00 */
[----:B----4-:R-:W-:Y:S04]  /*55020*/  STL.64 [R1+0x2118], R26 ;  /* 0x0021181a01007387 */ /* 0x010fe80000100a00 */
[----:B------:R1:W-:Y:S01]  /*55030*/  STL.64 [R1+0x2110], R24 ;  /* 0x0021101801007387 */ /* 0x0003e20000100a00 */
[----:B0-----:R-:W-:-:S03]  /*55040*/  IMAD.MOV.U32 R20, RZ, RZ, R11 ;  /* 0x000000ffff147224 */ /* 0x001fc600078e000b */
[----:B-1----:R-:W4:Y:S04]  /*55050*/  LDL.LU R24, [R1+0x270] ;  /* 0x0002700001187983 */ /* 0x002f280000300800 */
[----:B------:R-:W4:Y:S04]  /*55060*/  LDL.LU R25, [R1+0x274] ;  /* 0x0002740001197983 */ /* 0x000f280000300800 */
[----:B------:R-:W2:Y:S01]  /*55070*/  LDL.LU R26, [R1+0x278] ;  /* 0x00027800011a7983 */ /* 0x000ea20000300800 */
[----:B------:R-:W-:-:S03]  /*55080*/  IMAD.MOV.U32 R21, RZ, RZ, R10 ;  /* 0x000000ffff157224 */ /* 0x000fc600078e000a */
[----:B------:R-:W2:Y:S04]  /*55090*/  LDL.LU R27, [R1+0x27c] ;  /* 0x00027c00011b7983 */ /* 0x000ea80000300800 */
[----:B------:R-:W4:Y:S04]  /*550a0*/  LDL.LU R11, [R1+0x21cc] ;  /* 0x0021cc00010b7983 */ /* 0x000f280000300800 */
[----:B------:R-:W4:Y:S04]  /*550b0*/  LDL.LU R10, [R1+0x21c8] ;  /* 0x0021c800010a7983 */ /* 0x000f280000300800 */
[----:B------:R-:W-:Y:S04]  /*550c0*/  STL.64 [R1+0x2170], R22 ;  /* 0x0021701601007387 */ /* 0x000fe80000100a00 */
[----:B------:R0:W-:Y:S04]  /*550d0*/  STL.64 [R1+0x2168], R20 ;  /* 0x0021681401007387 */ /* 0x0001e80000100a00 */
[----:B0-----:R-:W3:Y:S04]  /*550e0*/  LDL.LU R20, [R1+0x2c0] ;  /* 0x0002c00001147983 */ /* 0x001ee80000300800 */
[----:B------:R-:W3:Y:S04]  /*550f0*/  LDL.LU R21, [R1+0x2c4] ;  /* 0x0002c40001157983 */ /* 0x000ee80000300800 */
[----:B------:R-:W2:Y:S04]  /*55100*/  LDL.LU R22, [R1+0x2c8] ;  /* 0x0002c80001167983 */ /* 0x000ea80000300800 */
[----:B------:R-:W2:Y:S04]  /*55110*/  LDL.LU R23, [R1+0x2cc] ;  /* 0x0002cc0001177983 */ /* 0x000ea80000300800 */
[----:B--2---:R-:W-:Y:S04]  /*55120*/  STL.64 [R1+0x2180], R22 ;  /* 0x0021801601007387 */ /* 0x004fe80000100a00 */
[----:B---3--:R0:W-:Y:S02]  /*55130*/  STL.64 [R1+0x2178], R20 ;  /* 0x0021781401007387 */ /* 0x0081e40000100a00 */
[----:B0-----:R-:W-:-:S02]  /*55140*/  IMAD.MOV.U32 R20, RZ, RZ, R15 ;  /* 0x000000ffff147224 */ /* 0x001fc400078e000f */
[----:B------:R-:W-:-:S05]  /*55150*/  IMAD.MOV.U32 R21, RZ, RZ, R14 ;  /* 0x000000ffff157224 */ /* 0x000fca00078e000e */
[----:B------:R0:W-:Y:S04]  /*55160*/  STL.64 [R1+0x2198], R20 ;  /* 0x0021981401007387 */ /* 0x0001e80000100a00 */
[----:B------:R-:W2:Y:S04]  /*55170*/  LDL.LU R4, [R1+0x2f0] ;  /* 0x0002f00001047983 */ /* 0x000ea80000300800 */
[----:B------:R-:W2:Y:S04]  /*55180*/  LDL.LU R5, [R1+0x2f4] ;  /* 0x0002f40001057983 */ /* 0x000ea80000300800 */
[----:B------:R-:W2:Y:S04]  /*55190*/  LDL.LU R6, [R1+0x2f8] ;  /* 0x0002f80001067983 */ /* 0x000ea80000300800 */
[----:B------:R-:W2:Y:S01]  /*551a0*/  LDL.LU R7, [R1+0x2fc] ;  /* 0x0002fc0001077983 */ /* 0x000ea20000300800 */
[----:B0-----:R-:W-:-:S02]  /*551b0*/  IMAD.MOV.U32 R21, RZ, RZ, R12 ;  /* 0x000000ffff157224 */ /* 0x001fc400078e000c */
[----:B------:R-:W-:Y:S01]  /*551c0*/  IMAD.MOV.U32 R20, RZ, RZ, R13 ;  /* 0x000000ffff147224 */ /* 0x000fe200078e000d */
[----:B------:R-:W3:Y:S04]  /*551d0*/  LDL.LU R12, [R1+0x50] ;  /* 0x00005000010c7983 */ /* 0x000ee80000300800 */
[----:B------:R-:W3:Y:S04]  /*551e0*/  LDL.LU R13, [R1+0x54] ;  /* 0x00005400010d7983 */ /* 0x000ee80000300800 */
[----:B------:R-:W3:Y:S04]  /*551f0*/  LDL.LU R14, [R1+0x58] ;  /* 0x00005800010e7983 */ /* 0x000ee80000300800 */
[----:B------:R-:W3:Y:S04]  /*55200*/  LDL.LU R15, [R1+0x5c] ;  /* 0x00005c00010f7983 */ /* 0x000ee80000300800 */
[----:B------:R-:W-:Y:S04]  /*55210*/  STL.64 [R1+0x2130], R26 ;  /* 0x0021301a01007387 */ /* 0x000fe80000100a00 */
[----:B----4-:R0:W-:Y:S04]  /*55220*/  STL.64 [R1+0x2128], R24 ;  /* 0x0021281801007387 */ /* 0x0101e80000100a00 */
[----:B0-----:R-:W4:Y:S04]  /*55230*/  LDL.LU R24, [R1+0x290] ;  /* 0x0002900001187983 */ /* 0x001f280000300800 */
[----:B------:R-:W4:Y:S04]  /*55240*/  LDL.LU R25, [R1+0x294] ;  /* 0x0002940001197983 */ /* 0x000f280000300800 */
[----:B------:R-:W2:Y:S04]  /*55250*/  LDL.LU R26, [R1+0x298] ;  /* 0x00029800011a7983 */ /* 0x000ea80000300800 */
[----:B------:R-:W2:Y:S04]  /*55260*/  LDL.LU R27, [R1+0x29c] ;  /* 0x00029c00011b7983 */ /* 0x000ea80000300800 */
[----:B--2---:R-:W-:Y:S04]  /*55270*/  STL.64 [R1+0x2148], R26 ;  /* 0x0021481a01007387 */ /* 0x004fe80000100a00 */
[----:B----4-:R0:W-:Y:S04]  /*55280*/  STL.64 [R1+0x2140], R24 ;  /* 0x0021401801007387 */ /* 0x0101e80000100a00 */
        /* <DEDUP_REMOVED lines=10> */
[C---:B---3--:R-:W-:Y:S03]  /*55330*/  HMMA.16816.F32.BF16 R12, R16.reuse, R8, R12 ;  /* 0x00000008100c723c */ /* 0x048fe6000004180c */
        /* <DEDUP_REMOVED lines=14> */
[----:B0-----:R-:W3:Y:S04]  /*55420*/  LDL.LU.64 R14, [R1+0x21c0] ;  /* 0x0021c000010e7983 */ /* 0x001ee80000300a00 */
[----:B------:R-:W4:Y:S01]  /*55430*/  LDL.LU.64 R12, [R1+0x21b8] ;  /* 0x0021b800010c7983 */ /* 0x000f220000300a00 */
[C---:B--2---:R-:W-:Y:S06]  /*55440*/  HMMA.16816.F32.BF16 R20, R16.reuse, R20, R24 ;  /* 0x000000141014723c */ /* 0x044fec0000041818 */
[----:B----4-:R-:W-:Y:S01]  /*55450*/  HMMA.16816.F32.BF16 R4, R16, R12, R4 ;  /* 0x0000000c1004723c */ /* 0x010fe20000041804 */
[----:B---3--:R0:W-:Y:S04]  /*55460*/  STL.64 [R1+0x20a8], R14 ;  /* 0x0020a80e01007387 */ /* 0x0081e80000100a00 */
[----:B------:R-:W2:Y:S04]  /*55470*/  LDL.LU R12, [R1+0x230] ;  /* 0x00023000010c7983 */ /* 0x000ea80000300800 */
[----:B------:R-:W2:Y:S01]  /*55480*/  LDL.LU R13, [R1+0x234] ;  /* 0x00023400010d7983 */ /* 0x000ea20000300800 */
[----:B0-----:R-:W-:-:S02]  /*55490*/  IMAD.MOV.U32 R14, RZ, RZ, R10 ;  /* 0x000000ffff0e7224 */ /* 0x001fc400078e000a */
[----:B------:R-:W-:Y:S01]  /*554a0*/  IMAD.MOV.U32 R15, RZ, RZ, R11 ;  /* 0x000000ffff0f7224 */ /* 0x000fe200078e000b */
[----:B------:R-:W3:Y:S04]  /*554b0*/  LDL.LU R10, [R1+0x21b4] ;  /* 0x0021b400010a7983 */ /* 0x000ee80000300800 */
[----:B------:R-:W3:Y:S06]  /*554c0*/  LDL.LU R11, [R1+0x21b0] ;  /* 0x0021b000010b7983 */ /* 0x000eec0000300800 */
[----:B------:R-:W-:Y:S04]  /*554d0*/  STL.64 [R1+0x1f20], R6 ;  /* 0x001f200601007387 */ /* 0x000fe80000100a00 */
[----:B------:R0:W-:Y:S04]  /*554e0*/  STL.64 [R1+0x1f18], R4 ;  /* 0x001f180401007387 */ /* 0x0001e80000100a00 */
[----:B0-----:R-:W4:Y:S04]  /*554f0*/  LDL.LU.64 R4, [R1+0x1f0] ;  /* 0x0001f00001047983 */ /* 0x001f280000300a00 */
        /* <DEDUP_REMOVED lines=10> */
[----:B------:R-:W-:Y:S04]  /*555a0*/  STL.64 [R1+0x280], R20 ;  /* 0x0002801401007387 */ /* 0x000fe80000100a00 */
[----:B------:R0:W-:Y:S04]  /*555b0*/  STL.64 [R1+0x288], R22 ;  /* 0x0002881601007387 */ /* 0x0001e80000100a00 */
[----:B0-----:R-:W4:Y:S04]  /*555c0*/  LDL.LU.64 R22, [R1+0x2180] ;  /* 0x0021800001167983 */ /* 0x001f280000300a00 */
[----:B------:R-:W4:Y:S02]  /*555d0*/  LDL.LU.64 R20, [R1+0x2178] ;  /* 0x0021780001147983 */ /* 0x000f240000300a00 */
[----:B----4-:R-:W-:-:S15]  /*555e0*/  HMMA.16816.F32.BF16 R20, R16, R4, R20 ;  /* 0x000000041014723c */ /* 0x010fde0000041814 */
[----:B------:R-:W-:-:S08]  /*555f0*/  NOP ;  /* 0x0000000000007918 */ /* 0x000fd00000000000 */
[----:B------:R-:W-:Y:S04]  /*55600*/  STL.64 [R1+0x3c0], R20 ;  /* 0x0003c01401007387 */ /* 0x000fe80000100a00 */
[----:B------:R0:W-:Y:S01]  /*55610*/  STL [R1+0x3c8], R22 ;  /* 0x0003c81601007387 */ /* 0x0001e20000100800 */
[----:B------:R-:W-:-:S03]  /*55620*/  IMAD.MOV.U32 R8, RZ, RZ, R23 ;  /* 0x000000ffff087224 */ /* 0x000fc600078e0017 */
[----:B0-----:R-:W4:Y:S04]  /*55630*/  LDL.LU.64 R22, [R1+0x2170] ;  /* 0x0021700001167983 */ /* 0x001f280000300a00 */
[----:B------:R-:W3:Y:S04]  /*55640*/  LDL.LU.64 R20, [R1+0x2168] ;  /* 0x0021680001147983 */ /* 0x000ee80000300a00 */
[----:B--2---:R-:W-:Y:S04]  /*55650*/  STL.64 [R1+0x2028], R6 ;  /* 0x0020280601007387 */ /* 0x004fe80000100a00 */
[----:B------:R-:W-:Y:S01]  /*55660*/  STL [R1+0x1ec0], R8 ;  /* 0x001ec00801007387 */ /* 0x000fe20000100800 */
[----:B----4-:R-:W-:-:S02]  /*55670*/  IMAD.MOV.U32 R4, RZ, RZ, R23 ;  /* 0x000000ffff047224 */ /* 0x010fc400078e0017 */
[----:B------:R-:W-:Y:S02]  /*55680*/  IMAD.MOV.U32 R5, RZ, RZ, R22 ;  /* 0x000000ffff057224 */ /* 0x000fe400078e0016 */
[----:B---3--:R-:W-:Y:S01]  /*55690*/  HMMA.16816.F32.BF16 R20, R16, R20, R24 ;  /* 0x000000141014723c */ /* 0x008fe20000041818 */
        /* <DEDUP_REMOVED lines=11> */
[----:B------:R-:W-:Y:S04]  /*55750*/  STL [R1+0x3a8], R22 ;  /* 0x0003a81601007387 */ /* 0x000fe80000100800 */
[----:B0-----:R-:W2:Y:S01]  /*55760*/  LDL.LU.64 R20, [R1+0x2138] ;  /* 0x0021380001147983 */ /* 0x001ea20000300a00 */
[----:B------:R-:W-:-:S05]  /*55770*/  IMAD.MOV.U32 R8, RZ, RZ, R23 ;  /* 0x000000ffff087224 */ /* 0x000fca00078e0017 */
[----:B------:R0:W-:Y:S04]  /*55780*/  STL [R1+0x1ec4], R8 ;  /* 0x001ec40801007387 */ /* 0x0001e80000100800 */
[----:B------:R1:W-:Y:S04]  /*55790*/  STL.64 [R1+0x2080], R10 ;  /* 0x0020800a01007387 */ /* 0x0003e80000100a00 */
[----:B0-----:R-:W3:Y:S04]  /*557a0*/  LDL.LU R8, [R1+0x240] ;  /* 0x0002400001087983 */ /* 0x001ee80000300800 */
[----:B------:R-:W3:Y:S04]  /*557b0*/  LDL.LU R9, [R1+0x244] ;  /* 0x0002440001097983 */ /* 0x000ee80000300800 */
[----:B-1----:R-:W3:Y:S04]  /*557c0*/  LDL.LU R10, [R1+0x248] ;  /* 0x00024800010a7983 */ /* 0x002ee80000300800 */
        /* <DEDUP_REMOVED lines=17> */
[----:B------:R-:W4:-:S15]  /*558e0*/  LDL.LU.64 R24, [R1+0x20f8] ;  /* 0x0020f80001187983 */ /* 0x000f1e0000300a00 */
[----:B------:R-:W-:-:S02]  /*558f0*/  NOP ;  /* 0x0000000000007918 */ /* 0x000fc40000000000 */
[----:B------:R-:W-:Y:S04]  /*55900*/  STL.64 [R1+0x2c0], R20 ;  /* 0x0002c01401007387 */ /* 0x000fe80000100a00 */
[----:B------:R0:W-:Y:S04]  /*55910*/  STL.64 [R1+0x2c8], R22 ;  /* 0x0002c81601007387 */ /* 0x0001e80000100a00 */
[----:B0-----:R-:W2:Y:S04]  /*55920*/  LDL.LU.64 R22, [R1+0x20f0] ;  /* 0x0020f00001167983 */ /* 0x001ea80000300a00 */
[----:B------:R-:W2:Y:S01]  /*55930*/  LDL.LU.64 R20, [R1+0x20e8] ;  /* 0x0020e80001147983 */ /* 0x000ea20000300a00 */
[----:B---3--:R-:W-:-:S15]  /*55940*/  HMMA.16816.F32.BF16 R8, R16, R4, R8 ;  /* 0x000000041008723c */ /* 0x008fde0000041808 */
[----:B------:R-:W-:-:S08]  /*55950*/  NOP ;  /* 0x0000000000007918 */ /* 0x000fd00000000000 */
[----:B------:R-:W-:Y:S04]  /*55960*/  STL.64 [R1+0x2b0], R8 ;  /* 0x0002b00801007387 */ /* 0x000fe80000100a00 */
[----:B------:R-:W-:Y:S01]  /*55970*/  STL.64 [R1+0x2b8], R10 ;  /* 0x0002b80a01007387 */ /* 0x000fe20000100a00 */
[----:B----4-:R-:W-:Y:S07]  /*55980*/  HMMA.16816.F32.BF16 R4, R16, R24, R12 ;  /* 0x000000181004723c */ /* 0x010fee000004180c */
[----:B------:R-:W-:-:S02]  /*55990*/  IMAD.MOV.U32 R16, RZ, RZ, R29 ;  /* 0x000000ffff107224 */ /* 0x000fc400078e001d */
[----:B------:R-:W3:-:S14]  /*559a0*/  LDL.LU R29, [R1+0x20e4] ;  /* 0x0020e400011d7983 */ /* 0x000edc0000300800 */
[----:B------:R-:W-:Y:S04]  /*559b0*/  STL.64 [R1+0x230], R4 ;  /* 0x0002300401007387 */ /* 0x000fe80000100a00 */
[----:B------:R-:W-:Y:S01]  /*559c0*/  STL.64 [R1+0x238], R6 ;  /* 0x0002380601007387 */ /* 0x000fe20000100a00 */
[----:B--2---:R-:W-:Y:S02]  /*559d0*/  IMAD.MOV.U32 R17, RZ, RZ, R22 ;  /* 0x000000ffff117224 */ /* 0x004fe400078e0016 */
[----:B------:R-:W-:Y:S02]  /*559e0*/  IMAD.MOV.U32 R18, RZ, RZ, R21 ;  /* 0x000000ffff127224 */ /* 0x000fe400078e0015 */
[----:B------:R-:W-:Y:S01]  /*559f0*/  IMAD.MOV.U32 R19, RZ, RZ, R20 ;  /* 0x000000ffff137224 */ /* 0x000fe200078e0014 */
[----:B------:R-:W2:Y:S04]  /*55a00*/  LDL.LU R22, [R1+0x20e0] ;  /* 0x0020e00001167983 */ /* 0x000ea80000300800 */
[----:B------:R-:W4:Y:S04]  /*55a10*/  LDL.LU R21, [R1+0x20dc] ;  /* 0x0020dc0001157983 */ /* 0x000f280000300800 */
[----:B------:R-:W2:Y:S04]  /*55a20*/  LDL.LU R20, [R1+0x20d8] ;  /* 0x0020d80001147983 */ /* 0x000ea80000300800 */
[----:B------:R0:W-:Y:S04]  /*55a30*/  STL.64 [R1+0x2038], R18 ;  /* 0x0020381201007387 */ /* 0x0001e80000100a00 */
[----:B------:R1:W-:Y:S04]  /*55a40*/  STL.64 [R1+0x2030], R16 ;  /* 0x0020301001007387 */ /* 0x0003e80000100a00 */
[----:B0-----:R-:W3:Y:S04]  /*55a50*/  LDL.64 R18, [R1+0x48] ;  /* 0x0000480001127983 */ /* 0x001ee80000100a00 */
[----:B---3--:R0:W-:Y:S04]  /*55a60*/  STL.64 [R1+0x2048], R18 ;  /* 0x0020481201007387 */ /* 0x0081e80000100a00 */
[----:B-1----:R-:W3:Y:S04]  /*55a70*/  LDL.LU R16, [R1+0x140] ;  /* 0x0001400001107983 */ /* 0x002ee80000300800 */
[----:B------:R-:W3:Y:S01]  /*55a80*/  LDL.LU R17, [R1+0x144] ;  /* 0x0001440001117983 */ /* 0x000ee20000300800 */
[----:B0-----:R-:W-:-:S02]  /*55a90*/  IMAD.MOV.U32 R18, RZ, RZ, R29 ;  /* 0x000000ffff127224 */ /* 0x001fc400078e001d */
[----:B------:R-:W-:Y:S01]  /*55aa0*/  IMAD.MOV.U32 R19, RZ, RZ, R23 ;  /* 0x000000ffff137224 */ /* 0x000fe200078e0017 */
[----:B------:R-:W2:Y:S04]  /*55ab0*/  LDL.LU R29, [R1+0x20d4] ;  /* 0x0020d400011d7983 */ /* 0x000ea80000300800 */
[----:B------:R-:W2:Y:S04]  /*55ac0*/  LDL.LU R23, [R1+0x20d0] ;  /* 0x0020d00001177983 */ /* 0x000ea80000300800 */
[----:B------:R-:W4:Y:S04]  /*55ad0*/  LDL.LU R8, [R1+0x200] ;  /* 0x0002000001087983 */ /* 0x000f280000300800 */
[----:B------:R-:W4:Y:S04]  /*55ae0*/  LDL.LU R9, [R1+0x204] ;  /* 0x0002040001097983 */ /* 0x000f280000300800 */
[----:B------:R-:W3:Y:S04]  /*55af0*/  LDL.LU R10, [R1+0x208] ;  /* 0x00020800010a7983 */ /* 0x000ee80000300800 */
[----:B------:R-:W3:Y:S04]  /*55b00*/  LDL.LU R11, [R1+0x20c] ;  /* 0x00020c00010b7983 */ /* 0x000ee80000300800 */
[----:B------:R-:W2:Y:S04]  /*55b10*/  LDL.LU R12, [R1+0x220] ;  /* 0x00022000010c7983 */ /* 0x000ea80000300800 */
[----:B------:R-:W2:Y:S04]  /*55b20*/  LDL.LU R13, [R1+0x224] ;  /* 0x00022400010d7983 */ /* 0x000ea80000300800 */
[----:B------:R-:W2:Y:S04]  /*55b30*/  LDL.LU R14, [R1+0x228] ;  /* 0x00022800010e7983 */ /* 0x000ea80000300800 */
[----:B------:R-:W2:Y:S04]  /*55b40*/  LDL.LU R15, [R1+0x22c] ;  /* 0x00022c00010f7983 */ /* 0x000ea80000300800 */
[----:B---3--:R0:W-:Y:S04]  /*55b50*/  STL.64 [R1+0x2098], R10 ;  /* 0x0020980a01007387 */ /* 0x0081e80000100a00 */
[----:B----4-:R-:W-:Y:S04]  /*55b60*/  STL.64 [R1+0x2090], R8 ;  /* 0x0020900801007387 */ /* 0x010fe80000100a00 */
[----:B0-----:R-:W3:Y:S04]  /*55b70*/  LDL.LU.64 R10, [R1+0x28] ;  /* 0x00002800010a7983 */ /* 0x001ee80000300a00 */
[----:B---3--:R0:W-:Y:S04]  /*55b80*/  STL.64 [R1+0x20a0], R10 ;  /* 0x0020a00a01007387 */ /* 0x0081e80000100a00 */
[----:B0-----:R-:W3:Y:S04]  /*55b90*/  LDL.LU.64 R10, [R1+0x38] ;  /* 0x00003800010a7983 */ /* 0x001ee80000300a00 */
[----:B------:R-:W-:Y:S04]  /*55ba0*/  STL.64 [R1+0x2058], R18 ;  /* 0x0020581201007387 */ /* 0x000fe80000100a00 */
[----:B------:R0:W-:Y:S04]  /*55bb0*/  STL.64 [R1+0x2050], R16 ;  /* 0x0020501001007387 */ /* 0x0001e80000100a00 */
[----:B0-----:R-:W4:Y:S01]  /*55bc0*/  LDL.LU R16, [R1+0x160] ;  /* 0x0001600001107983 */ /* 0x001f220000300800 */
[----:B------:R-:W-:-:S02]  /*55bd0*/  IMAD.MOV.U32 R18, RZ, RZ, R21 ;  /* 0x000000ffff127224 */ /* 0x000fc400078e0015 */
[----:B--2---:R-:W-:Y:S02]  /*55be0*/  IMAD.MOV.U32 R19, RZ, RZ, R22 ;  /* 0x000000ffff137224 */ /* 0x004fe400078e0016 */
[----:B------:R-:W-:Y:S02]  /*55bf0*/  IMAD.MOV.U32 R17, RZ, RZ, R20 ;  /* 0x000000ffff117224 */ /* 0x000fe400078e0014 */
[----:B------:R-:W3:Y:S04]  /*55c00*/  LDL.LU R20, [R1+0x20cc] ;  /* 0x0020cc0001147983 */ /* 0x000ee80000300800 */
[----:B------:R-:W3:Y:S04]  /*55c10*/  LDL.LU R21, [R1+0x20c8] ;  /* 0x0020c80001157983 */ /* 0x000ee80000300800 */
[----:B------:R-:W3:Y:S04]  /*55c20*/  LDL.LU R22, [R1+0x20c4] ;  /* 0x0020c40001167983 */ /* 0x000ee80000300800 */
[----:B------:R0:W-:Y:S04]  /*55c30*/  STL.64 [R1+0x2068], R18 ;  /* 0x0020681201007387 */ /* 0x0001e80000100a00 */
[----:B----4-:R-:W-:Y:S04]  /*55c40*/  STL.64 [R1+0x2060], R16 ;  /* 0x0020601001007387 */ /* 0x010fe80000100a00 */
[----:B0-----:R-:W2:Y:S04]  /*55c50*/  LDL.LU.64 R18, [R1+0x8] ;  /* 0x0000080001127983 */ /* 0x001ea80000300a00 */
[----:B--2---:R0:W-:Y:S04]  /*55c60*/  STL.64 [R1+0x2088], R18 ;  /* 0x0020881201007387 */ /* 0x0041e80000100a00 */
[----:B0-----:R-:W2:Y:S04]  /*55c70*/  LDL.LU.64 R18, [R1+0x18] ;  /* 0x0000180001127983 */ /* 0x001ea80000300a00 */
[----:B------:R-:W4:Y:S01]  /*55c80*/  LDL.LU.64 R6, [R1+0x158] ;  /* 0x0001580001067983 */ /* 0x000f220000300a00 */
[----:B------:R-:W-:-:S02]  /*55c90*/  IMAD.MOV.U32 R4, RZ, RZ, R0 ;  /* 0x000000ffff047224 */ /* 0x000fc400078e0000 */
[----:B------:R-:W-:Y:S01]  /*55ca0*/  IMAD.MOV.U32 R5, RZ, RZ, R2 ;  /* 0x000000ffff057224 */ /* 0x000fe200078e0002 */
[----:B----4-:R0:W-:Y:S04]  /*55cb0*/  STL.64 [R1+0x2040], R6 ;  /* 0x0020400601007387 */ /* 0x0101e80000100a00 */
[----:B------:R-:W4:Y:S04]  /*55cc0*/  LDL.LU R0, [R1+0x20c0] ;  /* 0x0020c00001007983 */ /* 0x000f280000300800 */
[----:B------:R-:W2:Y:S01]  /*55cd0*/  LDL.LU R2, [R1+0x20bc] ;  /* 0x0020bc0001027983 */ /* 0x000ea20000300800 */
[----:B0-----:R-:W-:-:S02]  /*55ce0*/  IMAD.MOV.U32 R6, RZ, RZ, R3 ;  /* 0x000000ffff067224 */ /* 0x001fc400078e0003 */
[----:B------:R-:W-:Y:S01]  /*55cf0*/  IMAD.MOV.U32 R7, RZ, RZ, R28 ;  /* 0x000000ffff077224 */ /* 0x000fe200078e001c */
[----:B------:R-:W4:Y:S04]  /*55d00*/  LDL.LU R3, [R1+0x20b8] ;  /* 0x0020b80001037983 */ /* 0x000f280000300800 */
[----:B------:R-:W2:Y:S04]  /*55d10*/  LDL.LU R28, [R1+0x20b4] ;  /* 0x0020b400011c7983 */ /* 0x000ea80000300800 */
[----:B------:R-:W-:Y:S04]  /*55d20*/  STL.64 [R1+0x2078], R6 ;  /* 0x0020780601007387 */ /* 0x000fe80000100a00 */
[----:B------:R0:W-:Y:S02]  /*55d30*/  STL.64 [R1+0x2070], R4 ;  /* 0x0020700401007387 */ /* 0x0001e40000100a00 */
[----:B0-----:R-:W-:-:S02]  /*55d40*/  IMAD.MOV.U32 R4, RZ, RZ, R23 ;  /* 0x000000ffff047224 */ /* 0x001fc400078e0017 */
[----:B------:R-:W3:Y:S04]  /*55d50*/  LDL.LU R23, [R1+0x20b0] ;  /* 0x0020b00001177983 */ /* 0x000ee80000300800 */
[----:B------:R-:W4:Y:S04]  /*55d60*/  LDL.LU R5, [R1+0x1e4] ;  /* 0x0001e40001057983 */ /* 0x000f280000300800 */
[----:B------:R-:W4:Y:S04]  /*55d70*/  LDL.LU R6, [R1+0x1e8] ;  /* 0x0001e80001067983 */ /* 0x000f280000300800 */
[----:B------:R-:W-:Y:S01]  /*55d80*/  STL.64 [R1+0x1fa0], R26 ;  /* 0x001fa01a01007387 */ /* 0x000fe20000100a00 */
[----:B---3--:R-:W-:-:S15]  /*55d90*/  HMMA.16816.F32.BF16 R12, R20, R10, R12 ;  /* 0x0000000a140c723c */ /* 0x008fde000004180c */
[----:B------:R-:W-:-:S08]  /*55da0*/  NOP ;  /* 0x0000000000007918 */ /* 0x000fd00000000000 */
[----:B------:R0:W-:Y:S04]  /*55db0*/  STL.64 [R1+0x220], R12 ;  /* 0x0002200c01007387 */ /* 0x0001e80000100a00 */
[----:B------:R1:W-:Y:S01]  /*55dc0*/  STL.64 [R1+0x228], R14 ;  /* 0x0002280e01007387 */ /* 0x0003e20000100a00 */
[----:B0-----:R-:W-:-:S03]  /*55dd0*/  IMAD.MOV.U32 R13, RZ, RZ, R10 ;  /* 0x000000ffff0d7224 */ /* 0x001fc600078e000a */
[----:B-1----:R-:W3:Y:S01]  /*55de0*/  LDL.LU.64 R14, [R1+0x20a8] ;  /* 0x0020a800010e7983 */ /* 0x002ee20000300a00 */
[----:B------:R-:W-:-:S03]  /*55df0*/  IMAD.MOV.U32 R12, RZ, RZ, R11 ;  /* 0x000000ffff0c7224 */ /* 0x000fc600078e000b */
[----:B------:R-:W3:Y:S01]  /*55e00*/  LDL.LU.64 R10, [R1+0x20a0] ;  /* 0x0020a000010a7983 */ /* 0x000ee20000300a00 */
[----:B--2---:R-:W-:Y:S02]  /*55e10*/  IMAD.MOV.U32 R24, RZ, RZ, R28 ;  /* 0x000000ffff187224 */ /* 0x004fe400078e001c */
[----:B----4-:R-:W-:Y:S02]  /*55e20*/  IMAD.MOV.U32 R25, RZ, RZ, R3 ;  /* 0x000000ffff197224 */ /* 0x010fe400078e0003 */
[----:B------:R-:W-:Y:S02]  /*55e30*/  IMAD.MOV.U32 R26, RZ, RZ, R2 ;  /* 0x000000ffff1a7224 */ /* 0x000fe400078e0002 */
[----:B------:R-:W-:-:S07]  /*55e40*/  IMAD.MOV.U32 R27, RZ, RZ, R0 ;  /* 0x000000ffff1b7224 */ /* 0x000fce00078e0000 */
[----:B---3--:R-:W-:-:S15]  /*55e50*/  HMMA.16816.F32.BF16 R24, R20, R10, R24 ;  /* 0x0000000a1418723c */ /* 0x008fde0000041818 */
[----:B------:R-:W-:-:S08]  /*55e60*/  NOP ;  /* 0x0000000000007918 */ /* 0x000fd00000000000 */
[----:B------:R0:W-:Y:S04]  /*55e70*/  STL.64 [R1+0x210], R24 ;  /* 0x0002101801007387 */ /* 0x0001e80000100a00 */
[----:B------:R1:W-:Y:S01]  /*55e80*/  STL.64 [R1+0x218], R26 ;  /* 0x0002181a01007387 */ /* 0x0003e20000100a00 */
[----:B0-----:R-:W-:Y:S02]  /*55e90*/  IMAD.MOV.U32 R25, RZ, RZ, R10 ;  /* 0x000000ffff197224 */ /* 0x001fe400078e000a */
[----:B------:R-:W-:Y:S02]  /*55ea0*/  IMAD.MOV.U32 R24, RZ, RZ, R11 ;  /* 0x000000ffff187224 */ /* 0x000fe400078e000b */
[----:B------:R-:W2:Y:S04]  /*55eb0*/  LDL.LU.64 R10, [R1+0x2098] ;  /* 0x00209800010a7983 */ /* 0x000ea80000300a00 */
[----:B------:R-:W2:Y:S01]  /*55ec0*/  LDL.LU.64 R8, [R1+0x2090] ;  /* 0x0020900001087983 */ /* 0x000ea20000300a00 */
[----:B-1----:R-:W-:-:S02]  /*55ed0*/  IMAD.MOV.U32 R27, RZ, RZ, R18 ;  /* 0x000000ffff1b7224 */ /* 0x002fc400078e0012 */
[----:B------:R-:W-:Y:S01]  /*55ee0*/  IMAD.MOV.U32 R26, RZ, RZ, R19 ;  /* 0x000000ffff1a7224 */ /* 0x000fe200078e0013 */
[----:B--2---:R-:W-:Y:S01]  /*55ef0*/  HMMA.16816.F32.BF16 R8, R20, R18, R8 ;  /* 0x000000121408723c */ /* 0x004fe20000041808 */
[----:B------:R-:W2:-:S15]  /*55f00*/  LDL.LU.64 R18, [R1+0x2088] ;  /* 0x0020880001127983 */ /* 0x000e9e0000300a00 */
[----:B------:R-:W-:-:S08]  /*55f10*/  NOP ;  /* 0x0000000000007918 */ /* 0x000fd00000000000 */
[----:B------:R-:W-:Y:S02]  /*55f20*/  IMAD.MOV.U32 R0, RZ, RZ, R11 ;  /* 0x000000ffff007224 */ /* 0x000fe400078e000b */
[----:B------:R-:W-:Y:S01]  /*55f30*/  IMAD.MOV.U32 R2, RZ, RZ, R10 ;  /* 0x000000ffff027224 */ /* 0x000fe200078e000a */
[----:B------:R-:W-:Y:S04]  /*55f40*/  STL [R1+0x2a0], R8 ;  /* 0x0002a00801007387 */ /* 0x000fe80000100800 */
[----:B------:R-:W3:Y:S01]  /*55f50*/  LDL.LU.64 R10, [R1+0x2080] ;  /* 0x00208000010a7983 */ /* 0x000ee20000300a00 */
[----:B------:R-:W-:-:S03]  /*55f60*/  IMAD.MOV.U32 R3, RZ, RZ, R9 ;  /* 0x000000ffff037224 */ /* 0x000fc600078e0009 */
[----:B------:R-:W-:Y:S04]  /*55f70*/  STL [R1+0x1ec8], R0 ;  /* 0x001ec80001007387 */ /* 0x000fe80000100800 */
[----:B------:R-:W4:Y:S01]  /*55f80*/  LDL R9, [R1+0x182c] ;  /* 0x00182c0001097983 */ /* 0x000f220000100800 */
[----:B------:R-:W-:-:S07]  /*55f90*/  IMAD.MOV.U32 R7, RZ, RZ, R29 ;  /* 0x000000ffff077224 */ /* 0x000fce00078e001d */
[----:B--2---:R-:W-:Y:S01]  /*55fa0*/  HMMA.16816.F32.BF16 R4, R20, R18, R4 ;  /* 0x000000121404723c */ /* 0x004fe20000041804 */
[----:B----4-:R-:W-:Y:S04]  /*55fb0*/  STL [R1+0x1f10], R9 ;  /* 0x001f100901007387 */ /* 0x010fe80000100800 */
[----:B------:R0:W-:Y:S04]  /*55fc0*/  STL [R1+0x1ebc], R2 ;  /* 0x001ebc0201007387 */ /* 0x0001e80000100800 */
[----:B------:R1:W-:-:S14]  /*55fd0*/  STL [R1+0x1eb8], R3 ;  /* 0x001eb80301007387 */ /* 0x0003dc0000100800 */
[----:B------:R-:W-:Y:S04]  /*55fe0*/  STL.64 [R1+0x290], R4 ;  /* 0x0002900401007387 */ /* 0x000fe80000100a00 */
[----:B------:R2:W-:Y:S01]  /*55ff0*/  STL.64 [R1+0x298], R6 ;  /* 0x0002980601007387 */ /* 0x0005e20000100a00 */
[----:B0-----:R-:W-:Y:S02]  /*56000*/  IMAD.MOV.U32 R2, RZ, RZ, R19 ;  /* 0x000000ffff027224 */ /* 0x001fe400078e0013 */
[----:B-1----:R-:W-:Y:S01]  /*56010*/  IMAD.MOV.U32 R3, RZ, RZ, R18 ;  /* 0x000000ffff037224 */ /* 0x002fe200078e0012 */
[----:B--2---:R-:W2:Y:S04]  /*56020*/  LDL.LU.64 R6, [R1+0x2078] ;  /* 0x0020780001067983 */ /* 0x004ea80000300a00 */
[----:B------:R-:W2:Y:S04]  /*56030*/  LDL.LU.64 R4, [R1+0x2070] ;  /* 0x0020700001047983 */ /* 0x000ea80000300a00 */
[----:B------:R-:W3:Y:S04]  /*56040*/  LDL.LU.64 R18, [R1+0x2068] ;  /* 0x0020680001127983 */ /* 0x000ee80000300a00 */
[----:B------:R-:W3:Y:S02]  /*56050*/  LDL.LU.64 R16, [R1+0x2060] ;  /* 0x0020600001107983 */ /* 0x000ee40000300a00 */
[----:B---3--:R-:W-:-:S15]  /*56060*/  HMMA.16816.F32.BF16 R16, R20, R10, R16 ;  /* 0x0000000a1410723c */ /* 0x008fde0000041810 */
[----:B------:R-:W-:-:S08]  /*56070*/  NOP ;  /* 0x0000000000007918 */ /* 0x000fd00000000000 */
[----:B------:R0:W-:Y:S01]  /*56080*/  STL.64 [R1+0x380], R16 ;  /* 0x0003801001007387 */ /* 0x0001e20000100a00 */
[----:B------:R-:W-:Y:S02]  /*56090*/  IMAD.MOV.U32 R29, RZ, RZ, R18 ;  /* 0x000000ffff1d7224 */ /* 0x000fe400078e0012 */
[----:B------:R-:W-:Y:S02]  /*560a0*/  IMAD.MOV.U32 R28, RZ, RZ, R19 ;  /* 0x000000ffff1c7224 */ /* 0x000fe400078e0013 */
[----:B------:R-:W3:Y:S04]  /*560b0*/  LDL.LU.64 R18, [R1+0x2058] ;  /* 0x0020580001127983 */ /* 0x000ee80000300a00 */
[----:B0-----:R-:W3:Y:S04]  /*560c0*/  LDL.LU.64 R16, [R1+0x2050] ;  /* 0x0020500001107983 */ /* 0x001ee80000300a00 */
[----:B------:R-:W-:Y:S04]  /*560d0*/  STL [R1+0x1ed0], R28 ;  /* 0x001ed01c01007387 */ /* 0x000fe80000100800 */
[----:B------:R-:W-:Y:S01]  /*560e0*/  STL [R1+0x1ecc], R29 ;  /* 0x001ecc1d01007387 */ /* 0x000fe20000100800 */
[----:B---3--:R-:W-:-:S15]  /*560f0*/  HMMA.16816.F32.BF16 R16, R20, R14, R16 ;  /* 0x0000000e1410723c */ /* 0x008fde0000041810 */
[----:B------:R-:W-:-:S08]  /*56100*/  NOP ;  /* 0x0000000000007918 */ /* 0x000fd00000000000 */
[----:B------:R-:W-:Y:S04]  /*56110*/  STL.64 [R1+0x270], R16 ;  /* 0x0002701001007387 */ /* 0x000fe80000100a00 */
[----:B------:R0:W-:Y:S04]  /*56120*/  STL.64 [R1+0x278], R18 ;  /* 0x0002781201007387 */ /* 0x0001e80000100a00 */
[----:B0-----:R-:W2:Y:S04]  /*56130*/  LDL.LU.64 R18, [R1+0x2048] ;  /* 0x0020480001127983 */ /* 0x001ea80000300a00 */
[----:B------:R-:W-:Y:S01]  /*56140*/  STL.64 [R1+0x1fd8], R14 ;  /* 0x001fd80e01007387 */ /* 0x000fe20000100a00 */
[----:B--2---:R-:W-:Y:S06]  /*56150*/  HMMA.16816.F32.BF16 R4, R20, R18, R4 ;  /* 0x000000121404723c */ /* 0x004fec0000041804 */
[----:B------:R-:W-:-:S15]  /*56160*/  IMAD.MOV.U32 R9, RZ, RZ, R18 ;  /* 0x000000ffff097224 */ /* 0x000fde00078e0012 */
[----:B------:R-:W-:-:S02]  /*56170*/  NOP ;  /* 0x0000000000007918 */ /* 0x000fc40000000000 */
[----:B------:R-:W-:Y:S04]  /*56180*/  STL.64 [R1+0x370], R4 ;  /* 0x0003700401007387 */ /* 0x000fe80000100a00 */
[----:B------:R0:W-:Y:S04]  /*56190*/  STL.64 [R1+0x378], R6 ;  /* 0x0003780601007387 */ /* 0x0001e80000100a00 */
[----:B0-----:R-:W2:Y:S04]  /*561a0*/  LDL.LU.64 R6, [R1+0x2040] ;  /* 0x0020400001067983 */ /* 0x001ea80000300a00 */
[----:B------:R-:W2:Y:S04]  /*561b0*/  LDL.LU.64 R18, [R1+0x2038] ;  /* 0x0020380001127983 */ /* 0x000ea80000300a00 */
[----:B------:R-:W2:Y:S02]  /*561c0*/  LDL.LU.64 R16, [R1+0x2030] ;  /* 0x0020300001107983 */ /* 0x000ea40000300a00 */
[----:B--2---:R-:W-:-:S15]  /*561d0*/  HMMA.16816.F32.BF16 R16, R20, R6, R16 ;  /* 0x000000061410723c */ /* 0x004fde0000041810 */
[----:B------:R-:W-:-:S08]  /*561e0*/  NOP ;  /* 0x0000000000007918 */ /* 0x000fd00000000000 */
[----:B------:R0:W-:Y:S04]  /*561f0*/  STL.64 [R1+0x250], R16 ;  /* 0x0002501001007387 */ /* 0x0001e80000100a00 */
[----:B------:R-:W-:Y:S01]  /*56200*/  STL.64 [R1+0x258], R18 ;  /* 0x0002581201007387 */ /* 0x000fe20000100a00 */
[----:B0-----:R-:W-:Y:S02]  /*56210*/  IMAD.MOV.U32 R17, RZ, RZ, R6 ;  /* 0x000000ffff117224 */ /* 0x001fe400078e0006 */
[----:B------:R-:W-:Y:S02]  /*56220*/  IMAD.MOV.U32 R16, RZ, RZ, R7 ;  /* 0x000000ffff107224 */ /* 0x000fe400078e0007 */
[----:B------:R-:W2:Y:S04]  /*56230*/  LDL.LU.64 R6, [R1+0x2028] ;  /* 0x0020280001067983 */ /* 0x000ea80000300a00 */
[----:B------:R0:W-:Y:S04]  /*56240*/  STL.64 [R1+0x1f28], R16 ;  /* 0x001f281001007387 */ /* 0x0001e80000100a00 */
[----:B0-----:R-:W2:Y:S04]  /*56250*/  LDL.LU R16, [R1+0x110] ;  /* 0x0001100001107983 */ /* 0x001ea80000300800 */
[----:B------:R-:W2:Y:S04]  /*56260*/  LDL.LU R17, [R1+0x114] ;  /* 0x0001140001117983 */ /* 0x000ea80000300800 */
[----:B------:R-:W2:Y:S04]  /*56270*/  LDL.LU R18, [R1+0x118] ;  /* 0x0001180001127983 */ /* 0x000ea80000300800 */
[----:B------:R-:W2:Y:S02]  /*56280*/  LDL.LU R19, [R1+0x11c] ;  /* 0x00011c0001137983 */ /* 0x000ea40000300800 */
[----:B--2---:R-:W-:Y:S06]  /*56290*/  HMMA.16816.F32.BF16 R16, R20, R6, R16 ;  /* 0x000000061410723c */ /* 0x004fec0000041810 */
[----:B------:R-:W-:-:S02]  /*562a0*/  IMAD.MOV.U32 R0, RZ, RZ, R6 ;  /* 0x000000ffff007224 */ /* 0x000fc400078e0006 */
[----:B------:R-:W-:-:S15]  /*562b0*/  IMAD.MOV.U32 R8, RZ, RZ, R7 ;  /* 0x000000ffff087224 */ /* 0x000fde00078e0007 */
[----:B------:R-:W-:Y:S04]  /*562c0*/  STL.64 [R1+0x240], R16 ;  /* 0x0002401001007387 */ /* 0x000fe80000100a00 */
[----:B------:R0:W-:Y:S04]  /*562d0*/  STL.64 [R1+0x248], R18 ;  /* 0x0002481201007387 */ /* 0x0001e80000100a00 */
[----:B------:R-:W2:Y:S04]  /*562e0*/  LDL.LU R4, [R1+0x50] ;  /* 0x0000500001047983 */ /* 0x000ea80000300800 */
[----:B------:R-:W2:Y:S04]  /*562f0*/  LDL.LU R5, [R1+0x54] ;  /* 0x0000540001057983 */ /* 0x000ea80000300800 */
[----:B------:R-:W3:Y:S04]  /*56300*/  LDL.LU R6, [R1+0x58] ;  /* 0x0000580001067983 */ /* 0x000ee80000300800 */
[----:B------:R-:W3:Y:S01]  /*56310*/  LDL.LU R7, [R1+0x5c] ;  /* 0x00005c0001077983 */ /* 0x000ee20000300800 */
[----:B0-----:R-:W-:-:S02]  /*56320*/  IMAD.MOV.U32 R18, RZ, RZ, R3 ;  /* 0x000000ffff127224 */ /* 0x001fc400078e0003 */
[----:B------:R-:W-:Y:S01]  /*56330*/  IMAD.MOV.U32 R19, RZ, RZ, R2 ;  /* 0x000000ffff137224 */ /* 0x000fe200078e0002 */
[----:B---3--:R-:W-:Y:S04]  /*56340*/  STL.64 [R1+0x1f38], R6 ;  /* 0x001f380601007387 */ /* 0x008fe80000100a00 */
[----:B--2---:R0:W-:Y:S04]  /*56350*/  STL.64 [R1+0x1f30], R4 ;  /* 0x001f300401007387 */ /* 0x0041e80000100a00 */
[----:B------:R1:W-:Y:S04]  /*56360*/  STL.64 [R1+0x1f40], R18 ;  /* 0x001f401201007387 */ /* 0x0003e80000100a00 */
[----:B0-----:R-:W2:Y:S04]  /*56370*/  LDL.LU R4, [R1+0x60] ;  /* 0x0000600001047983 */ /* 0x001ea80000300800 */
[----:B------:R-:W2:Y:S04]  /*56380*/  LDL.LU R5, [R1+0x64] ;  /* 0x0000640001057983 */ /* 0x000ea80000300800 */
[----:B------:R-:W3:Y:S04]  /*56390*/  LDL.LU R6, [R1+0x68] ;  /* 0x0000680001067983 */ /* 0x000ee80000300800 */
[----:B------:R-:W3:Y:S01]  /*563a0*/  LDL.LU R7, [R1+0x6c] ;  /* 0x00006c0001077983 */ /* 0x000ee20000300800 */
[----:B-1----:R-:W-:-:S02]  /*563b0*/  IMAD.MOV.U32 R18, RZ, RZ, R27 ;  /* 0x000000ffff127224 */ /* 0x002fc400078e001b */
        /* <DEDUP_REMOVED lines=20> */
[----:B--2---:R-:W-:Y:S04]  /*56500*/  STL.64 [R1+0x1f78], R4 ;  /* 0x001f780401007387 */ /* 0x004fe80000100a00 */
[----:B------:R-:W2:Y:S04]  /*56510*/  LDL.LU.64 R26, [R1+0x188] ;  /* 0x00018800011a7983 */ /* 0x000ea80000300a00 */
[----:B--2---:R-:W-:Y:S04]  /*56520*/  STL.64 [R1+0x1fb8], R26 ;  /* 0x001fb81a01007387 */ /* 0x004fe80000100a00 */
[----:B------:R0:W-:Y:S04]  /*56530*/  STL.64 [R1+0x1f98], R18 ;  /* 0x001f981201007387 */ /* 0x0001e80000100a00 */
[----:B------:R-:W2:Y:S04]  /*56540*/  LDL.LU R16, [R1+0xa0] ;  /* 0x0000a00001107983 */ /* 0x000ea80000300800 */
[----:B------:R-:W2:Y:S04]  /*56550*/  LDL.LU R17, [R1+0xa4] ;  /* 0x0000a40001117983 */ /* 0x000ea80000300800 */
[----:B0-----:R-:W3:Y:S04]  /*56560*/  LDL.LU R18, [R1+0xa8] ;  /* 0x0000a80001127983 */ /* 0x001ee80000300800 */
[----:B------:R-:W3:Y:S04]  /*56570*/  LDL.LU R19, [R1+0xac] ;  /* 0x0000ac0001137983 */ /* 0x000ee80000300800 */
[----:B------:R-:W4:Y:S04]  /*56580*/  LDL.LU R12, [R1+0xd0] ;  /* 0x0000d000010c7983 */ /* 0x000f280000300800 */
[----:B------:R-:W4:Y:S04]  /*56590*/  LDL.LU R13, [R1+0xd4] ;  /* 0x0000d400010d7983 */ /* 0x000f280000300800 */
[----:B------:R-:W2:Y:S04]  /*565a0*/  LDL.LU R14, [R1+0xd8] ;  /* 0x0000d800010e7983 */ /* 0x000ea80000300800 */
[----:B------:R-:W2:Y:S04]  /*565b0*/  LDL.LU R15, [R1+0xdc] ;  /* 0x0000dc00010f7983 */ /* 0x000ea80000300800 */
[----:B--2---:R0:W-:Y:S04]  /*565c0*/  STL.64 [R1+0x1fe8], R14 ;  /* 0x001fe80e01007387 */ /* 0x0041e80000100a00 */
[----:B----4-:R-:W-:Y:S04]  /*565d0*/  STL.64 [R1+0x1fe0], R12 ;  /* 0x001fe00c01007387 */ /* 0x010fe80000100a00 */
[----:B0-----:R-:W2:Y:S04]  /*565e0*/  LDL.LU.64 R14, [R1+0x1b8] ;  /* 0x0001b800010e7983 */ /* 0x001ea80000300a00 */
[----:B--2---:R0:W-:Y:S04]  /*565f0*/  STL.64 [R1+0x1ff8], R14 ;  /* 0x001ff80e01007387 */ /* 0x0041e80000100a00 */
[----:B0-----:R-:W2:Y:S04]  /*56600*/  LDL.LU.64 R14, [R1+0x1c8] ;  /* 0x0001c800010e7983 */ /* 0x001ea80000300a00 */
[----:B--2---:R0:W-:Y:S04]  /*56610*/  STL.64 [R1+0x2010], R14 ;  /* 0x0020100e01007387 */ /* 0x0041e80000100a00 */
[----:B0-----:R-:W2:Y:S04]  /*56620*/  LDL.LU.64 R14, [R1+0x1d8] ;  /* 0x0001d800010e7983 */ /* 0x001ea80000300a00 */
[----:B------:R-:W4:Y:S04]  /*56630*/  LDL.LU.64 R26, [R1+0x198] ;  /* 0x00019800011a7983 */ /* 0x000f280000300a00 */
[----:B----4-:R0:W-:Y:S04]  /*56640*/  STL.64 [R1+0x1fd0], R26 ;  /* 0x001fd01a01007387 */ /* 0x0101e80000100a00 */
[----:B0-----:R-:W4:Y:S04]  /*56650*/  LDL.LU.64 R26, [R1+0x1a8] ;  /* 0x0001a800011a7983 */ /* 0x001f280000300a00 */
[----:B----4-:R0:W-:Y:S04]  /*56660*/  STL.64 [R1+0x1ff0], R26 ;  /* 0x001ff01a01007387 */ /* 0x0101e80000100a00 */
[----:B------:R-:W4:Y:S04]  /*56670*/  LDL.LU R24, [R1+0xe0] ;  /* 0x0000e00001187983 */ /* 0x000f280000300800 */
[----:B------:R-:W4:Y:S04]  /*56680*/  LDL.LU R25, [R1+0xe4] ;  /* 0x0000e40001197983 */ /* 0x000f280000300800 */
[----:B0-----:R-:W3:Y:S04]  /*56690*/  LDL.LU R26, [R1+0xe8] ;  /* 0x0000e800011a7983 */ /* 0x001ee80000300800 */
[----:B------:R-:W3:Y:S04]  /*566a0*/  LDL.LU R27, [R1+0xec] ;  /* 0x0000ec00011b7983 */ /* 0x000ee80000300800 */
[----:B---3--:R-:W-:Y:S04]  /*566b0*/  STL.64 [R1+0x2008], R26 ;  /* 0x0020081a01007387 */ /* 0x008fe80000100a00 */
[----:B----4-:R0:W-:Y:S04]  /*566c0*/  STL.64 [R1+0x2000], R24 ;  /* 0x0020001801007387 */ /* 0x0101e80000100a00 */
        /* <DEDUP_REMOVED lines=10> */
[----:B------:R-:W-:Y:S04]  /*56770*/  STL.64 [R1+0x1fb0], R18 ;  /* 0x001fb01201007387 */ /* 0x000fe80000100a00 */
[----:B------:R0:W-:Y:S04]  /*56780*/  STL.64 [R1+0x1fa8], R16 ;  /* 0x001fa81001007387 */ /* 0x0001e80000100a00 */
[----:B0-----:R-:W4:Y:S04]  /*56790*/  LDL.LU R16, [R1+0xb0] ;  /* 0x0000b00001107983 */ /* 0x001f280000300800 */
[----:B------:R-:W4:Y:S04]  /*567a0*/  LDL.LU R17, [R1+0xb4] ;  /* 0x0000b40001117983 */ /* 0x000f280000300800 */
[----:B------:R-:W4:Y:S04]  /*567b0*/  LDL.LU R18, [R1+0xb8] ;  /* 0x0000b80001127983 */ /* 0x000f280000300800 */
[----:B------:R-:W4:Y:S01]  /*567c0*/  LDL.LU R19, [R1+0xbc] ;  /* 0x0000bc0001137983 */ /* 0x000f220000300800 */
[----:B--2---:R-:W-:-:S02]  /*567d0*/  IMAD.MOV.U32 R28, RZ, RZ, R14 ;  /* 0x000000ffff1c7224 */ /* 0x004fc400078e000e */
[----:B------:R-:W-:Y:S01]  /*567e0*/  IMAD.MOV.U32 R29, RZ, RZ, R15 ;  /* 0x000000ffff1d7224 */ /* 0x000fe200078e000f */
[C---:B---3--:R-:W-:Y:S01]  /*567f0*/  HMMA.16816.F32.BF16 R24, R20.reuse, R14, R24 ;  /* 0x0000000e1418723c */ /* 0x048fe20000041818 */
[----:B----4-:R-:W-:Y:S04]  /*56800*/  STL.64 [R1+0x1fc8], R18 ;  /* 0x001fc81201007387 */ /* 0x010fe80000100a00 */
        /* <DEDUP_REMOVED lines=9> */
[----:B------:R-:W-:Y:S04]  /*568a0*/  STL [R1+0x1ed8], R8 ;  /* 0x001ed80801007387 */ /* 0x000fe80000100800 */
[----:B------:R-:W-:Y:S04]  /*568b0*/  STL [R1+0x1ed4], R0 ;  /* 0x001ed40001007387 */ /* 0x000fe80000100800 */
[----:B------:R-:W-:Y:S04]  /*568c0*/  STL.64 [R1+0x360], R24 ;  /* 0x0003601801007387 */ /* 0x000fe80000100a00 */
[----:B------:R0:W-:Y:S04]  /*568d0*/  STL.64 [R1+0x368], R26 ;  /* 0x0003681a01007387 */ /* 0x0001e80000100a00 */
[----:B0-----:R-:W4:Y:S04]  /*568e0*/  LDL.LU.64 R26, [R1+0x2020] ;  /* 0x00202000011a7983 */ /* 0x001f280000300a00 */
[----:B------:R-:W4:Y:S04]  /*568f0*/  LDL.LU.64 R24, [R1+0x2018] ;  /* 0x0020180001187983 */ /* 0x000f280000300a00 */
[----:B------:R-:W4:Y:S04]  /*56900*/  LDL.LU.64 R14, [R1+0x2010] ;  /* 0x00201000010e7983 */ /* 0x000f280000300a00 */
[----:B------:R-:W-:Y:S04]  /*56910*/  STL [R1+0x1ee0], R29 ;  /* 0x001ee01d01007387 */ /* 0x000fe80000100800 */
[----:B------:R-:W-:Y:S01]  /*56920*/  STL [R1+0x1edc], R28 ;  /* 0x001edc1c01007387 */ /* 0x000fe20000100800 */
[----:B----4-:R-:W-:Y:S06]  /*56930*/  HMMA.16816.F32.BF16 R24, R20, R14, R24 ;  /* 0x0000000e1418723c */ /* 0x010fec0000041818 */
[----:B------:R-:W-:-:S02]  /*56940*/  IMAD.MOV.U32 R8, RZ, RZ, R14 ;  /* 0x000000ffff087224 */ /* 0x000fc400078e000e */
[----:B------:R-:W-:-:S15]  /*56950*/  IMAD.MOV.U32 R0, RZ, RZ, R15 ;  /* 0x000000ffff007224 */ /* 0x000fde00078e000f */
        /* <DEDUP_REMOVED lines=17> */
[----:B----4-:R-:W-:-:S15]  /*56a70*/  HMMA.16816.F32.BF16 R12, R20, R26, R12 ;  /* 0x0000001a140c723c */ /* 0x010fde000004180c */
[----:B------:R-:W-:-:S08]  /*56a80*/  NOP ;  /* 0x0000000000007918 */ /* 0x000fd00000000000 */
[----:B------:R0:W-:Y:S04]  /*56a90*/  STL.64 [R1+0x1e0], R12 ;  /* 0x0001e00c01007387 */ /* 0x0001e80000100a00 */
[----:B------:R1:W-:Y:S01]  /*56aa0*/  STL.64 [R1+0x1e8], R14 ;  /* 0x0001e80e01007387 */ /* 0x0003e20000100a00 */
[----:B0-----:R-:W-:-:S03]  /*56ab0*/  IMAD.MOV.U32 R13, RZ, RZ, R26 ;  /* 0x000000ffff0d7224 */ /* 0x001fc600078e001a */
[----:B-1----:R-:W4:Y:S01]  /*56ac0*/  LDL.LU.64 R14, [R1+0x1fd8] ;  /* 0x001fd800010e7983 */ /* 0x002f220000300a00 */
[----:B------:R-:W-:-:S03]  /*56ad0*/  IMAD.MOV.U32 R12, RZ, RZ, R27 ;  /* 0x000000ffff0c7224 */ /* 0x000fc600078e001b */
[----:B------:R-:W2:Y:S02]  /*56ae0*/  LDL.LU.64 R26, [R1+0x1fd0] ;  /* 0x001fd000011a7983 */ /* 0x000ea40000300a00 */
[----:B--2---:R-:W-:Y:S06]  /*56af0*/  HMMA.16816.F32.BF16 R16, R20, R26, R16 ;  /* 0x0000001a1410723c */ /* 0x004fec0000041810 */
[----:B------:R-:W-:Y:S02]  /*56b00*/  IMAD.MOV.U32 R0, RZ, RZ, R26 ;  /* 0x000000ffff007224 */ /* 0x000fe400078e001a */
[----:B------:R-:W-:-:S15]  /*56b10*/  IMAD.MOV.U32 R8, RZ, RZ, R27 ;  /* 0x000000ffff087224 */ /* 0x000fde00078e001b */
[----:B------:R-:W-:Y:S04]  /*56b20*/  STL.64 [R1+0x3e0], R16 ;  /* 0x0003e01001007387 */ /* 0x000fe80000100a00 */
[----:B------:R0:W-:Y:S04]  /*56b30*/  STL.64 [R1+0x3e8], R18 ;  /* 0x0003e81201007387 */ /* 0x0001e80000100a00 */
[----:B0-----:R-:W2:Y:S04]  /*56b40*/  LDL.LU.64 R18, [R1+0x1fc8] ;  /* 0x001fc80001127983 */ /* 0x001ea80000300a00 */
[----:B------:R-:W2:Y:S04]  /*56b50*/  LDL.LU.64 R16, [R1+0x1fc0] ;  /* 0x001fc00001107983 */ /* 0x000ea80000300a00 */
[----:B------:R-:W2:Y:S02]  /*56b60*/  LDL.LU.64 R26, [R1+0x1fb8] ;  /* 0x001fb800011a7983 */ /* 0x000ea40000300a00 */
        /* <DEDUP_REMOVED lines=9> */
[----:B------:R-:W3:Y:S04]  /*56c00*/  LDL.LU.64 R18, [R1+0x1f98] ;  /* 0x001f980001127983 */ /* 0x000ee80000300a00 */
[----:B------:R-:W-:-:S02]  /*56c10*/  IMAD.MOV.U32 R2, RZ, RZ, R26 ;  /* 0x000000ffff027224 */ /* 0x000fc400078e001a */
[----:B------:R-:W-:-:S15]  /*56c20*/  IMAD.MOV.U32 R3, RZ, RZ, R27 ;  /* 0x000000ffff037224 */ /* 0x000fde00078e001b */
[----:B------:R-:W-:Y:S04]  /*56c30*/  STL.64 [R1+0x340], R20 ;  /* 0x0003401401007387 */ /* 0x000fe80000100a00 */
[----:B------:R0:W-:Y:S04]  /*56c40*/  STL.64 [R1+0x348], R22 ;  /* 0x0003481601007387 */ /* 0x0001e80000100a00 */
[----:B------:R-:W3:Y:S04]  /*56c50*/  LDL.LU.64 R26, [R1+0x1f90] ;  /* 0x001f9000011a7983 */ /* 0x000ee80000300a00 */
[----:B------:R-:W3:Y:S04]  /*56c60*/  LDL.LU.64 R24, [R1+0x1f88] ;  /* 0x001f880001187983 */ /* 0x000ee80000300a00 */
[----:B0-----:R-:W2:Y:S01]  /*56c70*/  LDL R23, [R1+0x69c] ;  /* 0x00069c0001177983 */ /* 0x001ea20000100800 */
[----:B---3--:R-:W-:Y:S03]  /*56c80*/  HMMA.16816.F32.BF16 R16, R24, R18, R4 ;  /* 0x000000121810723c */ /* 0x008fe60000041804 */
[----:B------:R-:W3:Y:S04]  /*56c90*/  LDL.LU.64 R6, [R1+0x1f80] ;  /* 0x001f800001067983 */ /* 0x000ee80000300a00 */
[----:B------:R-:W3:-:S15]  /*56ca0*/  LDL.LU.64 R4, [R1+0x1f78] ;  /* 0x001f780001047983 */ /* 0x000ede0000300a00 */
[----:B------:R-:W-:-:S01]  /*56cb0*/  NOP ;  /* 0x0000000000007918 */ /* 0x000fc20000000000 */
[----:B------:R-:W-:Y:S04]  /*56cc0*/  STL.64 [R1+0x330], R16 ;  /* 0x0003301001007387 */ /* 0x000fe80000100a00 */
        /* <DEDUP_REMOVED lines=20> */
[----:B------:R0:W-:Y:S04]  /*56e10*/  STL.64 [R1+0x300], R16 ;  /* 0x0003001001007387 */ /* 0x0001e80000100a00 */
[----:B------:R-:W-:Y:S04]  /*56e20*/  STL.64 [R1+0x308], R18 ;  /* 0x0003081201007387 */ /* 0x000fe80000100a00 */
[----:B0-----:R-:W2:Y:S01]  /*56e30*/  LDL.LU.64 R16, [R1+0x1f28] ;  /* 0x001f280001107983 */ /* 0x001ea20000300a00 */
[----:B---3--:R-:W-:-:S15]  /*56e40*/  HMMA.16816.F32.BF16 R4, R24, R10, R4 ;  /* 0x0000000a1804723c */ /* 0x008fde0000041804 */
[----:B------:R-:W-:-:S08]  /*56e50*/  NOP ;  /* 0x0000000000007918 */ /* 0x000fd00000000000 */
[----:B------:R-:W-:Y:S04]  /*56e60*/  STL.64 [R1+0x2f0], R4 ;  /* 0x0002f00401007387 */ /* 0x000fe80000100a00 */
[----:B------:R0:W-:Y:S04]  /*56e70*/  STL.64 [R1+0x2f8], R6 ;  /* 0x0002f80601007387 */ /* 0x0001e80000100a00 */
[----:B0-----:R-:W4:Y:S04]  /*56e80*/  LDL.LU.64 R6, [R1+0x1f20] ;  /* 0x001f200001067983 */ /* 0x001f280000300a00 */
[----:B------:R-:W4:Y:S04]  /*56e90*/  LDL.LU.64 R4, [R1+0x1f18] ;  /* 0x001f180001047983 */ /* 0x000f280000300a00 */
[----:B------:R-:W-:Y:S04]  /*56ea0*/  STL.64 [R1+0x1f08], R26 ;  /* 0x001f081a01007387 */ /* 0x000fe80000100a00 */
[----:B------:R-:W-:Y:S01]  /*56eb0*/  STL.64 [R1+0x1f00], R24 ;  /* 0x001f001801007387 */ /* 0x000fe20000100a00 */
[----:B----4-:R-:W-:-:S15]  /*56ec0*/  HMMA.16816.F32.BF16 R4, R24, R14, R4 ;  /* 0x0000000e1804723c */ /* 0x010fde0000041804 */
[----:B------:R-:W-:-:S08]  /*56ed0*/  NOP ;  /* 0x0000000000007918 */ /* 0x000fd00000000000 */
[----:B------:R-:W-:Y:S04]  /*56ee0*/  STL.64 [R1+0x160], R4 ;  /* 0x0001600401007387 */ /* 0x000fe80000100a00 */
[----:B------:R2:W-:Y:S02]  /*56ef0*/  STL.64 [R1+0x168], R6 ;  /* 0x0001680601007387 */ /* 0x0005e40000100a00 */
[----:B--2---:R-:W-:Y:S02]  /*56f00*/  IMAD.MOV.U32 R6, RZ, RZ, R17 ;  /* 0x000000ffff067224 */ /* 0x004fe400078e0011 */
[----:B------:R-:W-:Y:S02]  /*56f10*/  IMAD.MOV.U32 R7, RZ, RZ, R16 ;  /* 0x000000ffff077224 */ /* 0x000fe400078e0010 */
[----:B------:R-:W0:Y:S04]  /*56f20*/  LDSM.16.MT88.4 R16, [R23+UR5+0x21800] ;  /* 0x021800051710783b */ /* 0x000e280008004200 */
[----:B------:R1:W-:Y:S04]  /*56f30*/  STL.64 [R1+0x1ef8], R12 ;  /* 0x001ef80c01007387 */ /* 0x0003e80000100a00 */
[----:B-1----:R-:W2:Y:S04]  /*56f40*/  LDL.LU R12, [R1+0x260] ;  /* 0x00026000010c7983 */ /* 0x002ea80000300800 */
[----:B------:R-:W2:Y:S04]  /*56f50*/  LDL.LU R13, [R1+0x264] ;  /* 0x00026400010d7983 */ /* 0x000ea80000300800 */
[----:B------:R-:W2:Y:S04]  /*56f60*/  LDL.LU R14, [R1+0x268] ;  /* 0x00026800010e7983 */ /* 0x000ea80000300800 */
[----:B------:R-:W2:Y:S04]  /*56f70*/  LDL.LU R15, [R1+0x26c] ;  /* 0x00026c00010f7983 */ /* 0x000ea80000300800 */
[----:B0-----:R0:W-:Y:S04]  /*56f80*/  STL.64 [R1+0x1e08], R18 ;  /* 0x001e081201007387 */ /* 0x0011e80000100a00 */
[----:B------:R-:W-:Y:S01]  /*56f90*/  STL.64 [R1+0x1e00], R16 ;  /* 0x001e001001007387 */ /* 0x000fe20000100a00 */
[----:B0-----:R-:W-:-:S03]  /*56fa0*/  IMAD.MOV.U32 R18, RZ, RZ, R9 ;  /* 0x000000ffff127224 */ /* 0x001fc600078e0009 */
[----:B------:R-:W3:Y:S04]  /*56fb0*/  LDL.LU R9, [R1+0x1f10] ;  /* 0x001f100001097983 */ /* 0x000ee80000300800 */
[----:B------:R-:W2:Y:S04]  /*56fc0*/  LDL.LU R19, [R1+0x4c] ;  /* 0x00004c0001137983 */ /* 0x000ea80000300800 */
[----:B------:R0:W-:Y:S04]  /*56fd0*/  STL [R1+0x1df8], R23 ;  /* 0x001df81701007387 */ /* 0x0001e80000100800 */
[----:B------:R-:W4:Y:S04]  /*56fe0*/  LDL.LU R20, [R1+0x280] ;  /* 0x0002800001147983 */ /* 0x000f280000300800 */
[----:B------:R-:W4:Y:S04]  /*56ff0*/  LDL.LU R21, [R1+0x284] ;  /* 0x0002840001157983 */ /* 0x000f280000300800 */
[----:B------:R-:W4:Y:S04]  /*57000*/  LDL.LU R22, [R1+0x288] ;  /* 0x0002880001167983 */ /* 0x000f280000300800 */
[----:B0-----:R-:W4:Y:S04]  /*57010*/  LDL.LU R23, [R1+0x28c] ;  /* 0x00028c0001177983 */ /* 0x001f280000300800 */
[----:B---3--:R-:W0:Y:S04]  /*57020*/  LDSM.16.M88.4 R24, [R9+UR5+0x80] ;  /* 0x000080050918783b */ /* 0x008e280008000200 */
        /* <DEDUP_REMOVED lines=8> */
[----:B------:R-:W2:-:S15]  /*570b0*/  LDL.LU.64 R12, [R1+0x1ef8] ;  /* 0x001ef800010c7983 */ /* 0x000e9e0000300a00 */
[----:B------:R-:W-:-:S06]  /*570c0*/  NOP ;  /* 0x0000000000007918 */ /* 0x000fcc0000000000 */
[----:B------:R-:W-:Y:S04]  /*570d0*/  STL.64 [R1+0x2e0], R16 ;  /* 0x0002e01001007387 */ /* 0x000fe80000100a00 */
        /* <DEDUP_REMOVED lines=29> */
[----:B0-----:R0:W-:Y:S04]  /*572b0*/  STL.64 [R1+0x20], R16 ;  /* 0x0000201001007387 */ /* 0x0011e80000100a00 */
[----:B------:R1:W-:Y:S04]  /*572c0*/  STL.64 [R1+0x28], R18 ;  /* 0x0000281201007387 */ /* 0x0003e80000100a00 */
[----:B0-----:R-:W3:Y:S04]  /*572d0*/  LDL.LU R16, [R1+0x230] ;  /* 0x0002300001107983 */ /* 0x001ee80000300800 */
[----:B------:R-:W3:Y:S04]  /*572e0*/  LDL.LU R17, [R1+0x234] ;  /* 0x0002340001117983 */ /* 0x000ee80000300800 */
[----:B-1----:R-:W2:Y:S04]  /*572f0*/  LDL.LU R18, [R1+0x238] ;  /* 0x0002380001127983 */ /* 0x002ea80000300800 */
[----:B------:R-:W2:Y:S01]  /*57300*/  LDL.LU R19, [R1+0x23c] ;  /* 0x00023c0001137983 */ /* 0x000ea20000300800 */
[----:B----4-:R-:W-:Y:S03]  /*57310*/  HMMA.16816.F32.BF16 R20, R24, R6, R20 ;  /* 0x000000061814723c */ /* 0x010fe60000041814 */
[----:B------:R-:W-:Y:S04]  /*57320*/  LDSM.16.M88.4 R4, [R9+UR5+0x1a080] ;  /* 0x01a080050904783b */ /* 0x000fe80008000200 */
[----:B--2---:R0:W-:Y:S04]  /*57330*/  STL.64 [R1+0x1e18], R18 ;  /* 0x001e181201007387 */ /* 0x0041e80000100a00 */
[----:B---3--:R-:W-:Y:S01]  /*57340*/  STL.64 [R1+0x1e10], R16 ;  /* 0x001e101001007387 */ /* 0x008fe20000100a00 */
[----:B0-----:R-:W-:-:S02]  /*57350*/  IMAD.MOV.U32 R18, RZ, RZ, R28 ;  /* 0x000000ffff127224 */ /* 0x001fc400078e001c */
[----:B------:R-:W-:Y:S01]  /*57360*/  IMAD.MOV.U32 R19, RZ, RZ, R29 ;  /* 0x000000ffff137224 */ /* 0x000fe200078e001d */
[----:B------:R-:W2:Y:S04]  /*57370*/  LDL.LU R28, [R1+0x1ef0] ;  /* 0x001ef000011c7983 */ /* 0x000ea80000300800 */
[----:B------:R-:W3:Y:S04]  /*57380*/  LDL.LU R29, [R1+0x1eec] ;  /* 0x001eec00011d7983 */ /* 0x000ee80000300800 */
[----:B------:R-:W-:Y:S04]  /*57390*/  STL.64 [R1+0x1e28], R18 ;  /* 0x001e281201007387 */ /* 0x000fe80000100a00 */
[----:B------:R-:W0:Y:S04]  /*573a0*/  LDSM.16.M88.4 R16, [R9+UR5+0x18080] ;  /* 0x018080050910783b */ /* 0x000e280008000200 */
[----:B0-----:R-:W-:Y:S04]  /*573b0*/  STL.64 [R1+0x10], R16 ;  /* 0x0000101001007387 */ /* 0x001fe80000100a00 */
[----:B------:R0:W-:Y:S04]  /*573c0*/  STL.64 [R1+0x18], R18 ;  /* 0x0000181201007387 */ /* 0x0001e80000100a00 */
[----:B------:R-:W-:Y:S04]  /*573d0*/  STL.64 [R1+0x140], R20 ;  /* 0x0001401401007387 */ /* 0x000fe80000100a00 */
[----:B------:R-:W-:Y:S01]  /*573e0*/  STL.64 [R1+0x148], R22 ;  /* 0x0001481601007387 */ /* 0x000fe20000100a00 */
[----:B0-----:R-:W-:-:S02]  /*573f0*/  IMAD.MOV.U32 R18, RZ, RZ, R0 ;  /* 0x000000ffff127224 */ /* 0x001fc400078e0000 */
[----:B------:R-:W-:Y:S01]  /*57400*/  IMAD.MOV.U32 R19, RZ, RZ, R8 ;  /* 0x000000ffff137224 */ /* 0x000fe200078e0008 */
[----:B------:R-:W4:Y:S04]  /*57410*/  LDL.LU R0, [R1+0x1ee8] ;  /* 0x001ee80001007983 */ /* 0x000f280000300800 */
[----:B------:R-:W-:Y:S04]  /*57420*/  STL.64 [R1], R4 ;  /* 0x0000000401007387 */ /* 0x000fe80000100a00 */
[----:B------:R-:W-:Y:S04]  /*57430*/  STL.64 [R1+0x8], R6 ;  /* 0x0000080601007387 */ /* 0x000fe80000100a00 */
[----:B------:R-:W4:Y:S04]  /*57440*/  LDL.LU R8, [R1+0x1ee4] ;  /* 0x001ee40001087983 */ /* 0x000f280000300800 */
[----:B------:R0:W-:Y:S02]  /*57450*/  STL.64 [R1+0x1e40], R18 ;  /* 0x001e401201007387 */ /* 0x0001e40000100a00 */
[----:B0-----:R-:W-:-:S02]  /*57460*/  IMAD.MOV.U32 R18, RZ, RZ, R13 ;  /* 0x000000ffff127224 */ /* 0x001fc400078e000d */
[----:B------:R-:W-:Y:S02]  /*57470*/  IMAD.MOV.U32 R19, RZ, RZ, R12 ;  /* 0x000000ffff137224 */ /* 0x000fe400078e000c */
[----:B------:R-:W0:Y:S04]  /*57480*/  LDSM.16.M88.4 R12, [R9+UR5+0x1c080] ;  /* 0x01c08005090c783b */ /* 0x000e280008000200 */
[----:B------:R-:W-:Y:S04]  /*57490*/  STL.64 [R1+0x1e58], R18 ;  /* 0x001e581201007387 */ /* 0x000fe80000100a00 */
[----:B0-----:R-:W-:Y:S04]  /*574a0*/  STL [R1+0x1d08], R14 ;  /* 0x001d080e01007387 */ /* 0x001fe80000100800 */
[----:B------:R-:W-:Y:S04]  /*574b0*/  STL [R1+0x1d04], R15 ;  /* 0x001d040f01007387 */ /* 0x000fe80000100800 */
[----:B------:R0:W-:Y:S04]  /*574c0*/  STL.64 [R1+0x1e20], R12 ;  /* 0x001e200c01007387 */ /* 0x0001e80000100a00 */
[----:B0-----:R-:W4:Y:S04]  /*574d0*/  LDL.LU R12, [R1+0x2b0] ;  /* 0x0002b000010c7983 */ /* 0x001f280000300800 */
[----:B------:R-:W4:Y:S04]  /*574e0*/  LDL.LU R13, [R1+0x2b4] ;  /* 0x0002b400010d7983 */ /* 0x000f280000300800 */
[----:B------:R-:W4:Y:S04]  /*574f0*/  LDL.LU R14, [R1+0x2b8] ;  /* 0x0002b800010e7983 */ /* 0x000f280000300800 */
[----:B------:R-:W4:Y:S01]  /*57500*/  LDL.LU R15, [R1+0x2bc] ;  /* 0x0002bc00010f7983 */ /* 0x000f220000300800 */
[----:B--2---:R-:W-:-:S02]  /*57510*/  IMAD.MOV.U32 R19, RZ, RZ, R28 ;  /* 0x000000ffff137224 */ /* 0x004fc400078e001c */
[----:B---3--:R-:W-:Y:S02]  /*57520*/  IMAD.MOV.U32 R18, RZ, RZ, R29 ;  /* 0x000000ffff127224 */ /* 0x008fe400078e001d */
[----:B------:R-:W2:Y:S04]  /*57530*/  LDL.LU R29, [R1+0x1ee0] ;  /* 0x001ee000011d7983 */ /* 0x000ea80000300800 */
[----:B------:R-:W3:Y:S04]  /*57540*/  LDL.LU R28, [R1+0x1edc] ;  /* 0x001edc00011c7983 */ /* 0x000ee80000300800 */
[----:B------:R-:W-:Y:S04]  /*57550*/  STL.64 [R1+0x1e70], R18 ;  /* 0x001e701201007387 */ /* 0x000fe80000100a00 */
[----:B----4-:R-:W-:Y:S04]  /*57560*/  STL.64 [R1+0x1e38], R14 ;  /* 0x001e380e01007387 */ /* 0x010fe80000100a00 */
[----:B------:R0:W-:Y:S04]  /*57570*/  STL.64 [R1+0x1e30], R12 ;  /* 0x001e300c01007387 */ /* 0x0001e80000100a00 */
[----:B0-----:R-:W4:Y:S04]  /*57580*/  LDL.LU R12, [R1+0x2c0] ;  /* 0x0002c000010c7983 */ /* 0x001f280000300800 */
[----:B------:R-:W4:Y:S04]  /*57590*/  LDL.LU R13, [R1+0x2c4] ;  /* 0x0002c400010d7983 */ /* 0x000f280000300800 */
[----:B------:R-:W2:Y:S04]  /*575a0*/  LDL.LU R14, [R1+0x2c8] ;  /* 0x0002c800010e7983 */ /* 0x000ea80000300800 */
[----:B------:R-:W2:Y:S01]  /*575b0*/  LDL.LU R15, [R1+0x2cc] ;  /* 0x0002cc00010f7983 */ /* 0x000ea20000300800 */
[----:B------:R-:W-:-:S02]  /*575c0*/  IMAD.MOV.U32 R18, RZ, RZ, R8 ;  /* 0x000000ffff127224 */ /* 0x000fc400078e0008 */
        /* <DEDUP_REMOVED lines=19> */
[----:B------:R-:W3:Y:S04]  /*57700*/  LDL R22, [R1+0x6ac] ;  /* 0x0006ac0001167983 */ /* 0x000ee80000100800 */
[----:B----4-:R-:W-:Y:S04]  /*57710*/  STL.64 [R1+0x1e68], R14 ;  /* 0x001e680e01007387 */ /* 0x010fe80000100a00 */
[----:B--2---:R0:W-:Y:S04]  /*57720*/  STL.64 [R1+0x1e60], R12 ;  /* 0x001e600c01007387 */ /* 0x0041e80000100a00 */
[----:B0-----:R-:W2:Y:S04]  /*57730*/  LDL.LU R12, [R1+0x390] ;  /* 0x00039000010c7983 */ /* 0x001ea80000300800 */
[----:B------:R-:W2:Y:S04]  /*57740*/  LDL.LU R13, [R1+0x394] ;  /* 0x00039400010d7983 */ /* 0x000ea80000300800 */
[----:B------:R-:W4:Y:S04]  /*57750*/  LDL.LU R14, [R1+0x398] ;  /* 0x00039800010e7983 */ /* 0x000f280000300800 */
[----:B------:R-:W4:Y:S04]  /*57760*/  LDL.LU R15, [R1+0x39c] ;  /* 0x00039c00010f7983 */ /* 0x000f280000300800 */
[----:B---3--:R-:W-:Y:S04]  /*57770*/  LDSM.16.MT88.4 R4, [R22+UR5+0x21800] ;  /* 0x021800051604783b */ /* 0x008fe80008004200 */
[----:B----4-:R-:W-:Y:S04]  /*57780*/  STL.64 [R1+0x1e80], R14 ;  /* 0x001e800e01007387 */ /* 0x010fe80000100a00 */
[----:B--2---:R0:W-:Y:S04]  /*57790*/  STL.64 [R1+0x1e78], R12 ;  /* 0x001e780c01007387 */ /* 0x0041e80000100a00 */
[----:B0-----:R-:W2:Y:S04]  /*577a0*/  LDL.LU R12, [R1+0x3a0] ;  /* 0x0003a000010c7983 */ /* 0x001ea80000300800 */
[----:B------:R-:W2:Y:S04]  /*577b0*/  LDL.LU R13, [R1+0x3a4] ;  /* 0x0003a400010d7983 */ /* 0x000ea80000300800 */
[----:B------:R-:W3:Y:S01]  /*577c0*/  LDL.LU R14, [R1+0x3a8] ;  /* 0x0003a800010e7983 */ /* 0x000ee20000300800 */
[----:B------:R-:W-:-:S03]  /*577d0*/  IMAD.MOV.U32 R15, RZ, RZ, R8 ;  /* 0x000000ffff0f7224 */ /* 0x000fc600078e0008 */
        /* <DEDUP_REMOVED lines=11> */
[----:B------:R-:W2:Y:S01]  /*57890*/  LDL.LU R14, [R1+0x3c8] ;  /* 0x0003c800010e7983 */ /* 0x000ea20000300800 */
[----:B----4-:R-:W-:-:S03]  /*578a0*/  IMAD.MOV.U32 R15, RZ, RZ, R8 ;  /* 0x000000ffff0f7224 */ /* 0x010fc600078e0008 */
[----:B------:R-:W0:Y:S04]  /*578b0*/  LDSM.16.M88.4 R8, [R9+UR5+0x1e080] ;  /* 0x01e080050908783b */ /* 0x000e280008000200 */
[----:B0-----:R-:W-:Y:S04]  /*578c0*/  STL [R1+0x1cf4], R8 ;  /* 0x001cf40801007387 */ /* 0x001fe80000100800 */
[----:B------:R-:W-:Y:S04]  /*578d0*/  STL [R1+0x1cf0], R9 ;  /* 0x001cf00901007387 */ /* 0x000fe80000100800 */
[----:B------:R0:W-:Y:S04]  /*578e0*/  STL [R1+0x1c0c], R10 ;  /* 0x001c0c0a01007387 */ /* 0x0001e80000100800 */
[----:B------:R1:W-:Y:S01]  /*578f0*/  STL [R1+0x1c08], R11 ;  /* 0x001c080b01007387 */ /* 0x0003e20000100800 */
[----:B0-----:R-:W-:-:S02]  /*57900*/  IMAD.MOV.U32 R10, RZ, RZ, R2 ;  /* 0x000000ffff0a7224 */ /* 0x001fc400078e0002 */
[----:B-1----:R-:W-:Y:S01]  /*57910*/  IMAD.MOV.U32 R11, RZ, RZ, R3 ;  /* 0x000000ffff0b7224 */ /* 0x002fe200078e0003 */
[----:B------:R-:W3:Y:S04]  /*57920*/  LDL.LU R2, [R1+0x1ebc] ;  /* 0x001ebc0001027983 */ /* 0x000ee80000300800 */
[----:B------:R-:W4:Y:S04]  /*57930*/  LDL.LU R3, [R1+0x1eb8] ;  /* 0x001eb80001037983 */ /* 0x000f280000300800 */
[----:B------:R-:W3:Y:S04]  /*57940*/  LDL.LU R20, [R1+0x210] ;  /* 0x0002100001147983 */ /* 0x000ee80000300800 */
[----:B------:R-:W3:Y:S04]  /*57950*/  LDL.LU R21, [R1+0x214] ;  /* 0x0002140001157983 */ /* 0x000ee80000300800 */
[----:B------:R-:W3:Y:S04]  /*57960*/  LDL.LU R22, [R1+0x218] ;  /* 0x0002180001167983 */ /* 0x000ee80000300800 */
[----:B------:R-:W3:Y:S04]  /*57970*/  LDL.LU R23, [R1+0x21c] ;  /* 0x00021c0001177983 */ /* 0x000ee80000300800 */
[----:B------:R-:W-:Y:S04]  /*57980*/  STL [R1+0x1d0c], R4 ;  /* 0x001d0c0401007387 */ /* 0x000fe80000100800 */
[----:B------:R0:W-:Y:S04]  /*57990*/  STL [R1+0x1d00], R5 ;  /* 0x001d000501007387 */ /* 0x0001e80000100800 */
[----:B------:R-:W-:Y:S04]  /*579a0*/  STL [R1+0x1cfc], R6 ;  /* 0x001cfc0601007387 */ /* 0x000fe80000100800 */
[----:B------:R-:W-:Y:S04]  /*579b0*/  STL [R1+0x1cf8], R7 ;  /* 0x001cf80701007387 */ /* 0x000fe80000100800 */
[----:B0-----:R-:W3:Y:S01]  /*579c0*/  LDL.LU.64 R4, [R1+0xc0] ;  /* 0x0000c00001047983 */ /* 0x001ee20000300a00 */
        /* <DEDUP_REMOVED lines=47> */
[----:B0-----:R-:W4:Y:S04]  /*57cc0*/  LDL.LU.64 R18, [R1+0x1e18] ;  /* 0x001e180001127983 */ /* 0x001f280000300a00 */
[----:B------:R-:W4:Y:S02]  /*57cd0*/  LDL.LU.64 R16, [R1+0x1e10] ;  /* 0x001e100001107983 */ /* 0x000f240000300a00 */
[----:B----4-:R-:W-:Y:S02]  /*57ce0*/  HMMA.16816.F32.BF16 R24, R24, R10, R16 ;  /* 0x0000000a1818723c */ /* 0x010fe40000041810 */
[----:B------:R-:W4:Y:S04]  /*57cf0*/  LDL.LU.64 R18, [R1+0x1e08] ;  /* 0x001e080001127983 */ /* 0x000f280000300a00 */
[----:B------:R-:W4:-:S15]  /*57d00*/  LDL.LU.64 R16, [R1+0x1e00] ;  /* 0x001e000001107983 */ /* 0x000f1e0000300a00 */
[----:B------:R-:W-:-:S03]  /*57d10*/  NOP ;  /* 0x0000000000007918 */ /* 0x000fc60000000000 */
[----:B------:R-:W-:Y:S02]  /*57d20*/  IMAD.MOV.U32 R11, RZ, RZ, R27 ;  /* 0x000000ffff0b7224 */ /* 0x000fe400078e001b */
[----:B------:R-:W-:Y:S01]  /*57d30*/  IMAD.MOV.U32 R10, RZ, RZ, R26 ;  /* 0x000000ffff0a7224 */ /* 0x000fe200078e001a */
[----:B------:R0:W-:Y:S04]  /*57d40*/  STL.64 [R1+0x1d0], R24 ;  /* 0x0001d01801007387 */ /* 0x0001e80000100a00 */
[----:B0-----:R-:W4:Y:S04]  /*57d50*/  LDL.LU.64 R24, [R1+0xd0] ;  /* 0x0000d00001187983 */ /* 0x001f280000300a00 */
[----:B------:R-:W-:Y:S04]  /*57d60*/  STL [R1+0x1d14], R11 ;  /* 0x001d140b01007387 */ /* 0x000fe80000100800 */
[----:B------:R0:W-:Y:S04]  /*57d70*/  STL [R1+0x1d10], R10 ;  /* 0x001d100a01007387 */ /* 0x0001e80000100800 */
[----:B------:R-:W4:Y:S04]  /*57d80*/  LDL.LU R8, [R1+0x220] ;  /* 0x0002200001087983 */ /* 0x000f280000300800 */
[----:B------:R-:W4:Y:S04]  /*57d90*/  LDL.LU R9, [R1+0x224] ;  /* 0x0002240001097983 */ /* 0x000f280000300800 */
[----:B0-----:R-:W4:Y:S04]  /*57da0*/  LDL.LU R10, [R1+0x228] ;  /* 0x00022800010a7983 */ /* 0x001f280000300800 */
[----:B------:R-:W4:Y:S02]  /*57db0*/  LDL.LU R11, [R1+0x22c] ;  /* 0x00022c00010b7983 */ /* 0x000f240000300800 */
[----:B----4-:R-:W-:-:S15]  /*57dc0*/  HMMA.16816.F32.BF16 R8, R16, R24, R8 ;  /* 0x000000181008723c */ /* 0x010fde0000041808 */
[----:B------:R-:W-:-:S08]  /*57dd0*/  NOP ;  /* 0x0000000000007918 */ /* 0x000fd00000000000 */
[----:B------:R0:W-:Y:S04]  /*57de0*/  STL.64 [R1+0x2c0], R8 ;  /* 0x0002c00801007387 */ /* 0x0001e80000100a00 */
[----:B------:R-:W-:Y:S01]  /*57df0*/  STL.64 [R1+0x2c8], R10 ;  /* 0x0002c80a01007387 */ /* 0x000fe20000100a00 */
[----:B0-----:R-:W-:Y:S02]  /*57e00*/  IMAD.MOV.U32 R8, RZ, RZ, R24 ;  /* 0x000000ffff087224 */ /* 0x001fe400078e0018 */
[----:B------:R-:W-:-:S05]  /*57e10*/  IMAD.MOV.U32 R9, RZ, RZ, R25 ;  /* 0x000000ffff097224 */ /* 0x000fca00078e0019 */
[----:B------:R0:W-:Y:S04]  /*57e20*/  STL.64 [R1+0x1de0], R8 ;  /* 0x001de00801007387 */ /* 0x0001e80000100a00 */
[----:B0-----:R-:W4:Y:S04]  /*57e30*/  LDL.LU.64 R8, [R1+0xb0] ;  /* 0x0000b00001087983 */ /* 0x001f280000300a00 */
[----:B------:R-:W2:Y:S01]  /*57e40*/  LDL.64 R24, [R1+0x90] ;  /* 0x0000900001187983 */ /* 0x000ea20000100a00 */
[----:B---3--:R-:W-:Y:S03]  /*57e50*/  HMMA.16816.F32.BF16 R20, R16, R4, R20 ;  /* 0x000000041014723c */ /* 0x008fe60000041814 */
[----:B--2---:R0:W-:Y:S04]  /*57e60*/  STL.64 [R1+0x1dd8], R24 ;  /* 0x001dd81801007387 */ /* 0x0041e80000100a00 */
[----:B0-----:R-:W2:Y:S04]  /*57e70*/  LDL.LU R24, [R1+0x290] ;  /* 0x0002900001187983 */ /* 0x001ea80000300800 */
[----:B------:R-:W2:Y:S04]  /*57e80*/  LDL.LU R25, [R1+0x294] ;  /* 0x0002940001197983 */ /* 0x000ea80000300800 */
[----:B------:R-:W3:Y:S04]  /*57e90*/  LDL.LU R26, [R1+0x298] ;  /* 0x00029800011a7983 */ /* 0x000ee80000300800 */
[----:B------:R-:W3:Y:S04]  /*57ea0*/  LDL.LU R27, [R1+0x29c] ;  /* 0x00029c00011b7983 */ /* 0x000ee80000300800 */
[----:B---3--:R0:W-:Y:S04]  /*57eb0*/  STL.64 [R1+0x1df0], R26 ;  /* 0x001df01a01007387 */ /* 0x0081e80000100a00 */
[----:B--2---:R1:W-:Y:S01]  /*57ec0*/  STL.64 [R1+0x1de8], R24 ;  /* 0x001de81801007387 */ /* 0x0043e20000100a00 */
[----:B0-----:R-:W-:-:S03]  /*57ed0*/  IMAD.MOV.U32 R27, RZ, RZ, R0 ;  /* 0x000000ffff1b7224 */ /* 0x001fc600078e0000 */
[----:B-1----:R-:W4:Y:S04]  /*57ee0*/  LDL.LU R24, [R1+0x2a0] ;  /* 0x0002a00001187983 */ /* 0x002f280000300800 */
[----:B------:R-:W-:Y:S01]  /*57ef0*/  STL [R1+0x2b0], R20 ;  /* 0x0002b01401007387 */ /* 0x000fe20000100800 */
[----:B------:R-:W-:-:S03]  /*57f00*/  IMAD.MOV.U32 R0, RZ, RZ, R23 ;  /* 0x000000ffff007224 */ /* 0x000fc600078e0017 */
[----:B------:R-:W2:Y:S01]  /*57f10*/  LDL.LU R23, [R1+0x1df8] ;  /* 0x001df80001177983 */ /* 0x000ea20000300800 */
[----:B------:R-:W-:Y:S02]  /*57f20*/  IMAD.MOV.U32 R25, RZ, RZ, R3 ;  /* 0x000000ffff197224 */ /* 0x000fe400078e0003 */
[----:B------:R-:W-:Y:S02]  /*57f30*/  IMAD.MOV.U32 R26, RZ, RZ, R2 ;  /* 0x000000ffff1a7224 */ /* 0x000fe400078e0002 */
[----:B------:R-:W-:Y:S02]  /*57f40*/  IMAD.MOV.U32 R3, RZ, RZ, R21 ;  /* 0x000000ffff037224 */ /* 0x000fe400078e0015 */
[----:B------:R-:W-:Y:S01]  /*57f50*/  IMAD.MOV.U32 R2, RZ, RZ, R22 ;  /* 0x000000ffff027224 */ /* 0x000fe200078e0016 */
[----:B------:R-:W-:Y:S04]  /*57f60*/  STL [R1+0x1bd0], R0 ;  /* 0x001bd00001007387 */ /* 0x000fe80000100800 */
[----:B------:R-:W-:Y:S04]  /*57f70*/  STL [R1+0x1bcc], R2 ;  /* 0x001bcc0201007387 */ /* 0x000fe80000100800 */
[----:B------:R-:W-:Y:S04]  /*57f80*/  STL [R1+0x1bc8], R3 ;  /* 0x001bc80301007387 */ /* 0x000fe80000100800 */
[----:B--2---:R-:W0:Y:S01]  /*57f90*/  LDSM.16.MT88.4 R20, [R23+UR5+0x21c00] ;  /* 0x021c00051714783b */ /* 0x004e220008004200 */
[----:B----4-:R-:W-:Y:S03]  /*57fa0*/  HMMA.16816.F32.BF16 R24, R16, R8, R24 ;  /* 0x000000081018723c */ /* 0x010fe60000041818 */
[----:B0-----:R-:W-:Y:S04]  /*57fb0*/  STL [R1+0x1be0], R20 ;  /* 0x001be01401007387 */ /* 0x001fe80000100800 */
[----:B------:R0:W-:Y:S04]  /*57fc0*/  STL [R1+0x1bdc], R21 ;  /* 0x001bdc1501007387 */ /* 0x0001e80000100800 */
[----:B------:R-:W-:Y:S04]  /*57fd0*/  STL [R1+0x1bd8], R22 ;  /* 0x001bd81601007387 */ /* 0x000fe80000100800 */
[----:B------:R-:W-:Y:S04]  /*57fe0*/  STL [R1+0x1bd4], R23 ;  /* 0x001bd41701007387 */ /* 0x000fe80000100800 */
[----:B0-----:R-:W2:Y:S04]  /*57ff0*/  LDL.LU.64 R20, [R1+0xa0] ;  /* 0x0000a00001147983 */ /* 0x001ea80000300a00 */
[----:B------:R-:W-:Y:S04]  /*58000*/  STL.64 [R1+0x2a0], R24 ;  /* 0x0002a01801007387 */ /* 0x000fe80000100a00 */
[----:B------:R0:W-:Y:S04]  /*58010*/  STL.64 [R1+0x2a8], R26 ;  /* 0x0002a81a01007387 */ /* 0x0001e80000100a00 */
[----:B0-----:R-:W2:Y:S04]  /*58020*/  LDL.LU.64 R26, [R1+0x1df0] ;  /* 0x001df000011a7983 */ /* 0x001ea80000300a00 */
[----:B------:R-:W2:Y:S01]  /*58030*/  LDL.LU.64 R24, [R1+0x1de8] ;  /* 0x001de80001187983 */ /* 0x000ea20000300a00 */
[----:B------:R-:W-:-:S02]  /*58040*/  IMAD.MOV.U32 R15, RZ, RZ, R4 ;  /* 0x000000ffff0f7224 */ /* 0x000fc400078e0004 */
[----:B------:R-:W-:Y:S02]  /*58050*/  IMAD.MOV.U32 R14, RZ, RZ, R9 ;  /* 0x000000ffff0e7224 */ /* 0x000fe400078e0009 */
[----:B------:R-:W-:Y:S02]  /*58060*/  IMAD.MOV.U32 R4, RZ, RZ, R8 ;  /* 0x000000ffff047224 */ /* 0x000fe400078e0008 */
[----:B------:R-:W3:Y:S04]  /*58070*/  LDL.LU.64 R8, [R1+0x1de0] ;  /* 0x001de00001087983 */ /* 0x000ee80000300a00 */
[----:B------:R-:W-:Y:S04]  /*58080*/  STL.64 [R1+0x1d20], R14 ;  /* 0x001d200e01007387 */ /* 0x000fe80000100a00 */
[----:B------:R0:W-:Y:S04]  /*58090*/  STL.64 [R1+0x1d18], R12 ;  /* 0x001d180c01007387 */ /* 0x0001e80000100a00 */
[----:B0-----:R-:W4:Y:S04]  /*580a0*/  LDL.LU R12, [R1+0x380] ;  /* 0x00038000010c7983 */ /* 0x001f280000300800 */
[----:B------:R-:W4:Y:S01]  /*580b0*/  LDL.LU R13, [R1+0x384] ;  /* 0x00038400010d7983 */ /* 0x000f220000300800 */
[----:B--2---:R-:W-:-:S15]  /*580c0*/  HMMA.16816.F32.BF16 R24, R16, R20, R24 ;  /* 0x000000141018723c */ /* 0x004fde0000041818 */
[----:B------:R-:W-:-:S09]  /*580d0*/  NOP ;  /* 0x0000000000007918 */ /* 0x000fd20000000000 */
[----:B------:R-:W-:Y:S02]  /*580e0*/  IMAD.MOV.U32 R23, RZ, RZ, R24 ;  /* 0x000000ffff177224 */ /* 0x000fe400078e0018 */
[----:B------:R-:W-:Y:S02]  /*580f0*/  IMAD.MOV.U32 R0, RZ, RZ, R25 ;  /* 0x000000ffff007224 */ /* 0x000fe400078e0019 */
[----:B------:R-:W4:Y:S01]  /*58100*/  LDL.LU.64 R24, [R1+0x1dd8] ;  /* 0x001dd80001187983 */ /* 0x000f220000300a00 */
[----:B------:R-:W-:Y:S02]  /*58110*/  IMAD.MOV.U32 R14, RZ, RZ, R29 ;  /* 0x000000ffff0e7224 */ /* 0x000fe400078e001d */
[----:B------:R-:W-:Y:S02]  /*58120*/  IMAD.MOV.U32 R15, RZ, RZ, R28 ;  /* 0x000000ffff0f7224 */ /* 0x000fe400078e001c */
[----:B------:R-:W-:Y:S02]  /*58130*/  IMAD.MOV.U32 R11, RZ, RZ, R20 ;  /* 0x000000ffff0b7224 */ /* 0x000fe400078e0014 */
[----:B------:R-:W-:-:S02]  /*58140*/  IMAD.MOV.U32 R10, RZ, RZ, R21 ;  /* 0x000000ffff0a7224 */ /* 0x000fc400078e0015 */
[----:B------:R-:W-:Y:S02]  /*58150*/  IMAD.MOV.U32 R3, RZ, RZ, R27 ;  /* 0x000000ffff037224 */ /* 0x000fe400078e001b */
[----:B------:R-:W-:Y:S01]  /*58160*/  IMAD.MOV.U32 R2, RZ, RZ, R26 ;  /* 0x000000ffff027224 */ /* 0x000fe200078e001a */
[----:B------:R-:W-:Y:S04]  /*58170*/  STL [R1+0x1dd0], R23 ;  /* 0x001dd01701007387 */ /* 0x000fe80000100800 */
[----:B------:R-:W-:Y:S04]  /*58180*/  STL.64 [R1+0x1d30], R10 ;  /* 0x001d300a01007387 */ /* 0x000fe80000100a00 */
[----:B---3--:R0:W-:Y:S04]  /*58190*/  STL.64 [R1+0x1d28], R8 ;  /* 0x001d280801007387 */ /* 0x0081e80000100a00 */
[----:B------:R-:W-:Y:S04]  /*581a0*/  STL [R1+0x1c6c], R3 ;  /* 0x001c6c0301007387 */ /* 0x000fe80000100800 */
[----:B------:R-:W-:Y:S04]  /*581b0*/  STL [R1+0x1c68], R2 ;  /* 0x001c680201007387 */ /* 0x000fe80000100800 */
[----:B------:R-:W-:Y:S01]  /*581c0*/  STL [R1+0x1be4], R0 ;  /* 0x001be40001007387 */ /* 0x000fe20000100800 */
[----:B----4-:R-:W-:-:S15]  /*581d0*/  HMMA.16816.F32.BF16 R12, R16, R24, R12 ;  /* 0x00000018100c723c */ /* 0x010fde000004180c */
[----:B------:R-:W-:-:S08]  /*581e0*/  NOP ;  /* 0x0000000000007918 */ /* 0x000fd00000000000 */
[----:B------:R-:W-:Y:S04]  /*581f0*/  STL.64 [R1+0x280], R12 ;  /* 0x0002800c01007387 */ /* 0x000fe80000100a00 */
[----:B------:R-:W-:Y:S04]  /*58200*/  STL [R1+0x288], R14 ;  /* 0x0002880e01007387 */ /* 0x000fe80000100800 */
[----:B0-----:R-:W2:Y:S04]  /*58210*/  LDL.LU.64 R8, [R1+0x10] ;  /* 0x0000100001087983 */ /* 0x001ea80000300a00 */
[----:B--2---:R-:W-:Y:S04]  /*58220*/  STL.64 [R1+0x1d40], R8 ;  /* 0x001d400801007387 */ /* 0x004fe80000100a00 */
[----:B------:R-:W2:Y:S01]  /*58230*/  LDL R27, [R1+0x6ac] ;  /* 0x0006ac00011b7983 */ /* 0x000ea20000100800 */
[----:B------:R-:W-:-:S03]  /*58240*/  IMAD.MOV.U32 R28, RZ, RZ, R25 ;  /* 0x000000ffff1c7224 */ /* 0x000fc600078e0019 */
[----:B--2---:R0:W-:Y:S04]  /*58250*/  STL [R1+0x1d38], R27 ;  /* 0x001d381b01007387 */ /* 0x0041e80000100800 */
[----:B------:R-:W2:Y:S04]  /*58260*/  LDL.LU R24, [R1+0x1e0] ;  /* 0x0001e00001187983 */ /* 0x000ea80000300800 */
[----:B------:R-:W2:Y:S04]  /*58270*/  LDL.LU R25, [R1+0x1e4] ;  /* 0x0001e40001197983 */ /* 0x000ea80000300800 */
[----:B------:R-:W3:Y:S04]  /*58280*/  LDL.LU R26, [R1+0x1e8] ;  /* 0x0001e800011a7983 */ /* 0x000ee80000300800 */
[----:B0-----:R-:W3:Y:S04]  /*58290*/  LDL.LU R27, [R1+0x1ec] ;  /* 0x0001ec00011b7983 */ /* 0x001ee80000300800 */
        /* <DEDUP_REMOVED lines=8> */
[----:B0-----:R-:W2:Y:S04]  /*58320*/  LDL.64 R24, [R1+0x30] ;  /* 0x0000300001187983 */ /* 0x001ea80000100a00 */
[----:B--2---:R0:W-:Y:S04]  /*58330*/  STL.64 [R1+0x1d70], R24 ;  /* 0x001d701801007387 */ /* 0x0041e80000100a00 */
[----:B0-----:R-:W2:Y:S04]  /*58340*/  LDL.LU.64 R24, [R1+0x40] ;  /* 0x0000400001187983 */ /* 0x001ea80000300a00 */
[----:B--2---:R0:W-:Y:S04]  /*58350*/  STL.64 [R1+0x1d88], R24 ;  /* 0x001d881801007387 */ /* 0x0041e80000100a00 */
[----:B0-----:R-:W2:Y:S04]  /*58360*/  LDL.LU.64 R24, [R1+0x50] ;  /* 0x0000500001187983 */ /* 0x001ea80000300a00 */
[----:B--2---:R-:W-:Y:S04]  /*58370*/  STL.64 [R1+0x1da0], R24 ;  /* 0x001da01801007387 */ /* 0x004fe80000100a00 */
[----:B------:R-:W2:Y:S01]  /*58380*/  LDL.LU.64 R8, [R1+0x20] ;  /* 0x0000200001087983 */ /* 0x000ea20000300a00 */
[----:B------:R-:W-:-:S03]  /*58390*/  IMAD.MOV.U32 R29, RZ, RZ, R15 ;  /* 0x000000ffff1d7224 */ /* 0x000fc600078e000f */
        /* <DEDUP_REMOVED lines=9> */
[----:B------:R-:W4:Y:S04]  /*58430*/  LDL.LU.64 R20, [R1+0x80] ;  /* 0x0000800001147983 */ /* 0x000f280000300a00 */
[----:B------:R-:W2:Y:S04]  /*58440*/  LDL R24, [R1+0x60] ;  /* 0x0000600001187983 */ /* 0x000ea80000100800 */
[----:B------:R-:W2:Y:S04]  /*58450*/  LDL R25, [R1+0x64] ;  /* 0x0000640001197983 */ /* 0x000ea80000100800 */
[----:B--2---:R0:W-:Y:S04]  /*58460*/  STL.64 [R1+0x1db8], R24 ;  /* 0x001db81801007387 */ /* 0x0041e80000100a00 */
[----:B0-----:R-:W2:Y:S04]  /*58470*/  LDL R24, [R1+0x70] ;  /* 0x0000700001187983 */ /* 0x001ea80000100800 */
[----:B------:R-:W2:Y:S04]  /*58480*/  LDL R25, [R1+0x74] ;  /* 0x0000740001197983 */ /* 0x000ea80000100800 */
[----:B---3--:R-:W-:Y:S04]  /*58490*/  STL.64 [R1+0x1d80], R10 ;  /* 0x001d800a01007387 */ /* 0x008fe80000100a00 */
        /* <DEDUP_REMOVED lines=16> */
[----:B------:R-:W4:Y:S01]  /*585a0*/  LDL.LU R11, [R1+0x25c] ;  /* 0x00025c00010b7983 */ /* 0x000f220000300800 */
[----:B------:R-:W-:Y:S03]  /*585b0*/  HMMA.16816.F32.BF16 R12, R16, R20, R12 ;  /* 0x00000014100c723c */ /* 0x000fe6000004180c */
[----:B----4-:R-:W-:Y:S04]  /*585c0*/  STL.64 [R1+0x1dc8], R10 ;  /* 0x001dc80a01007387 */ /* 0x010fe80000100a00 */
[----:B---3--:R0:W-:Y:S04]  /*585d0*/  STL.64 [R1+0x1dc0], R8 ;  /* 0x001dc00801007387 */ /* 0x0081e80000100a00 */
[----:B0-----:R-:W2:Y:S04]  /*585e0*/  LDL.LU R8, [R1+0x370] ;  /* 0x0003700001087983 */ /* 0x001ea80000300800 */
[----:B------:R-:W2:Y:S04]  /*585f0*/  LDL.LU R9, [R1+0x374] ;  /* 0x0003740001097983 */ /* 0x000ea80000300800 */
[----:B------:R-:W2:Y:S04]  /*58600*/  LDL.LU R10, [R1+0x378] ;  /* 0x00037800010a7983 */ /* 0x000ea80000300800 */
[----:B------:R-:W2:Y:S04]  /*58610*/  LDL.LU R11, [R1+0x37c] ;  /* 0x00037c00010b7983 */ /* 0x000ea80000300800 */
[----:B------:R-:W-:Y:S04]  /*58620*/  STL [R1+0x1c70], R29 ;  /* 0x001c701d01007387 */ /* 0x000fe80000100800 */
[----:B------:R-:W3:Y:S01]  /*58630*/  LDL.LU R23, [R1+0x1dd0] ;  /* 0x001dd00001177983 */ /* 0x000ee20000300800 */
[----:B------:R-:W-:-:S02]  /*58640*/  IMAD.MOV.U32 R6, RZ, RZ, R20 ;  /* 0x000000ffff067224 */ /* 0x000fc400078e0014 */
[----:B------:R-:W-:Y:S02]  /*58650*/  IMAD.MOV.U32 R0, RZ, RZ, R12 ;  /* 0x000000ffff007224 */ /* 0x000fe400078e000c */
[----:B------:R-:W-:Y:S02]  /*58660*/  IMAD.MOV.U32 R7, RZ, RZ, R21 ;  /* 0x000000ffff077224 */ /* 0x000fe400078e0015 */
[----:B------:R-:W-:Y:S02]  /*58670*/  IMAD.MOV.U32 R20, RZ, RZ, R13 ;  /* 0x000000ffff147224 */ /* 0x000fe400078e000d */
[----:B------:R-:W-:Y:S01]  /*58680*/  IMAD.MOV.U32 R22, RZ, RZ, R15 ;  /* 0x000000ffff167224 */ /* 0x000fe200078e000f */
[----:B------:R-:W4:Y:S01]  /*58690*/  LDL.LU R12, [R1+0x3e0] ;  /* 0x0003e000010c7983 */ /* 0x000f220000300800 */
[----:B------:R-:W-:-:S03]  /*586a0*/  IMAD.MOV.U32 R21, RZ, RZ, R14 ;  /* 0x000000ffff157224 */ /* 0x000fc600078e000e */
[----:B------:R-:W4:Y:S04]  /*586b0*/  LDL.LU R13, [R1+0x3e4] ;  /* 0x0003e400010d7983 */ /* 0x000f280000300800 */
[----:B------:R-:W4:Y:S04]  /*586c0*/  LDL.LU R14, [R1+0x3e8] ;  /* 0x0003e800010e7983 */ /* 0x000f280000300800 */
[----:B------:R-:W4:Y:S04]  /*586d0*/  LDL.LU R15, [R1+0x3ec] ;  /* 0x0003ec00010f7983 */ /* 0x000f280000300800 */
[----:B------:R-:W-:Y:S01]  /*586e0*/  STL [R1+0x1c74], R0 ;  /* 0x001c740001007387 */ /* 0x000fe20000100800 */
[C---:B--2---:R-:W-:Y:S03]  /*586f0*/  HMMA.16816.F32.BF16 R24, R16.reuse, R24, R8 ;  /* 0x000000181018723c */ /* 0x044fe60000041808 */
[----:B---3--:R-:W-:Y:S04]  /*58700*/  STL.64 [R1+0x1bf0], R22 ;  /* 0x001bf01601007387 */ /* 0x008fe80000100a00 */
[----:B------:R0:W-:Y:S04]  /*58710*/  STL.64 [R1+0x1be8], R20 ;  /* 0x001be81401007387 */ /* 0x0001e80000100a00 */
[----:B0-----:R-:W4:Y:S04]  /*58720*/  LDL.LU R20, [R1] ;  /* 0x0000000001147983 */ /* 0x001f280000300800 */
[----:B------:R-:W4:Y:S04]  /*58730*/  LDL.LU R21, [R1+0x4] ;  /* 0x0000040001157983 */ /* 0x000f280000300800 */
[----:B------:R-:W2:Y:S04]  /*58740*/  LDL.LU.64 R10, [R1+0x1dc8] ;  /* 0x001dc800010a7983 */ /* 0x000ea80000300a00 */
[----:B------:R-:W2:Y:S04]  /*58750*/  LDL.LU.64 R8, [R1+0x1dc0] ;  /* 0x001dc00001087983 */ /* 0x000ea80000300a00 */
        /* <DEDUP_REMOVED lines=8> */
[----:B------:R-:W-:Y:S04]  /*587e0*/  STL.64 [R1+0x258], R26 ;  /* 0x0002581a01007387 */ /* 0x000fe80000100a00 */
        /* <DEDUP_REMOVED lines=19> */
[----:B------:R-:W-:Y:S01]  /*58920*/  STL [R1+0x1c80], R0 ;  /* 0x001c800001007387 */ /* 0x000fe20000100800 */
[----:B--2---:R-:W-:Y:S06]  /*58930*/  HMMA.16816.F32.BF16 R8, R16, R24, R8 ;  /* 0x000000181008723c */ /* 0x004fec0000041808 */
[----:B------:R-:W-:-:S15]  /*58940*/  IMAD.MOV.U32 R2, RZ, RZ, R24 ;  /* 0x000000ffff027224 */ /* 0x000fde00078e0018 */
[----:B------:R-:W-:-:S02]  /*58950*/  NOP ;  /* 0x0000000000007918 */ /* 0x000fc40000000000 */
[----:B------:R0:W-:Y:S04]  /*58960*/  STL.64 [R1+0x220], R8 ;  /* 0x0002200801007387 */ /* 0x0001e80000100a00 */
[----:B------:R-:W-:Y:S04]  /*58970*/  STL.64 [R1+0x228], R10 ;  /* 0x0002280a01007387 */ /* 0x000fe80000100a00 */
        /* <DEDUP_REMOVED lines=11> */
[----:B--2---:R-:W-:-:S15]  /*58a30*/  HMMA.16816.F32.BF16 R24, R16, R8, R24 ;  /* 0x000000081018723c */ /* 0x004fde0000041818 */
[----:B------:R-:W-:-:S08]  /*58a40*/  NOP ;  /* 0x0000000000007918 */ /* 0x000fd00000000000 */
[----:B------:R-:W-:Y:S04]  /*58a50*/  STL.64 [R1+0x200], R24 ;  /* 0x0002001801007387 */ /* 0x000fe80000100a00 */
[----:B------:R0:W-:Y:S04]  /*58a60*/  STL.64 [R1+0x208], R26 ;  /* 0x0002081a01007387 */ /* 0x0001e80000100a00 */
[----:B0-----:R-:W2:Y:S01]  /*58a70*/  LDL.LU R27, [R1+0x1d38] ;  /* 0x001d3800011b7983 */ /* 0x001ea20000300800 */
[----:B----4-:R-:W-:Y:S01]  /*58a80*/  HMMA.16816.F32.BF16 R12, R16, R20, R12 ;  /* 0x00000014100c723c */ /* 0x010fe2000004180c */
[----:B------:R-:W-:-:S02]  /*58a90*/  IMAD.MOV.U32 R0, RZ, RZ, R8 ;  /* 0x000000ffff007224 */ /* 0x000fc400078e0008 */
[----:B------:R-:W-:Y:S01]  /*58aa0*/  IMAD.MOV.U32 R3, RZ, RZ, R9 ;  /* 0x000000ffff037224 */ /* 0x000fe200078e0009 */
[----:B------:R-:W3:Y:S04]  /*58ab0*/  LDL.LU.64 R10, [R1+0x1d30] ;  /* 0x001d3000010a7983 */ /* 0x000ee80000300a00 */
[----:B------:R-:W4:Y:S04]  /*58ac0*/  LDL.LU.64 R8, [R1+0x1d28] ;  /* 0x001d280001087983 */ /* 0x000f280000300a00 */
[----:B--2---:R-:W0:Y:S04]  /*58ad0*/  LDSM.16.MT88.4 R24, [R27+UR5+0x21c00] ;  /* 0x021c00051b18783b */ /* 0x004e280008004200 */
[----:B0-----:R-:W-:Y:S04]  /*58ae0*/  STL.64 [R1+0x1a60], R26 ;  /* 0x001a601a01007387 */ /* 0x001fe80000100a00 */
[----:B------:R0:W-:Y:S04]  /*58af0*/  STL.64 [R1+0x1a58], R24 ;  /* 0x001a581801007387 */ /* 0x0001e80000100a00 */
[----:B0-----:R-:W2:Y:S04]  /*58b00*/  LDL.LU R24, [R1+0x3d0] ;  /* 0x0003d00001187983 */ /* 0x001ea80000300800 */
[----:B------:R-:W2:Y:S04]  /*58b10*/  LDL.LU R25, [R1+0x3d4] ;  /* 0x0003d40001197983 */ /* 0x000ea80000300800 */
[----:B------:R-:W2:Y:S04]  /*58b20*/  LDL.LU R26, [R1+0x3d8] ;  /* 0x0003d800011a7983 */ /* 0x000ea80000300800 */
[----:B------:R-:W2:Y:S04]  /*58b30*/  LDL.LU R27, [R1+0x3dc] ;  /* 0x0003dc00011b7983 */ /* 0x000ea80000300800 */
[----:B------:R-:W-:Y:S04]  /*58b40*/  STL.64 [R1+0x1f0], R12 ;  /* 0x0001f00c01007387 */ /* 0x000fe80000100a00 */
[----:B------:R0:W-:Y:S04]  /*58b50*/  STL.64 [R1+0x1f8], R14 ;  /* 0x0001f80e01007387 */ /* 0x0001e80000100a00 */
[----:B0-----:R-:W4:Y:S04]  /*58b60*/  LDL.LU.64 R14, [R1+0x1d20] ;  /* 0x001d2000010e7983 */ /* 0x001f280000300a00 */
[----:B------:R-:W2:Y:S04]  /*58b70*/  LDL.LU.64 R12, [R1+0x1d18] ;  /* 0x001d1800010c7983 */ /* 0x000ea80000300a00 */
[----:B------:R0:W-:Y:S04]  /*58b80*/  STL.64 [R1+0x1c10], R20 ;  /* 0x001c101401007387 */ /* 0x0001e80000100a00 */
[----:B------:R1:W-:Y:S04]  /*58b90*/  STL.64 [R1+0x1c88], R22 ;  /* 0x001c881601007387 */ /* 0x0003e80000100a00 */
[----:B0-----:R-:W3:Y:S04]  /*58ba0*/  LDL.LU R20, [R1+0x2f0] ;  /* 0x0002f00001147983 */ /* 0x001ee80000300800 */
[----:B------:R-:W3:Y:S04]  /*58bb0*/  LDL.LU R21, [R1+0x2f4] ;  /* 0x0002f40001157983 */ /* 0x000ee80000300800 */
[----:B-1----:R-:W4:Y:S04]  /*58bc0*/  LDL.LU R22, [R1+0x2f8] ;  /* 0x0002f80001167983 */ /* 0x002f280000300800 */
[----:B------:R-:W4:Y:S04]  /*58bd0*/  LDL.LU R23, [R1+0x2fc] ;  /* 0x0002fc0001177983 */ /* 0x000f280000300800 */
[----:B----4-:R-:W-:Y:S04]  /*58be0*/  STL.64 [R1+0x1c98], R22 ;  /* 0x001c981601007387 */ /* 0x010fe80000100a00 */
[----:B---3--:R0:W-:Y:S02]  /*58bf0*/  STL.64 [R1+0x1c90], R20 ;  /* 0x001c901401007387 */ /* 0x0081e40000100a00 */
[----:B0-----:R-:W-:-:S02]  /*58c00*/  IMAD.MOV.U32 R20, RZ, RZ, R11 ;  /* 0x000000ffff147224 */ /* 0x001fc400078e000b */
[----:B------:R-:W-:Y:S01]  /*58c10*/  IMAD.MOV.U32 R21, RZ, RZ, R10 ;  /* 0x000000ffff157224 */ /* 0x000fe200078e000a */
[----:B------:R-:W3:Y:S04]  /*58c20*/  LDL.LU R11, [R1+0x1d14] ;  /* 0x001d1400010b7983 */ /* 0x000ee80000300800 */
[----:B------:R-:W3:Y:S04]  /*58c30*/  LDL.LU R10, [R1+0x1d10] ;  /* 0x001d1000010a7983 */ /* 0x000ee80000300800 */
[----:B------:R0:W-:Y:S02]  /*58c40*/  STL.64 [R1+0x1ca8], R20 ;  /* 0x001ca81401007387 */ /* 0x0001e40000100a00 */
[----:B0-----:R-:W-:-:S02]  /*58c50*/  IMAD.MOV.U32 R20, RZ, RZ, R4 ;  /* 0x000000ffff147224 */ /* 0x001fc400078e0004 */
[----:B------:R-:W-:Y:S01]  /*58c60*/  IMAD.MOV.U32 R21, RZ, RZ, R14 ;  /* 0x000000ffff157224 */ /* 0x000fe200078e000e */
[----:B------:R-:W4:Y:S04]  /*58c70*/  LDL.LU R4, [R1+0x1d0c] ;  /* 0x001d0c0001047983 */ /* 0x000f280000300800 */
[----:B------:R-:W3:Y:S04]  /*58c80*/  LDL.LU R14, [R1+0x1d08] ;  /* 0x001d0800010e7983 */ /* 0x000ee80000300800 */
[----:B------:R0:W-:Y:S02]  /*58c90*/  STL.64 [R1+0x1cc0], R20 ;  /* 0x001cc01401007387 */ /* 0x0001e40000100a00 */
[----:B0-----:R-:W-:-:S02]  /*58ca0*/  IMAD.MOV.U32 R20, RZ, RZ, R15 ;  /* 0x000000ffff147224 */ /* 0x001fc400078e000f */
[----:B------:R-:W3:Y:S01]  /*58cb0*/  LDL.LU R15, [R1+0x1d04] ;  /* 0x001d0400010f7983 */ /* 0x000ee20000300800 */
[----:B--2---:R-:W-:Y:S01]  /*58cc0*/  HMMA.16816.F32.BF16 R24, R16, R12, R24 ;  /* 0x0000000c1018723c */ /* 0x004fe20000041818 */
[----:B------:R-:W-:-:S15]  /*58cd0*/  IMAD.MOV.U32 R21, RZ, RZ, R5 ;  /* 0x000000ffff157224 */ /* 0x000fde00078e0005 */
[----:B------:R-:W-:-:S07]  /*58ce0*/  NOP ;  /* 0x0000000000007918 */ /* 0x000fce0000000000 */
[----:B------:R0:W-:Y:S04]  /*58cf0*/  STL.64 [R1+0x1e0], R24 ;  /* 0x0001e01801007387 */ /* 0x0001e80000100a00 */
[----:B------:R1:W-:Y:S04]  /*58d00*/  STL.64 [R1+0x1e8], R26 ;  /* 0x0001e81a01007387 */ /* 0x0003e80000100a00 */
[----:B------:R-:W4:Y:S04]  /*58d10*/  LDL.LU R5, [R1+0x1d00] ;  /* 0x001d000001057983 */ /* 0x000f280000300800 */
[----:B0-----:R-:W2:Y:S04]  /*58d20*/  LDL.LU R24, [R1+0x340] ;  /* 0x0003400001187983 */ /* 0x001ea80000300800 */
[----:B------:R-:W2:Y:S04]  /*58d30*/  LDL.LU R25, [R1+0x344] ;  /* 0x0003440001197983 */ /* 0x000ea80000300800 */
[----:B-1----:R-:W2:Y:S04]  /*58d40*/  LDL.LU R26, [R1+0x348] ;  /* 0x00034800011a7983 */ /* 0x002ea80000300800 */
[----:B------:R-:W2:Y:S04]  /*58d50*/  LDL.LU R27, [R1+0x34c] ;  /* 0x00034c00011b7983 */ /* 0x000ea80000300800 */
[----:B------:R0:W-:Y:S02]  /*58d60*/  STL.64 [R1+0x1cd8], R20 ;  /* 0x001cd81401007387 */ /* 0x0001e40000100a00 */
[----:B0-----:R-:W-:-:S02]  /*58d70*/  IMAD.MOV.U32 R20, RZ, RZ, R8 ;  /* 0x000000ffff147224 */ /* 0x001fc400078e0008 */
[----:B------:R-:W-:Y:S01]  /*58d80*/  IMAD.MOV.U32 R21, RZ, RZ, R9 ;  /* 0x000000ffff157224 */ /* 0x000fe200078e0009 */
[----:B---3--:R-:W-:Y:S04]  /*58d90*/  STL.64 [R1+0x1c00], R14 ;  /* 0x001c000e01007387 */ /* 0x008fe80000100a00 */
[----:B------:R0:W-:Y:S02]  /*58da0*/  STL.64 [R1+0x1bf8], R12 ;  /* 0x001bf80c01007387 */ /* 0x0001e40000100a00 */
[----:B0-----:R-:W-:Y:S02]  /*58db0*/  IMAD.MOV.U32 R12, RZ, RZ, R6 ;  /* 0x000000ffff0c7224 */ /* 0x001fe400078e0006 */
[----:B------:R-:W-:Y:S01]  /*58dc0*/  IMAD.MOV.U32 R13, RZ, RZ, R7 ;  /* 0x000000ffff0d7224 */ /* 0x000fe200078e0007 */
[----:B------:R-:W4:Y:S04]  /*58dd0*/  LDL.LU R6, [R1+0x1cfc] ;  /* 0x001cfc0001067983 */ /* 0x000f280000300800 */
[----:B------:R-:W4:Y:S04]  /*58de0*/  LDL.LU R7, [R1+0x1cf8] ;  /* 0x001cf80001077983 */ /* 0x000f280000300800 */
[----:B------:R-:W2:Y:S04]  /*58df0*/  LDL.LU R8, [R1+0x1cf4] ;  /* 0x001cf40001087983 */ /* 0x000ea80000300800 */
[----:B------:R-:W2:Y:S04]  /*58e00*/  LDL.LU R9, [R1+0x1cf0] ;  /* 0x001cf00001097983 */ /* 0x000ea80000300800 */
        /* <DEDUP_REMOVED lines=22> */
[----:B------:R-:W3:Y:S01]  /*58f70*/  LDL.LU R15, [R1+0x33c] ;  /* 0x00033c00010f7983 */ /* 0x000ee20000300800 */
[----:B--2---:R-:W-:Y:S03]  /*58f80*/  HMMA.16816.F32.BF16 R24, R16, R8, R24 ;  /* 0x000000081018723c */ /* 0x004fe60000041818 */
[----:B------:R-:W2:Y:S04]  /*58f90*/  LDL.LU R16, [R1+0x160] ;  /* 0x0001600001107983 */ /* 0x000ea80000300800 */
[----:B------:R-:W2:Y:S04]  /*58fa0*/  LDL.LU R17, [R1+0x164] ;  /* 0x0001640001117983 */ /* 0x000ea80000300800 */
[----:B------:R-:W2:Y:S04]  /*58fb0*/  LDL.LU R18, [R1+0x168] ;  /* 0x0001680001127983 */ /* 0x000ea80000300800 */
[----:B------:R-:W2:Y:S04]  /*58fc0*/  LDL.LU R19, [R1+0x16c] ;  /* 0x00016c0001137983 */ /* 0x000ea80000300800 */
[----:B------:R-:W-:Y:S04]  /*58fd0*/  STL.64 [R1+0x1c20], R10 ;  /* 0x001c200a01007387 */ /* 0x000fe80000100a00 */
[----:B------:R0:W-:Y:S04]  /*58fe0*/  STL.64 [R1+0x1c18], R8 ;  /* 0x001c180801007387 */ /* 0x0001e80000100a00 */
[----:B0-----:R-:W4:Y:S04]  /*58ff0*/  LDL.LU R8, [R1+0x70] ;  /* 0x0000700001087983 */ /* 0x001f280000300800 */
[----:B------:R-:W4:Y:S04]  /*59000*/  LDL.LU R9, [R1+0x74] ;  /* 0x0000740001097983 */ /* 0x000f280000300800 */
[----:B------:R-:W-:Y:S04]  /*59010*/  STL.64 [R1+0x1a70], R26 ;  /* 0x001a701a01007387 */ /* 0x000fe80000100a00 */
[----:B------:R0:W-:Y:S04]  /*59020*/  STL.64 [R1+0x1a68], R24 ;  /* 0x001a681801007387 */ /* 0x0001e80000100a00 */
[----:B0-----:R-:W4:Y:S01]  /*59030*/  LDL.LU R24, [R1+0x90] ;  /* 0x0000900001187983 */ /* 0x001f220000300800 */
[----:B---3--:R-:W-:Y:S03]  /*59040*/  HMMA.16816.F32.BF16 R20, R4, R20, R12 ;  /* 0x000000140414723c */ /* 0x008fe6000004180c */
[----:B------:R-:W3:Y:S04]  /*59050*/  LDL.LU.64 R14, [R1+0x1ce8] ;  /* 0x001ce800010e7983 */ /* 0x000ee80000300a00 */
[----:B------:R-:W3:-:S15]  /*59060*/  LDL.LU.64 R12, [R1+0x1ce0] ;  /* 0x001ce000010c7983 */ /* 0x000ede0000300a00 */
[----:B------:R-:W-:-:S01]  /*59070*/  NOP ;  /* 0x0000000000007918 */ /* 0x000fc20000000000 */
[----:B------:R0:W-:Y:S04]  /*59080*/  STL.64 [R1+0x1b0], R20 ;  /* 0x0001b01401007387 */ /* 0x0001e80000100a00 */
[----:B------:R3:W-:Y:S04]  /*59090*/  STL [R1+0x1b8], R22 ;  /* 0x0001b81601007387 */ /* 0x0007e80000100800 */
[----:B0-----:R-:W3:Y:S01]  /*590a0*/  LDL.LU.64 R20, [R1+0x1cd8] ;  /* 0x001cd80001147983 */ /* 0x001ee20000300a00 */
[----:B------:R-:W-:Y:S02]  /*590b0*/  IMAD.MOV.U32 R25, RZ, RZ, R28 ;  /* 0x000000ffff197224 */ /* 0x000fe400078e001c */
[----:B------:R-:W-:-:S05]  /*590c0*/  IMAD.MOV.U32 R28, RZ, RZ, R23 ;  /* 0x000000ffff1c7224 */ /* 0x000fca00078e0017 */
[----:B------:R-:W-:Y:S01]  /*590d0*/  STL [R1+0x1a88], R28 ;  /* 0x001a881c01007387 */ /* 0x000fe20000100800 */
[----:B---3--:R-:W-:Y:S03]  /*590e0*/  HMMA.16816.F32.BF16 R20, R4, R20, R12 ;  /* 0x000000140414723c */ /* 0x008fe6000004180c */
[----:B------:R-:W3:Y:S04]  /*590f0*/  LDL.LU.64 R14, [R1+0x1cd0] ;  /* 0x001cd000010e7983 */ /* 0x000ee80000300a00 */
[----:B------:R-:W3:-:S15]  /*59100*/  LDL.LU.64 R12, [R1+0x1cc8] ;  /* 0x001cc800010c7983 */ /* 0x000ede0000300a00 */
[----:B------:R-:W-:-:S01]  /*59110*/  NOP ;  /* 0x0000000000007918 */ /* 0x000fc20000000000 */
        /* <DEDUP_REMOVED lines=8> */
[----:B------:R3:W-:Y:S04]  /*591a0*/  STL [R1+0x198], R22 ;  /* 0x0001981601007387 */ /* 0x0007e80000100800 */
[----:B0-----:R-:W3:Y:S01]  /*591b0*/  LDL.LU.64 R20, [R1+0x1ca8] ;  /* 0x001ca80001147983 */ /* 0x001ee20000300a00 */
[----:B------:R-:W-:-:S05]  /*591c0*/  IMAD.MOV.U32 R28, RZ, RZ, R23 ;  /* 0x000000ffff1c7224 */ /* 0x000fca00078e0017 */
[----:B------:R-:W-:Y:S01]  /*591d0*/  STL [R1+0x1a8c], R28 ;  /* 0x001a8c1c01007387 */ /* 0x000fe20000100800 */
[----:B---3--:R-:W-:Y:S03]  /*591e0*/  HMMA.16816.F32.BF16 R20, R4, R20, R12 ;  /* 0x000000140414723c */ /* 0x008fe6000004180c */
[----:B------:R-:W2:-:S15]  /*591f0*/  LDL.LU.64 R12, [R1+0x1ca0] ;  /* 0x001ca000010c7983 */ /* 0x000e9e0000300a00 */
[----:B------:R-:W-:-:S05]  /*59200*/  NOP ;  /* 0x0000000000007918 */ /* 0x000fca0000000000 */
[----:B------:R-:W-:Y:S04]  /*59210*/  STL.64 [R1+0x180], R20 ;  /* 0x0001801401007387 */ /* 0x000fe80000100a00 */
[----:B------:R0:W-:Y:S04]  /*59220*/  STL.64 [R1+0x188], R22 ;  /* 0x0001881601007387 */ /* 0x0001e80000100a00 */
[----:B0-----:R-:W4:Y:S04]  /*59230*/  LDL.LU.64 R22, [R1+0x1c98] ;  /* 0x001c980001167983 */ /* 0x001f280000300a00 */
[----:B------:R-:W4:Y:S01]  /*59240*/  LDL.LU.64 R20, [R1+0x1c90] ;  /* 0x001c900001147983 */ /* 0x000f220000300a00 */
[C---:B--2---:R-:W-:Y:S06]  /*59250*/  HMMA.16816.F32.BF16 R12, R4.reuse, R12, R16 ;  /* 0x0000000c040c723c */ /* 0x044fec0000041810 */
[----:B----4-:R-:W-:Y:S01]  /*59260*/  HMMA.16816.F32.BF16 R24, R4, R24, R20 ;  /* 0x000000180418723c */ /* 0x010fe20000041814 */
[----:B------:R-:W2:-:S15]  /*59270*/  LDL.LU.64 R22, [R1+0x1c88] ;  /* 0x001c880001167983 */ /* 0x000e9e0000300a00 */
[----:B------:R-:W-:-:S08]  /*59280*/  NOP ;  /* 0x0000000000007918 */ /* 0x000fd00000000000 */
[----:B------:R-:W-:Y:S01]  /*59290*/  IMAD.MOV.U32 R28, RZ, RZ, R27 ;  /* 0x000000ffff1c7224 */ /* 0x000fe200078e001b */
[----:B------:R-:W-:Y:S04]  /*592a0*/  STL.64 [R1+0x170], R24 ;  /* 0x0001701801007387 */ /* 0x000fe80000100a00 */
[----:B------:R0:W-:Y:S01]  /*592b0*/  STL [R1+0x178], R26 ;  /* 0x0001781a01007387 */ /* 0x0001e20000100800 */
[----:B------:R-:W-:-:S03]  /*592c0*/  IMAD.MOV.U32 R27, RZ, RZ, R12 ;  /* 0x000000ffff1b7224 */ /* 0x000fc600078e000c */
[----:B------:R-:W-:Y:S04]  /*592d0*/  STL [R1+0x1a90], R28 ;  /* 0x001a901c01007387 */ /* 0x000fe80000100800 */
[----:B------:R-:W3:Y:S01]  /*592e0*/  LDL.LU R12, [R1+0x60] ;  /* 0x00006000010c7983 */ /* 0x000ee20000300800 */
[----:B0-----:R-:W-:Y:S02]  /*592f0*/  IMAD.MOV.U32 R26, RZ, RZ, R13 ;  /* 0x000000ffff1a7224 */ /* 0x001fe400078e000d */
[----:B------:R-:W-:Y:S01]  /*59300*/  IMAD.MOV.U32 R24, RZ, RZ, R15 ;  /* 0x000000ffff187224 */ /* 0x000fe200078e000f */
[----:B------:R-:W3:Y:S01]  /*59310*/  LDL.LU R13, [R1+0x64] ;  /* 0x00006400010d7983 */ /* 0x000ee20000300800 */
[----:B------:R-:W-:-:S03]  /*59320*/  IMAD.MOV.U32 R25, RZ, RZ, R14 ;  /* 0x000000ffff197224 */ /* 0x000fc600078e000e */
[----:B------:R-:W3:Y:S04]  /*59330*/  LDL.LU R16, [R1+0x140] ;  /* 0x0001400001107983 */ /* 0x000ee80000300800 */
[----:B------:R-:W3:Y:S04]  /*59340*/  LDL.LU R17, [R1+0x144] ;  /* 0x0001440001117983 */ /* 0x000ee80000300800 */
[----:B------:R-:W3:Y:S04]  /*59350*/  LDL.LU R18, [R1+0x148] ;  /* 0x0001480001127983 */ /* 0x000ee80000300800 */
[----:B------:R-:W3:Y:S04]  /*59360*/  LDL.LU R19, [R1+0x14c] ;  /* 0x00014c0001137983 */ /* 0x000ee80000300800 */
[----:B------:R0:W-:Y:S04]  /*59370*/  STL [R1+0x1aa0], R24 ;  /* 0x001aa01801007387 */ /* 0x0001e80000100800 */
[----:B------:R1:W-:Y:S04]  /*59380*/  STL [R1+0x1a9c], R25 ;  /* 0x001a9c1901007387 */ /* 0x0003e80000100800 */
[----:B------:R4:W-:Y:S04]  /*59390*/  STL [R1+0x1a98], R26 ;  /* 0x001a981a01007387 */ /* 0x0009e80000100800 */
[----:B------:R4:W-:Y:S04]  /*593a0*/  STL [R1+0x1a94], R27 ;  /* 0x001a941b01007387 */ /* 0x0009e80000100800 */
[----:B0-----:R-:W2:Y:S04]  /*593b0*/  LDL.LU R24, [R1+0x2e0] ;  /* 0x0002e00001187983 */ /* 0x001ea80000300800 */
[----:B-1----:R-:W2:Y:S04]  /*593c0*/  LDL.LU R25, [R1+0x2e4] ;  /* 0x0002e40001197983 */ /* 0x002ea80000300800 */
[----:B----4-:R-:W2:Y:S04]  /*593d0*/  LDL.LU R26, [R1+0x2e8] ;  /* 0x0002e800011a7983 */ /* 0x010ea80000300800 */
[----:B------:R-:W2:Y:S01]  /*593e0*/  LDL.LU R27, [R1+0x2ec] ;  /* 0x0002ec00011b7983 */ /* 0x000ea20000300800 */
[----:B------:R-:W-:-:S02]  /*593f0*/  IMAD.MOV.U32 R20, RZ, RZ, R0 ;  /* 0x000000ffff147224 */ /* 0x000fc400078e0000 */
[----:B------:R-:W-:Y:S01]  /*59400*/  IMAD.MOV.U32 R21, RZ, RZ, R3 ;  /* 0x000000ffff157224 */ /* 0x000fe200078e0003 */
[----:B--2---:R-:W-:-:S15]  /*59410*/  HMMA.16816.F32.BF16 R8, R4, R8, R24 ;  /* 0x000000080408723c */ /* 0x004fde0000041818 */
[----:B------:R-:W-:-:S08]  /*59420*/  NOP ;  /* 0x0000000000007918 */ /* 0x000fd00000000000 */
[----:B------:R0:W-:Y:S04]  /*59430*/  STL.64 [R1+0x150], R8 ;  /* 0x0001500801007387 */ /* 0x0001e80000100a00 */
[----:B------:R1:W-:Y:S04]  /*59440*/  STL [R1+0x158], R10 ;  /* 0x0001580a01007387 */ /* 0x0003e80000100800 */
[----:B------:R-:W2:Y:S04]  /*59450*/  LDL.LU R0, [R1+0x1c80] ;  /* 0x001c800001007983 */ /* 0x000ea80000300800 */
[----:B------:R-:W4:Y:S04]  /*59460*/  LDL.LU R3, [R1+0x1c7c] ;  /* 0x001c7c0001037983 */ /* 0x000f280000300800 */
[----:B------:R3:W-:Y:S01]  /*59470*/  STL.64 [R1+0x1c28], R20 ;  /* 0x001c281401007387 */ /* 0x0007e20000100a00 */
[----:B------:R-:W-:-:S03]  /*59480*/  IMAD.MOV.U32 R28, RZ, RZ, R11 ;  /* 0x000000ffff1c7224 */ /* 0x000fc600078e000b */
[----:B0-----:R-:W2:Y:S04]  /*59490*/  LDL.LU R8, [R1+0x100] ;  /* 0x0001000001087983 */ /* 0x001ea80000300800 */
[----:B------:R-:W2:Y:S04]  /*594a0*/  LDL.LU R9, [R1+0x104] ;  /* 0x0001040001097983 */ /* 0x000ea80000300800 */
[----:B-1----:R-:W4:Y:S04]  /*594b0*/  LDL.LU R10, [R1+0x108] ;  /* 0x00010800010a7983 */ /* 0x002f280000300800 */
[----:B------:R-:W4:Y:S01]  /*594c0*/  LDL.LU R11, [R1+0x10c] ;  /* 0x00010c00010b7983 */ /* 0x000f220000300800 */
[----:B---3--:R-:W-:-:S03]  /*594d0*/  IMAD.MOV.U32 R20, RZ, RZ, R2 ;  /* 0x000000ffff147224 */ /* 0x008fc600078e0002 */
[----:B----4-:R-:W-:Y:S04]  /*594e0*/  STL.64 [R1+0x1c38], R10 ;  /* 0x001c380a01007387 */ /* 0x010fe80000100a00 */
[----:B--2---:R-:W-:Y:S04]  /*594f0*/  STL.64 [R1+0x1c30], R8 ;  /* 0x001c300801007387 */ /* 0x004fe80000100a00 */
[----:B------:R-:W2:Y:S04]  /*59500*/  LDL.LU R2, [R1+0x1c78] ;  /* 0x001c780001027983 */ /* 0x000ea80000300800 */
[----:B------:R-:W3:Y:S04]  /*59510*/  LDL.LU R21, [R1+0x34] ;  /* 0x0000340001157983 */ /* 0x000ee80000300800 */
[----:B------:R-:W-:Y:S04]  /*59520*/  STL.64 [R1+0x1c48], R22 ;  /* 0x001c481601007387 */ /* 0x000fe80000100a00 */
[----:B---3--:R0:W-:Y:S02]  /*59530*/  STL.64 [R1+0x1c40], R20 ;  /* 0x001c401401007387 */ /* 0x0081e40000100a00 */
[----:B0-----:R-:W-:-:S02]  /*59540*/  IMAD.MOV.U32 R20, RZ, RZ, R0 ;  /* 0x000000ffff147224 */ /* 0x001fc400078e0000 */
[----:B------:R-:W-:Y:S01]  /*59550*/  IMAD.MOV.U32 R21, RZ, RZ, R29 ;  /* 0x000000ffff157224 */ /* 0x000fe200078e001d */
[----:B------:R-:W3:Y:S04]  /*59560*/  LDL.LU R0, [R1+0x1c74] ;  /* 0x001c740001007983 */ /* 0x000ee80000300800 */
[----:B------:R-:W4:Y:S04]  /*59570*/  LDL.LU R29, [R1+0x1c70] ;  /* 0x001c7000011d7983 */ /* 0x000f280000300800 */
[----:B------:R0:W-:Y:S02]  /*59580*/  STL.64 [R1+0x1c50], R20 ;  /* 0x001c501401007387 */ /* 0x0001e40000100a00 */
[----:B0-----:R-:W-:-:S02]  /*59590*/  IMAD.MOV.U32 R20, RZ, RZ, R3 ;  /* 0x000000ffff147224 */ /* 0x001fc400078e0003 */
[----:B--2---:R-:W-:Y:S01]  /*595a0*/  IMAD.MOV.U32 R21, RZ, RZ, R2 ;  /* 0x000000ffff157224 */ /* 0x004fe200078e0002 */
[----:B------:R-:W2:Y:S04]  /*595b0*/  LDL.LU R3, [R1+0x1c6c] ;  /* 0x001c6c0001037983 */ /* 0x000ea80000300800 */
[----:B------:R-:W4:Y:S04]  /*595c0*/  LDL.LU R2, [R1+0x1c68] ;  /* 0x001c680001027983 */ /* 0x000f280000300800 */
[----:B------:R-:W3:Y:S04]  /*595d0*/  LDL.LU R8, [R1+0x110] ;  /* 0x0001100001087983 */ /* 0x000ee80000300800 */
[----:B------:R-:W3:Y:S04]  /*595e0*/  LDL.LU R9, [R1+0x114] ;  /* 0x0001140001097983 */ /* 0x000ee80000300800 */
[----:B------:R-:W2:Y:S04]  /*595f0*/  LDL.LU R10, [R1+0x118] ;  /* 0x00011800010a7983 */ /* 0x000ea80000300800 */
[----:B------:R-:W2:Y:S01]  /*59600*/  LDL.LU R11, [R1+0x11c] ;  /* 0x00011c00010b7983 */ /* 0x000ea20000300800 */
[----:B------:R-:W-:Y:S03]  /*59610*/  HMMA.16816.F32.BF16 R12, R4, R12, R16 ;  /* 0x0000000c040c723c */ /* 0x000fe60000041810 */
[----:B--2---:R-:W-:Y:S04]  /*59620*/  STL.64 [R1+0x1c60], R10 ;  /* 0x001c600a01007387 */ /* 0x004fe80000100a00 */
[----:B---3--:R0:W-:Y:S04]  /*59630*/  STL.64 [R1+0x1c58], R8 ;  /* 0x001c580801007387 */ /* 0x0081e80000100a00 */
[----:B0-----:R-:W2:Y:S04]  /*59640*/  LDL.LU R8, [R1+0x130] ;  /* 0x0001300001087983 */ /* 0x001ea80000300800 */
[----:B------:R-:W2:Y:S04]  /*59650*/  LDL.LU R9, [R1+0x134] ;  /* 0x0001340001097983 */ /* 0x000ea80000300800 */
[----:B------:R-:W2:Y:S04]  /*59660*/  LDL.LU R10, [R1+0x138] ;  /* 0x00013800010a7983 */ /* 0x000ea80000300800 */
[----:B------:R-:W2:Y:S04]  /*59670*/  LDL.LU R11, [R1+0x13c] ;  /* 0x00013c00010b7983 */ /* 0x000ea80000300800 */
[----:B------:R-:W-:Y:S04]  /*59680*/  STL [R1+0x1aa4], R28 ;  /* 0x001aa41c01007387 */ /* 0x000fe80000100800 */
[----:B------:R-:W3:Y:S04]  /*59690*/  LDL.LU R16, [R1+0x2d0] ;  /* 0x0002d00001107983 */ /* 0x000ee80000300800 */
[----:B------:R-:W3:Y:S04]  /*596a0*/  LDL.LU R17, [R1+0x2d4] ;  /* 0x0002d40001117983 */ /* 0x000ee80000300800 */
[----:B------:R-:W3:Y:S01]  /*596b0*/  LDL.LU R18, [R1+0x2d8] ;  /* 0x0002d80001127983 */ /* 0x000ee20000300800 */
[----:B------:R-:W-:-:S02]  /*596c0*/  IMAD.MOV.U32 R24, RZ, RZ, R12 ;  /* 0x000000ffff187224 */ /* 0x000fc400078e000c */
[----:B------:R-:W-:Y:S01]  /*596d0*/  IMAD.MOV.U32 R27, RZ, RZ, R15 ;  /* 0x000000ffff1b7224 */ /* 0x000fe200078e000f */
[----:B------:R-:W3:Y:S01]  /*596e0*/  LDL.LU R19, [R1+0x2dc] ;  /* 0x0002dc0001137983 */ /* 0x000ee20000300800 */
[----:B------:R-:W-:Y:S02]  /*596f0*/  IMAD.MOV.U32 R25, RZ, RZ, R13 ;  /* 0x000000ffff197224 */ /* 0x000fe400078e000d */
[----:B------:R-:W-:Y:S01]  /*59700*/  IMAD.MOV.U32 R26, RZ, RZ, R14 ;  /* 0x000000ffff1a7224 */ /* 0x000fe200078e000e */
[----:B------:R-:W4:Y:S04]  /*59710*/  LDL.LU R12, [R1+0xe0] ;  /* 0x0000e000010c7983 */ /* 0x000f280000300800 */
[----:B------:R-:W4:Y:S04]  /*59720*/  LDL.LU R13, [R1+0xe4] ;  /* 0x0000e400010d7983 */ /* 0x000f280000300800 */
[----:B------:R-:W4:Y:S04]  /*59730*/  LDL.LU R14, [R1+0xe8] ;  /* 0x0000e800010e7983 */ /* 0x000f280000300800 */
[----:B------:R-:W4:Y:S04]  /*59740*/  LDL.LU R15, [R1+0xec] ;  /* 0x0000ec00010f7983 */ /* 0x000f280000300800 */
[----:B------:R-:W-:Y:S04]  /*59750*/  STL [R1+0x1ab4], R27 ;  /* 0x001ab41b01007387 */ /* 0x000fe80000100800 */
[----:B------:R-:W-:Y:S04]  /*59760*/  STL [R1+0x1ab0], R26 ;  /* 0x001ab01a01007387 */ /* 0x000fe80000100800 */
[----:B------:R-:W-:Y:S04]  /*59770*/  STL [R1+0x1aac], R25 ;  /* 0x001aac1901007387 */ /* 0x000fe80000100800 */
[----:B------:R0:W-:Y:S04]  /*59780*/  STL [R1+0x1aa8], R24 ;  /* 0x001aa81801007387 */ /* 0x0001e80000100800 */
        /* <DEDUP_REMOVED lines=9> */
[----:B------:R3:W-:Y:S04]  /*59820*/  STL [R1+0x138], R22 ;  /* 0x0001381601007387 */ /* 0x0007e80000100800 */
[----:B0-----:R-:W3:Y:S01]  /*59830*/  LDL.LU.64 R20, [R1+0x1c50] ;  /* 0x001c500001147983 */ /* 0x001ee20000300a00 */
[----:B------:R-:W-:-:S05]  /*59840*/  IMAD.MOV.U32 R28, RZ, RZ, R23 ;  /* 0x000000ffff1c7224 */ /* 0x000fca00078e0017 */
[----:B------:R-:W-:Y:S01]  /*59850*/  STL [R1+0x1ab8], R28 ;  /* 0x001ab81c01007387 */ /* 0x000fe20000100800 */
[----:B---3--:R-:W-:-:S15]  /*59860*/  HMMA.16816.F32.BF16 R20, R4, R20, R24 ;  /* 0x000000140414723c */ /* 0x008fde0000041818 */
[----:B------:R-:W-:-:S09]  /*59870*/  NOP ;  /* 0x0000000000007918 */ /* 0x000fd20000000000 */
[----:B------:R-:W-:Y:S02]  /*59880*/  IMAD.MOV.U32 R25, RZ, RZ, R22 ;  /* 0x000000ffff197224 */ /* 0x000fe400078e0016 */
[----:B------:R-:W-:Y:S02]  /*59890*/  IMAD.MOV.U32 R24, RZ, RZ, R23 ;  /* 0x000000ffff187224 */ /* 0x000fe400078e0017 */
[----:B------:R-:W-:Y:S02]  /*598a0*/  IMAD.MOV.U32 R27, RZ, RZ, R20 ;  /* 0x000000ffff1b7224 */ /* 0x000fe400078e0014 */
[----:B------:R-:W-:Y:S01]  /*598b0*/  IMAD.MOV.U32 R26, RZ, RZ, R21 ;  /* 0x000000ffff1a7224 */ /* 0x000fe200078e0015 */
[----:B------:R-:W3:Y:S04]  /*598c0*/  LDL.LU.64 R22, [R1+0x1c48] ;  /* 0x001c480001167983 */ /* 0x000ee80000300a00 */
[----:B------:R-:W2:Y:S04]  /*598d0*/  LDL.LU.64 R20, [R1+0x1c40] ;  /* 0x001c400001147983 */ /* 0x000ea80000300a00 */
[----:B------:R-:W-:Y:S04]  /*598e0*/  STL [R1+0x1ac8], R25 ;  /* 0x001ac81901007387 */ /* 0x000fe80000100800 */
[----:B------:R-:W-:Y:S04]  /*598f0*/  STL [R1+0x1ac4], R26 ;  /* 0x001ac41a01007387 */ /* 0x000fe80000100800 */
[----:B------:R-:W-:Y:S04]  /*59900*/  STL [R1+0x1ac0], R27 ;  /* 0x001ac01b01007387 */ /* 0x000fe80000100800 */
[----:B------:R3:W-:Y:S02]  /*59910*/  STL [R1+0x1abc], R24 ;  /* 0x001abc1801007387 */ /* 0x0007e40000100800 */
[----:B---3--:R-:W-:-:S02]  /*59920*/  IMAD.MOV.U32 R24, RZ, RZ, R23 ;  /* 0x000000ffff187224 */ /* 0x008fc400078e0017 */
[----:B------:R-:W-:Y:S02]  /*59930*/  IMAD.MOV.U32 R25, RZ, RZ, R22 ;  /* 0x000000ffff197224 */ /* 0x000fe400078e0016 */
[----:B--2---:R-:W-:Y:S01]  /*59940*/  HMMA.16816.F32.BF16 R20, R4, R20, R8 ;  /* 0x000000140414723c */ /* 0x004fe20000041808 */
[----:B------:R-:W2:Y:S04]  /*59950*/  LDL.LU.64 R10, [R1+0x1c38] ;  /* 0x001c3800010a7983 */ /* 0x000ea80000300a00 */
[----:B------:R-:W2:-:S15]  /*59960*/  LDL.LU.64 R8, [R1+0x1c30] ;  /* 0x001c300001087983 */ /* 0x000e9e0000300a00 */
[----:B------:R-:W-:-:S03]  /*59970*/  NOP ;  /* 0x0000000000007918 */ /* 0x000fc60000000000 */
[----:B------:R0:W-:Y:S04]  /*59980*/  STL.64 [R1+0x110], R20 ;  /* 0x0001101401007387 */ /* 0x0001e80000100a00 */
[----:B------:R-:W-:Y:S04]  /*59990*/  STL.64 [R1+0x118], R22 ;  /* 0x0001181601007387 */ /* 0x000fe80000100a00 */
[----:B0-----:R-:W3:Y:S01]  /*599a0*/  LDL.LU.64 R20, [R1+0x1c28] ;  /* 0x001c280001147983 */ /* 0x001ee20000300a00 */
[----:B--2---:R-:W-:Y:S03]  /*599b0*/  HMMA.16816.F32.BF16 R24, R4, R24, R8 ;  /* 0x000000180418723c */ /* 0x004fe60000041808 */
[----:B------:R-:W2:Y:S04]  /*599c0*/  LDL.LU.64 R10, [R1+0x1c20] ;  /* 0x001c2000010a7983 */ /* 0x000ea80000300a00 */
[----:B------:R-:W4:-:S15]  /*599d0*/  LDL.LU.64 R8, [R1+0x1c18] ;  /* 0x001c180001087983 */ /* 0x000f1e0000300a00 */
[----:B------:R-:W-:-:S01]  /*599e0*/  NOP ;  /* 0x0000000000007918 */ /* 0x000fc20000000000 */
[----:B------:R0:W-:Y:S04]  /*599f0*/  STL.64 [R1+0x100], R24 ;  /* 0x0001001801007387 */ /* 0x0001e80000100a00 */
[----:B------:R-:W-:Y:S01]  /*59a00*/  STL [R1+0x108], R26 ;  /* 0x0001081a01007387 */ /* 0x000fe20000100800 */
[----:B0-----:R-:W-:-:S05]  /*59a10*/  IMAD.MOV.U32 R25, RZ, RZ, R27 ;  /* 0x000000ffff197224 */ /* 0x001fca00078e001b */
[----:B------:R0:W-:Y:S04]  /*59a20*/  STL [R1+0x1ae0], R25 ;  /* 0x001ae01901007387 */ /* 0x0001e80000100800 */
[----:B------:R-:W3:Y:S04]  /*59a30*/  LDL.LU R24, [R1+0xf0] ;  /* 0x0000f00001187983 */ /* 0x000ee80000300800 */
[----:B0-----:R-:W3:Y:S04]  /*59a40*/  LDL.LU R25, [R1+0xf4] ;  /* 0x0000f40001197983 */ /* 0x001ee80000300800 */
[----:B------:R-:W3:Y:S04]  /*59a50*/  LDL.LU R26, [R1+0xf8] ;  /* 0x0000f800011a7983 */ /* 0x000ee80000300800 */
[----:B------:R-:W3:Y:S02]  /*59a60*/  LDL.LU R27, [R1+0xfc] ;  /* 0x0000fc00011b7983 */ /* 0x000ee40000300800 */
[----:B---3--:R-:W-:-:S15]  /*59a70*/  HMMA.16816.F32.BF16 R20, R4, R20, R24 ;  /* 0x000000140414723c */ /* 0x008fde0000041818 */
[----:B------:R-:W-:-:S08]  /*59a80*/  NOP ;  /* 0x0000000000007918 */ /* 0x000fd00000000000 */
[----:B------:R0:W-:Y:S01]  /*59a90*/  STL [R1+0xf0], R20 ;  /* 0x0000f01401007387 */ /* 0x0001e20000100800 */
[----:B------:R-:W-:-:S03]  /*59aa0*/  IMAD.MOV.U32 R27, RZ, RZ, R21 ;  /* 0x000000ffff1b7224 */ /* 0x000fc600078e0015 */
[----:B0-----:R-:W4:Y:S01]  /*59ab0*/  LDL.LU.64 R20, [R1+0x1c10] ;  /* 0x001c100001147983 */ /* 0x001f220000300a00 */
[----:B------:R-:W-:Y:S02]  /*59ac0*/  IMAD.MOV.U32 R26, RZ, RZ, R22 ;  /* 0x000000ffff1a7224 */ /* 0x000fe400078e0016 */
[----:B------:R-:W-:-:S03]  /*59ad0*/  IMAD.MOV.U32 R25, RZ, RZ, R23 ;  /* 0x000000ffff197224 */ /* 0x000fc600078e0017 */
[----:B------:R-:W-:Y:S04]  /*59ae0*/  STL.64 [R1+0x1b60], R26 ;  /* 0x001b601a01007387 */ /* 0x000fe80000100a00 */
[----:B------:R0:W-:Y:S04]  /*59af0*/  STL [R1+0x1b58], R25 ;  /* 0x001b581901007387 */ /* 0x0001e80000100800 */
[----:B------:R-:W3:Y:S04]  /*59b00*/  LDL.LU R24, [R1+0x1d0] ;  /* 0x0001d00001187983 */ /* 0x000ee80000300800 */
[----:B0-----:R-:W3:Y:S01]  /*59b10*/  LDL.LU R25, [R1+0x1d4] ;  /* 0x0001d40001197983 */ /* 0x001ee20000300800 */
[----:B--2---:R-:W-:-:S03]  /*59b20*/  IMAD.MOV.U32 R26, RZ, RZ, R10 ;  /* 0x000000ffff1a7224 */ /* 0x004fc600078e000a */
[----:B------:R-:W2:Y:S01]  /*59b30*/  LDL.LU R10, [R1+0x1c0c] ;  /* 0x001c0c00010a7983 */ /* 0x000ea20000300800 */
[----:B------:R-:W-:-:S03]  /*59b40*/  IMAD.MOV.U32 R27, RZ, RZ, R11 ;  /* 0x000000ffff1b7224 */ /* 0x000fc600078e000b */
[----:B------:R-:W2:Y:S01]  /*59b50*/  LDL.LU R11, [R1+0x1c08] ;  /* 0x001c0800010b7983 */ /* 0x000ea20000300800 */
[----:B----4-:R-:W-:Y:S03]  /*59b60*/  HMMA.16816.F32.BF16 R20, R4, R20, R12 ;  /* 0x000000140414723c */ /* 0x010fe6000004180c */
[----:B------:R-:W4:Y:S04]  /*59b70*/  LDL.LU.64 R14, [R1+0x1c00] ;  /* 0x001c0000010e7983 */ /* 0x000f280000300a00 */
[----:B------:R-:W3:-:S15]  /*59b80*/  LDL.LU.64 R12, [R1+0x1bf8] ;  /* 0x001bf800010c7983 */ /* 0x000ede0000300a00 */
[----:B------:R-:W-:-:S01]  /*59b90*/  NOP ;  /* 0x0000000000007918 */ /* 0x000fc20000000000 */
[----:B------:R-:W-:Y:S04]  /*59ba0*/  STL.64 [R1+0xe0], R20 ;  /* 0x0000e01401007387 */ /* 0x000fe80000100a00 */
[----:B------:R0:W-:Y:S04]  /*59bb0*/  STL.64 [R1+0xe8], R22 ;  /* 0x0000e81601007387 */ /* 0x0001e80000100a00 */
[----:B0-----:R-:W2:Y:S04]  /*59bc0*/  LDL.LU.64 R22, [R1+0x1bf0] ;  /* 0x001bf00001167983 */ /* 0x001ea80000300a00 */
[----:B------:R-:W2:Y:S01]  /*59bd0*/  LDL.LU.64 R20, [R1+0x1be8] ;  /* 0x001be80001147983 */ /* 0x000ea20000300a00 */
[C---:B---3--:R-:W-:Y:S06]  /*59be0*/  HMMA.16816.F32.BF16 R16, R4.reuse, R12, R16 ;  /* 0x0000000c0410723c */ /* 0x048fec0000041810 */
[----:B------:R-:W-:Y:S01]  /*59bf0*/  HMMA.16816.F32.BF16 R4, R4, R8, R24 ;  /* 0x000000080404723c */ /* 0x000fe20000041818 */
[----:B----4-:R-:W-:-:S15]  /*59c00*/  STL.64 [R1+0x1bc0], R14 ;  /* 0x001bc00e01007387 */ /* 0x010fde0000100a00 */
[----:B------:R-:W-:-:S01]  /*59c10*/  NOP ;  /* 0x0000000000007918 */ /* 0x000fc20000000000 */
[----:B------:R-:W-:Y:S04]  /*59c20*/  STL.64 [R1+0x1910], R18 ;  /* 0x0019101201007387 */ /* 0x000fe80000100a00 */
[----:B------:R-:W-:Y:S04]  /*59c30*/  STL.64 [R1+0x1908], R16 ;  /* 0x0019081001007387 */ /* 0x000fe80000100a00 */
[----:B--2---:R-:W-:Y:S04]  /*59c40*/  STL.64 [R1+0x1a78], R10 ;  /* 0x001a780a01007387 */ /* 0x004fe80000100a00 */
[----:B------:R0:W-:Y:S04]  /*59c50*/  STL.64 [R1+0x1920], R6 ;  /* 0x0019200601007387 */ /* 0x0001e80000100a00 */
[----:B------:R-:W-:Y:S04]  /*59c60*/  STL.64 [R1+0x1918], R4 ;  /* 0x0019180401007387 */ /* 0x000fe80000100a00 */
[----:B0-----:R-:W2:Y:S04]  /*59c70*/  LDL.LU R6, [R1+0x18] ;  /* 0x0000180001067983 */ /* 0x001ea80000300800 */
[----:B------:R-:W2:Y:S04]  /*59c80*/  LDL.LU R7, [R1+0x1c] ;  /* 0x00001c0001077983 */ /* 0x000ea80000300800 */
[----:B------:R-:W3:Y:S04]  /*59c90*/  LDL.LU R8, [R1+0x2c0] ;  /* 0x0002c00001087983 */ /* 0x000ee80000300800 */
[----:B------:R-:W3:Y:S04]  /*59ca0*/  LDL.LU R9, [R1+0x2c4] ;  /* 0x0002c40001097983 */ /* 0x000ee80000300800 */
[----:B------:R-:W3:Y:S04]  /*59cb0*/  LDL.LU R10, [R1+0x2c8] ;  /* 0x0002c800010a7983 */ /* 0x000ee80000300800 */
[----:B------:R-:W3:Y:S04]  /*59cc0*/  LDL.LU R11, [R1+0x2cc] ;  /* 0x0002cc00010b7983 */ /* 0x000ee80000300800 */
[----:B------:R-:W3:Y:S01]  /*59cd0*/  LDL.LU.64 R14, [R1+0xd8] ;  /* 0x0000d800010e7983 */ /* 0x000ee20000300a00 */
[----:B------:R-:W-:-:S03]  /*59ce0*/  IMAD.MOV.U32 R16, RZ, RZ, R0 ;  /* 0x000000ffff107224 */ /* 0x000fc600078e0000 */
[----:B------:R-:W4:Y:S01]  /*59cf0*/  LDL.LU R0, [R1+0x1be4] ;  /* 0x001be40001007983 */ /* 0x000f220000300800 */
[----:B------:R-:W-:Y:S02]  /*59d00*/  IMAD.MOV.U32 R18, RZ, RZ, R21 ;  /* 0x000000ffff127224 */ /* 0x000fe400078e0015 */
[----:B------:R-:W-:Y:S02]  /*59d10*/  IMAD.MOV.U32 R19, RZ, RZ, R22 ;  /* 0x000000ffff137224 */ /* 0x000fe400078e0016 */
[----:B------:R-:W-:Y:S02]  /*59d20*/  IMAD.MOV.U32 R17, RZ, RZ, R20 ;  /* 0x000000ffff117224 */ /* 0x000fe400078e0014 */
[----:B------:R-:W3:Y:S04]  /*59d30*/  LDL.LU R20, [R1+0x1be0] ;  /* 0x001be00001147983 */ /* 0x000ee80000300800 */
[----:B------:R-:W3:Y:S04]  /*59d40*/  LDL.LU R21, [R1+0x1bdc] ;  /* 0x001bdc0001157983 */ /* 0x000ee80000300800 */
[----:B------:R-:W3:Y:S04]  /*59d50*/  LDL.LU R22, [R1+0x1bd8] ;  /* 0x001bd80001167983 */ /* 0x000ee80000300800 */
[----:B------:R0:W-:Y:S04]  /*59d60*/  STL.64 [R1+0x1b70], R18 ;  /* 0x001b701201007387 */ /* 0x0001e80000100a00 */
[----:B------:R1:W-:Y:S01]  /*59d70*/  STL.64 [R1+0x1b68], R16 ;  /* 0x001b681001007387 */ /* 0x0003e20000100a00 */
[----:B0-----:R-:W-:-:S02]  /*59d80*/  IMAD.MOV.U32 R18, RZ, RZ, R2 ;  /* 0x000000ffff127224 */ /* 0x001fc400078e0002 */
[----:B-1----:R-:W-:Y:S02]  /*59d90*/  IMAD.MOV.U32 R16, RZ, RZ, R23 ;  /* 0x000000ffff107224 */ /* 0x002fe400078e0017 */
[----:B------:R-:W-:Y:S01]  /*59da0*/  IMAD.MOV.U32 R19, RZ, RZ, R3 ;  /* 0x000000ffff137224 */ /* 0x000fe200078e0003 */
[----:B------:R-:W3:Y:S01]  /*59db0*/  LDL.LU R23, [R1+0x1bd4] ;  /* 0x001bd40001177983 */ /* 0x000ee20000300800 */
[----:B----4-:R-:W-:-:S03]  /*59dc0*/  IMAD.MOV.U32 R17, RZ, RZ, R0 ;  /* 0x000000ffff117224 */ /* 0x010fc600078e0000 */
[----:B------:R-:W4:Y:S04]  /*59dd0*/  LDL.LU R0, [R1+0x1bd0] ;  /* 0x001bd00001007983 */ /* 0x000f280000300800 */
[----:B------:R-:W2:Y:S04]  /*59de0*/  LDL.LU R2, [R1+0x1bcc] ;  /* 0x001bcc0001027983 */ /* 0x000ea80000300800 */
[----:B------:R-:W3:Y:S04]  /*59df0*/  LDL.LU R3, [R1+0x1bc8] ;  /* 0x001bc80001037983 */ /* 0x000ee80000300800 */
[----:B------:R-:W-:Y:S04]  /*59e00*/  STL.64 [R1+0x1b88], R18 ;  /* 0x001b881201007387 */ /* 0x000fe80000100a00 */
[----:B------:R0:W-:Y:S04]  /*59e10*/  STL.64 [R1+0x1b80], R16 ;  /* 0x001b801001007387 */ /* 0x0001e80000100a00 */
[----:B0-----:R-:W4:Y:S04]  /*59e20*/  LDL.LU R16, [R1+0x2a0] ;  /* 0x0002a00001107983 */ /* 0x001f280000300800 */
[----:B------:R-:W4:Y:S04]  /*59e30*/  LDL.LU R17, [R1+0x2a4] ;  /* 0x0002a40001117983 */ /* 0x000f280000300800 */
[----:B------:R-:W2:Y:S04]  /*59e40*/  LDL.LU R18, [R1+0x2a8] ;  /* 0x0002a80001127983 */ /* 0x000ea80000300800 */
[----:B------:R-:W2:Y:S04]  /*59e50*/  LDL.LU R19, [R1+0x2ac] ;  /* 0x0002ac0001137983 */ /* 0x000ea80000300800 */
[----:B--2---:R-:W-:Y:S04]  /*59e60*/  STL.64 [R1+0x1ba0], R18 ;  /* 0x001ba01201007387 */ /* 0x004fe80000100a00 */
[----:B----4-:R0:W-:Y:S04]  /*59e70*/  STL.64 [R1+0x1b98], R16 ;  /* 0x001b981001007387 */ /* 0x0101e80000100a00 */
[----:B0-----:R-:W2:Y:S01]  /*59e80*/  LDL.LU R16, [R1+0x2b0] ;  /* 0x0002b00001107983 */ /* 0x001ea20000300800 */
[----:B------:R-:W-:-:S02]  /*59e90*/  IMAD.MOV.U32 R18, RZ, RZ, R2 ;  /* 0x000000ffff127224 */ /* 0x000fc400078e0002 */
[----:B------:R-:W-:Y:S02]  /*59ea0*/  IMAD.MOV.U32 R19, RZ, RZ, R0 ;  /* 0x000000ffff137224 */ /* 0x000fe400078e0000 */
[----:B---3--:R-:W-:-:S03]  /*59eb0*/  IMAD.MOV.U32 R17, RZ, RZ, R3 ;  /* 0x000000ffff117224 */ /* 0x008fc600078e0003 */
[----:B------:R-:W-:Y:S04]  /*59ec0*/  STL.64 [R1+0x1bb8], R18 ;  /* 0x001bb81201007387 */ /* 0x000fe80000100a00 */
[----:B--2---:R-:W-:Y:S04]  /*59ed0*/  STL.64 [R1+0x1bb0], R16 ;  /* 0x001bb01001007387 */ /* 0x004fe80000100a00 */
[----:B------:R-:W2:Y:S04]  /*59ee0*/  LDL.LU.64 R26, [R1+0x88] ;  /* 0x00008800011a7983 */ /* 0x000ea80000300a00 */
[----:B--2---:R0:W-:Y:S04]  /*59ef0*/  STL.64 [R1+0x1b78], R26 ;  /* 0x001b781a01007387 */ /* 0x0041e80000100a00 */
[----:B0-----:R-:W2:Y:S01]  /*59f00*/  LDL.LU.64 R26, [R1+0xa8] ;  /* 0x0000a800011a7983 */ /* 0x001ea20000300a00 */
[----:B------:R-:W-:Y:S03]  /*59f10*/  HMMA.16816.F32.BF16 R16, R20, R14, R8 ;  /* 0x0000000e1410723c */ /* 0x000fe60000041808 */
[----:B--2---:R0:W-:Y:S04]  /*59f20*/  STL.64 [R1+0x1b90], R26 ;  /* 0x001b901a01007387 */ /* 0x0041e80000100a00 */
[----:B0-----:R-:W2:Y:S01]  /*59f30*/  LDL.LU.64 R26, [R1+0xb8] ;  /* 0x0000b800011a7983 */ /* 0x001ea20000300a00 */
[----:B------:R-:W-:-:S02]  /*59f40*/  IMAD.MOV.U32 R9, RZ, RZ, R14 ;  /* 0x000000ffff097224 */ /* 0x000fc400078e000e */
[----:B------:R-:W-:-:S14]  /*59f50*/  IMAD.MOV.U32 R8, RZ, RZ, R15 ;  /* 0x000000ffff087224 */ /* 0x000fdc00078e000f */
[----:B------:R-:W-:Y:S02]  /*59f60*/  IMAD.MOV.U32 R12, RZ, RZ, R19 ;  /* 0x000000ffff0c7224 */ /* 0x000fe400078e0013 */
[----:B------:R-:W-:Y:S01]  /*59f70*/  IMAD.MOV.U32 R0, RZ, RZ, R16 ;  /* 0x000000ffff007224 */ /* 0x000fe200078e0010 */
[----:B--2---:R0:W-:Y:S04]  /*59f80*/  STL.64 [R1+0x1ba8], R26 ;  /* 0x001ba81a01007387 */ /* 0x0041e80000100a00 */
[----:B0-----:R-:W2:Y:S04]  /*59f90*/  LDL.LU.64 R26, [R1+0xc8] ;  /* 0x0000c800011a7983 */ /* 0x001ea80000300a00 */
[----:B------:R0:W-:Y:S04]  /*59fa0*/  STL.64 [R1+0x1b20], R6 ;  /* 0x001b200601007387 */ /* 0x0001e80000100a00 */
[----:B0-----:R-:W3:Y:S04]  /*59fb0*/  LDL.LU.64 R6, [R1+0x98] ;  /* 0x0000980001067983 */ /* 0x001ee80000300a00 */
[----:B------:R-:W4:Y:S04]  /*59fc0*/  LDL.LU.64 R14, [R1+0x1bc0] ;  /* 0x001bc000010e7983 */ /* 0x000f280000300a00 */
[----:B------:R-:W-:Y:S04]  /*59fd0*/  STL.64 [R1+0x460], R16 ;  /* 0x0004601001007387 */ /* 0x000fe80000100a00 */
[----:B------:R0:W-:Y:S04]  /*59fe0*/  STL.64 [R1+0x468], R18 ;  /* 0x0004681201007387 */ /* 0x0001e80000100a00 */
[----:B0-----:R-:W3:Y:S04]  /*59ff0*/  LDL.LU.64 R18, [R1+0x1bb8] ;  /* 0x001bb80001127983 */ /* 0x001ee80000300a00 */
[----:B------:R-:W3:Y:S04]  /*5a000*/  LDL.LU.64 R16, [R1+0x1bb0] ;  /* 0x001bb00001107983 */ /* 0x000ee80000300a00 */
[----:B------:R0:W-:Y:S04]  /*5a010*/  STL [R1+0x18e0], R0 ;  /* 0x0018e00001007387 */ /* 0x0001e80000100800 */
[----:B------:R-:W-:Y:S01]  /*5a020*/  STL [R1+0x18dc], R12 ;  /* 0x0018dc0c01007387 */ /* 0x000fe20000100800 */
[----:B--2---:R-:W-:-:S02]  /*5a030*/  IMAD.MOV.U32 R10, RZ, RZ, R26 ;  /* 0x000000ffff0a7224 */ /* 0x004fc400078e001a */
[----:B0-----:R-:W-:Y:S01]  /*5a040*/  IMAD.MOV.U32 R0, RZ, RZ, R27 ;  /* 0x000000ffff007224 */ /* 0x001fe200078e001b */
[----:B---3--:R-:W-:Y:S01]  /*5a050*/  HMMA.16816.F32.BF16 R16, R20, R26, R16 ;  /* 0x0000001a1410723c */ /* 0x008fe20000041810 */
[----:B------:R-:W2:-:S15]  /*5a060*/  LDL.LU.64 R26, [R1+0x1ba8] ;  /* 0x001ba800011a7983 */ /* 0x000e9e0000300a00 */
[----:B------:R-:W-:-:S07]  /*5a070*/  NOP ;  /* 0x0000000000007918 */ /* 0x000fce0000000000 */
[----:B------:R-:W-:Y:S04]  /*5a080*/  STL.64 [R1+0x450], R16 ;  /* 0x0004501001007387 */ /* 0x000fe80000100a00 */
[----:B------:R0:W-:Y:S01]  /*5a090*/  STL.64 [R1+0x458], R18 ;  /* 0x0004581201007387 */ /* 0x0001e20000100a00 */
[----:B------:R-:W-:-:S03]  /*5a0a0*/  IMAD.MOV.U32 R2, RZ, RZ, R16 ;  /* 0x000000ffff027224 */ /* 0x000fc600078e0010 */
[----:B0-----:R-:W3:Y:S04]  /*5a0b0*/  LDL.LU.64 R18, [R1+0x1ba0] ;  /* 0x001ba00001127983 */ /* 0x001ee80000300a00 */
[----:B------:R-:W3:Y:S04]  /*5a0c0*/  LDL.LU.64 R16, [R1+0x1b98] ;  /* 0x001b980001107983 */ /* 0x000ee80000300a00 */
[----:B------:R-:W-:Y:S04]  /*5a0d0*/  STL [R1+0x1ae4], R0 ;  /* 0x001ae40001007387 */ /* 0x000fe80000100800 */
[----:B------:R0:W-:Y:S01]  /*5a0e0*/  STL [R1+0x18e4], R2 ;  /* 0x0018e40201007387 */ /* 0x0001e20000100800 */
[----:B--2---:R-:W-:-:S02]  /*5a0f0*/  IMAD.MOV.U32 R11, RZ, RZ, R26 ;  /* 0x000000ffff0b7224 */ /* 0x004fc400078e001a */
[----:B0-----:R-:W-:Y:S01]  /*5a100*/  IMAD.MOV.U32 R2, RZ, RZ, R27 ;  /* 0x000000ffff027224 */ /* 0x001fe200078e001b */
[----:B---3--:R-:W-:Y:S01]  /*5a110*/  HMMA.16816.F32.BF16 R16, R20, R26, R16 ;  /* 0x0000001a1410723c */ /* 0x008fe20000041810 */
[----:B------:R-:W2:-:S15]  /*5a120*/  LDL.LU.64 R26, [R1+0x1b90] ;  /* 0x001b9000011a7983 */ /* 0x000e9e0000300a00 */
[----:B------:R-:W-:-:S07]  /*5a130*/  NOP ;  /* 0x0000000000007918 */ /* 0x000fce0000000000 */
[----:B------:R-:W-:Y:S01]  /*5a140*/  STL.64 [R1+0x4d0], R16 ;  /* 0x0004d01001007387 */ /* 0x000fe20000100a00 */
[----:B------:R-:W-:-:S03]  /*5a150*/  IMAD.MOV.U32 R13, RZ, RZ, R19 ;  /* 0x000000ffff0d7224 */ /* 0x000fc600078e0013 */
[----:B------:R0:W-:Y:S01]  /*5a160*/  STL.64 [R1+0x4d8], R18 ;  /* 0x0004d81201007387 */ /* 0x0001e20000100a00 */
[----:B------:R-:W-:-:S03]  /*5a170*/  IMAD.MOV.U32 R3, RZ, RZ, R16 ;  /* 0x000000ffff037224 */ /* 0x000fc600078e0010 */
[----:B0-----:R-:W3:Y:S04]  /*5a180*/  LDL.LU.64 R18, [R1+0x1b88] ;  /* 0x001b880001127983 */ /* 0x001ee80000300a00 */
[----:B------:R-:W3:Y:S04]  /*5a190*/  LDL.LU.64 R16, [R1+0x1b80] ;  /* 0x001b800001107983 */ /* 0x000ee80000300a00 */
[----:B------:R-:W-:Y:S04]  /*5a1a0*/  STL.64 [R1+0x1ad8], R10 ;  /* 0x001ad80a01007387 */ /* 0x000fe80000100a00 */
[----:B------:R0:W-:Y:S04]  /*5a1b0*/  STL.64 [R1+0x1ad0], R8 ;  /* 0x001ad00801007387 */ /* 0x0001e80000100a00 */
[----:B0-----:R-:W3:Y:S04]  /*5a1c0*/  LDL.LU R8, [R1+0x280] ;  /* 0x0002800001087983 */ /* 0x001ee80000300800 */
[----:B------:R-:W3:Y:S04]  /*5a1d0*/  LDL.LU R9, [R1+0x284] ;  /* 0x0002840001097983 */ /* 0x000ee80000300800 */
[----:B------:R-:W3:Y:S04]  /*5a1e0*/  LDL.LU R10, [R1+0x288] ;  /* 0x00028800010a7983 */ /* 0x000ee80000300800 */
[----:B------:R0:W-:Y:S04]  /*5a1f0*/  STL [R1+0x18ec], R3 ;  /* 0x0018ec0301007387 */ /* 0x0001e80000100800 */
[----:B------:R-:W-:Y:S04]  /*5a200*/  STL [R1+0x18e8], R13 ;  /* 0x0018e80d01007387 */ /* 0x000fe80000100800 */
[----:B----4-:R-:W-:Y:S01]  /*5a210*/  STL.64 [R1+0x1a80], R14 ;  /* 0x001a800e01007387 */ /* 0x010fe20000100a00 */
[----:B------:R-:W-:-:S02]  /*5a220*/  IMAD.MOV.U32 R11, RZ, RZ, R29 ;  /* 0x000000ffff0b7224 */ /* 0x000fc400078e001d */
[----:B--2---:R-:W-:Y:S02]  /*5a230*/  IMAD.MOV.U32 R12, RZ, RZ, R26 ;  /* 0x000000ffff0c7224 */ /* 0x004fe400078e001a */
        /* <DEDUP_REMOVED lines=8> */
[----:B------:R-:W3:Y:S01]  /*5a2c0*/  LDL.LU.64 R16, [R1+0x1b68] ;  /* 0x001b680001107983 */ /* 0x000ee20000300a00 */
[----:B------:R-:W-:Y:S06]  /*5a2d0*/  HMMA.16816.F32.BF16 R8, R20, R6, R8 ;  /* 0x000000061408723c */ /* 0x000fec0000041808 */
[----:B------:R-:W-:-:S02]  /*5a2e0*/  IMAD.MOV.U32 R14, RZ, RZ, R6 ;  /* 0x000000ffff0e7224 */ /* 0x000fc400078e0006 */
[----:B------:R-:W-:Y:S01]  /*5a2f0*/  IMAD.MOV.U32 R13, RZ, RZ, R7 ;  /* 0x000000ffff0d7224 */ /* 0x000fe200078e0007 */
[----:B------:R-:W-:-:S14]  /*5a300*/  STL [R1+0x18f0], R29 ;  /* 0x0018f01d01007387 */ /* 0x000fdc0000100800 */
[----:B------:R-:W-:Y:S04]  /*5a310*/  STL.64 [R1+0x4b0], R8 ;  /* 0x0004b00801007387 */ /* 0x000fe80000100a00 */
[----:B------:R-:W-:Y:S01]  /*5a320*/  STL.64 [R1+0x4b8], R10 ;  /* 0x0004b80a01007387 */ /* 0x000fe20000100a00 */
[----:B--2---:R-:W-:Y:S01]  /*5a330*/  IMAD.MOV.U32 R15, RZ, RZ, R27 ;  /* 0x000000ffff0f7224 */ /* 0x004fe200078e001b */
[----:B---3--:R-:W-:-:S15]  /*5a340*/  HMMA.16816.F32.BF16 R4, R20, R26, R16 ;  /* 0x0000001a1404723c */ /* 0x008fde0000041810 */
[----:B------:R-:W-:-:S08]  /*5a350*/  NOP ;  /* 0x0000000000007918 */ /* 0x000fd00000000000 */
[----:B------:R-:W-:Y:S04]  /*5a360*/  STL.64 [R1+0x4a0], R4 ;  /* 0x0004a00401007387 */ /* 0x000fe80000100a00 */
[----:B------:R-:W-:Y:S04]  /*5a370*/  STL.64 [R1+0x4a8], R6 ;  /* 0x0004a80601007387 */ /* 0x000fe80000100a00 */
[----:B------:R-:W-:Y:S04]  /*5a380*/  STL.64 [R1+0x1af0], R14 ;  /* 0x001af00e01007387 */ /* 0x000fe80000100a00 */
[----:B------:R0:W-:Y:S04]  /*5a390*/  STL.64 [R1+0x1ae8], R12 ;  /* 0x001ae80c01007387 */ /* 0x0001e80000100a00 */
[----:B0-----:R-:W2:Y:S04]  /*5a3a0*/  LDL.LU R12, [R1+0x210] ;  /* 0x00021000010c7983 */ /* 0x001ea80000300800 */
[----:B------:R-:W2:Y:S04]  /*5a3b0*/  LDL.LU R13, [R1+0x214] ;  /* 0x00021400010d7983 */ /* 0x000ea80000300800 */
[----:B------:R-:W3:Y:S04]  /*5a3c0*/  LDL.LU R14, [R1+0x218] ;  /* 0x00021800010e7983 */ /* 0x000ee80000300800 */
[----:B------:R-:W3:Y:S04]  /*5a3d0*/  LDL.LU R15, [R1+0x21c] ;  /* 0x00021c00010f7983 */ /* 0x000ee80000300800 */
[----:B------:R-:W4:Y:S04]  /*5a3e0*/  LDL.LU R4, [R1+0x230] ;  /* 0x0002300001047983 */ /* 0x000f280000300800 */
[----:B------:R-:W4:Y:S04]  /*5a3f0*/  LDL.LU R5, [R1+0x234] ;  /* 0x0002340001057983 */ /* 0x000f280000300800 */
[----:B------:R-:W2:Y:S04]  /*5a400*/  LDL.LU R6, [R1+0x238] ;  /* 0x0002380001067983 */ /* 0x000ea80000300800 */
[----:B------:R-:W2:Y:S04]  /*5a410*/  LDL.LU R7, [R1+0x23c] ;  /* 0x00023c0001077983 */ /* 0x000ea80000300800 */
[----:B------:R-:W3:Y:S01]  /*5a420*/  LDL.LU R24, [R1+0x260] ;  /* 0x0002600001187983 */ /* 0x000ee20000300800 */
[----:B------:R-:W-:-:S03]  /*5a430*/  IMAD.MOV.U32 R29, RZ, RZ, R26 ;  /* 0x000000ffff1d7224 */ /* 0x000fc600078e001a */
[----:B------:R-:W3:Y:S04]  /*5a440*/  LDL.LU R25, [R1+0x264] ;  /* 0x0002640001197983 */ /* 0x000ee80000300800 */
[----:B------:R-:W3:Y:S04]  /*5a450*/  LDL.LU R26, [R1+0x268] ;  /* 0x00026800011a7983 */ /* 0x000ee80000300800 */
[----:B------:R-:W3:Y:S04]  /*5a460*/  LDL.LU R27, [R1+0x26c] ;  /* 0x00026c00011b7983 */ /* 0x000ee80000300800 */
[----:B------:R-:W3:Y:S04]  /*5a470*/  LDL.LU.64 R18, [R1+0x78] ;  /* 0x0000780001127983 */ /* 0x000ee80000300a00 */
[----:B--2---:R0:W-:Y:S04]  /*5a480*/  STL.64 [R1+0x1b30], R6 ;  /* 0x001b300601007387 */ /* 0x0041e80000100a00 */
[----:B----4-:R-:W-:Y:S04]  /*5a490*/  STL.64 [R1+0x1b28], R4 ;  /* 0x001b280401007387 */ /* 0x010fe80000100a00 */
[----:B0-----:R-:W2:Y:S04]  /*5a4a0*/  LDL.LU.64 R6, [R1+0x58] ;  /* 0x0000580001067983 */ /* 0x001ea80000300a00 */
[----:B--2---:R0:W-:Y:S04]  /*5a4b0*/  STL.64 [R1+0x1b40], R6 ;  /* 0x001b400601007387 */ /* 0x0041e80000100a00 */
[----:B0-----:R-:W2:Y:S04]  /*5a4c0*/  LDL.LU.64 R6, [R1+0x68] ;  /* 0x0000680001067983 */ /* 0x001ea80000300a00 */
[----:B---3--:R0:W-:Y:S04]  /*5a4d0*/  STL.64 [R1+0x1b00], R14 ;  /* 0x001b000e01007387 */ /* 0x0081e80000100a00 */
[----:B------:R-:W-:Y:S04]  /*5a4e0*/  STL.64 [R1+0x1af8], R12 ;  /* 0x001af80c01007387 */ /* 0x000fe80000100a00 */
[----:B0-----:R-:W3:Y:S04]  /*5a4f0*/  LDL.LU.64 R14, [R1+0x38] ;  /* 0x00003800010e7983 */ /* 0x001ee80000300a00 */
[----:B---3--:R0:W-:Y:S04]  /*5a500*/  STL.64 [R1+0x1b18], R14 ;  /* 0x001b180e01007387 */ /* 0x0081e80000100a00 */
[----:B0-----:R-:W3:Y:S04]  /*5a510*/  LDL.LU.64 R14, [R1+0x48] ;  /* 0x00004800010e7983 */ /* 0x001ee80000300a00 */
[----:B---3--:R0:W-:Y:S04]  /*5a520*/  STL.64 [R1+0x1b38], R14 ;  /* 0x001b380e01007387 */ /* 0x0081e80000100a00 */
[----:B------:R-:W3:Y:S04]  /*5a530*/  LDL.LU R12, [R1+0x240] ;  /* 0x00024000010c7983 */ /* 0x000ee80000300800 */
[----:B------:R-:W3:Y:S04]  /*5a540*/  LDL.LU R13, [R1+0x244] ;  /* 0x00024400010d7983 */ /* 0x000ee80000300800 */
[----:B0-----:R-:W4:Y:S04]  /*5a550*/  LDL.LU R14, [R1+0x248] ;  /* 0x00024800010e7983 */ /* 0x001f280000300800 */
        /* <DEDUP_REMOVED lines=8> */
[----:B------:R-:W3:Y:S04]  /*5a5e0*/  LDL.LU R8, [R1+0x200] ;  /* 0x0002000001087983 */ /* 0x000ee80000300800 */
[----:B------:R-:W3:Y:S04]  /*5a5f0*/  LDL.LU R9, [R1+0x204] ;  /* 0x0002040001097983 */ /* 0x000ee80000300800 */
[----:B------:R-:W4:Y:S04]  /*5a600*/  LDL.LU R10, [R1+0x208] ;  /* 0x00020800010a7983 */ /* 0x000f280000300800 */
[----:B------:R-:W4:Y:S01]  /*5a610*/  LDL.LU R11, [R1+0x20c] ;  /* 0x00020c00010b7983 */ /* 0x000f220000300800 */
[----:B------:R-:W-:-:S03]  /*5a620*/  IMAD.MOV.U32 R28, RZ, RZ, R19 ;  /* 0x000000ffff1c7224 */ /* 0x000fc600078e0013 */
        /* <DEDUP_REMOVED lines=8> */
[----:B0-----:R-:W4:Y:S04]  /*5a6b0*/  LDL.LU.64 R26, [R1+0x1b60] ;  /* 0x001b6000011a7983 */ /* 0x001f280000300a00 */
[----:B------:R-:W3:Y:S04]  /*5a6c0*/  LDL.LU R25, [R1+0x1b58] ;  /* 0x001b580001197983 */ /* 0x000ee80000300800 */
[----:B------:R-:W4:Y:S01]  /*5a6d0*/  LDL.LU R16, [R1+0xe0] ;  /* 0x0000e00001107983 */ /* 0x000f220000300800 */
[----:B------:R-:W-:-:S03]  /*5a6e0*/  IMAD.MOV.U32 R24, RZ, RZ, R18 ;  /* 0x000000ffff187224 */ /* 0x000fc600078e0012 */
[----:B------:R-:W4:Y:S04]  /*5a6f0*/  LDL.LU R17, [R1+0xe4] ;  /* 0x0000e40001117983 */ /* 0x000f280000300800 */
[----:B------:R-:W3:Y:S04]  /*5a700*/  LDL.LU R18, [R1+0xe8] ;  /* 0x0000e80001127983 */ /* 0x000ee80000300800 */
[----:B------:R-:W3:Y:S01]  /*5a710*/  LDL.LU R19, [R1+0xec] ;  /* 0x0000ec0001137983 */ /* 0x000ee20000300800 */
[----:B--2---:R-:W-:Y:S03]  /*5a720*/  HMMA.16816.F32.BF16 R12, R20, R6, R12 ;  /* 0x00000006140c723c */ /* 0x004fe6000004180c */
[----:B---3--:R-:W-:Y:S04]  /*5a730*/  STL.64 [R1+0x1930], R18 ;  /* 0x0019301201007387 */ /* 0x008fe80000100a00 */
[----:B----4-:R0:W-:Y:S04]  /*5a740*/  STL.64 [R1+0x1928], R16 ;  /* 0x0019281001007387 */ /* 0x0101e80000100a00 */
[----:B0-----:R-:W2:Y:S01]  /*5a750*/  LDL.LU R16, [R1+0xf0] ;  /* 0x0000f00001107983 */ /* 0x001ea20000300800 */
[----:B------:R-:W-:-:S02]  /*5a760*/  IMAD.MOV.U32 R18, RZ, RZ, R26 ;  /* 0x000000ffff127224 */ /* 0x000fc400078e001a */
[----:B------:R-:W-:Y:S02]  /*5a770*/  IMAD.MOV.U32 R19, RZ, RZ, R25 ;  /* 0x000000ffff137224 */ /* 0x000fe400078e0019 */
[----:B------:R-:W-:-:S03]  /*5a780*/  IMAD.MOV.U32 R17, RZ, RZ, R27 ;  /* 0x000000ffff117224 */ /* 0x000fc600078e001b */
[----:B------:R0:W-:Y:S04]  /*5a790*/  STL.64 [R1+0x1940], R18 ;  /* 0x0019401201007387 */ /* 0x0001e80000100a00 */
[----:B--2---:R1:W-:Y:S04]  /*5a7a0*/  STL.64 [R1+0x1938], R16 ;  /* 0x0019381001007387 */ /* 0x0043e80000100a00 */
[----:B0-----:R-:W2:Y:S04]  /*5a7b0*/  LDL.LU R18, [R1+0x28] ;  /* 0x0000280001127983 */ /* 0x001ea80000300800 */
[----:B------:R-:W2:Y:S04]  /*5a7c0*/  LDL.LU R19, [R1+0x2c] ;  /* 0x00002c0001137983 */ /* 0x000ea80000300800 */
[----:B------:R-:W-:Y:S04]  /*5a7d0*/  STL.64 [R1+0x470], R12 ;  /* 0x0004700c01007387 */ /* 0x000fe80000100a00 */
[----:B------:R0:W-:Y:S01]  /*5a7e0*/  STL.64 [R1+0x478], R14 ;  /* 0x0004780e01007387 */ /* 0x0001e20000100a00 */
[----:B-1----:R-:W-:-:S02]  /*5a7f0*/  IMAD.MOV.U32 R17, RZ, RZ, R6 ;  /* 0x000000ffff117224 */ /* 0x002fc400078e0006 */
[----:B------:R-:W-:Y:S01]  /*5a800*/  IMAD.MOV.U32 R16, RZ, RZ, R7 ;  /* 0x000000ffff107224 */ /* 0x000fe200078e0007 */
[----:B0-----:R-:W3:Y:S04]  /*5a810*/  LDL.LU.64 R14, [R1+0x1b50] ;  /* 0x001b5000010e7983 */ /* 0x001ee80000300a00 */
[----:B------:R-:W3:Y:S04]  /*5a820*/  LDL.LU.64 R12, [R1+0x1b48] ;  /* 0x001b4800010c7983 */ /* 0x000ee80000300a00 */
[----:B------:R-:W3:Y:S02]  /*5a830*/  LDL.LU.64 R6, [R1+0x1b40] ;  /* 0x001b400001067983 */ /* 0x000ee40000300a00 */
        /* <DEDUP_REMOVED lines=8> */
[----:B---3--:R-:W-:-:S15]  /*5a8c0*/  HMMA.16816.F32.BF16 R4, R20, R14, R4 ;  /* 0x0000000e1404723c */ /* 0x008fde0000041804 */
[----:B------:R-:W-:-:S08]  /*5a8d0*/  NOP ;  /* 0x0000000000007918 */ /* 0x000fd00000000000 */
[----:B------:R0:W-:Y:S04]  /*5a8e0*/  STL.64 [R1+0x3e0], R4 ;  /* 0x0003e00401007387 */ /* 0x0001e80000100a00 */
[----:B------:R1:W-:Y:S01]  /*5a8f0*/  STL.64 [R1+0x3e8], R6 ;  /* 0x0003e80601007387 */ /* 0x0003e20000100a00 */
[----:B0-----:R-:W-:-:S03]  /*5a900*/  IMAD.MOV.U32 R5, RZ, RZ, R14 ;  /* 0x000000ffff057224 */ /* 0x001fc600078e000e */
[----:B-1----:R-:W3:Y:S01]  /*5a910*/  LDL.LU.64 R6, [R1+0x1b20] ;  /* 0x001b200001067983 */ /* 0x002ee20000300a00 */
[----:B------:R-:W-:-:S03]  /*5a920*/  IMAD.MOV.U32 R4, RZ, RZ, R15 ;  /* 0x000000ffff047224 */ /* 0x000fc600078e000f */
[----:B------:R-:W4:Y:S02]  /*5a930*/  LDL.LU.64 R14, [R1+0x1b18] ;  /* 0x001b1800010e7983 */ /* 0x000f240000300a00 */
[----:B----4-:R-:W-:Y:S06]  /*5a940*/  HMMA.16816.F32.BF16 R8, R20, R14, R8 ;  /* 0x0000000e1408723c */ /* 0x010fec0000041808 */
[----:B------:R-:W-:Y:S02]  /*5a950*/  IMAD.MOV.U32 R0, RZ, RZ, R14 ;  /* 0x000000ffff007224 */ /* 0x000fe400078e000e */
[----:B------:R-:W-:-:S15]  /*5a960*/  IMAD.MOV.U32 R25, RZ, RZ, R15 ;  /* 0x000000ffff197224 */ /* 0x000fde00078e000f */
[----:B------:R-:W-:Y:S04]  /*5a970*/  STL.64 [R1+0x3d0], R8 ;  /* 0x0003d00801007387 */ /* 0x000fe80000100a00 */
[----:B------:R0:W-:Y:S04]  /*5a980*/  STL.64 [R1+0x3d8], R10 ;  /* 0x0003d80a01007387 */ /* 0x0001e80000100a00 */
[----:B0-----:R-:W3:Y:S04]  /*5a990*/  LDL.LU.64 R10, [R1+0x1b10] ;  /* 0x001b1000010a7983 */ /* 0x001ee80000300a00 */
[----:B------:R-:W3:Y:S04]  /*5a9a0*/  LDL.LU.64 R8, [R1+0x1b08] ;  /* 0x001b080001087983 */ /* 0x000ee80000300a00 */
[----:B------:R-:W2:Y:S04]  /*5a9b0*/  LDL.LU.64 R14, [R1+0x1b00] ;  /* 0x001b0000010e7983 */ /* 0x000ea80000300a00 */
[----:B------:R-:W2:Y:S02]  /*5a9c0*/  LDL.LU.64 R12, [R1+0x1af8] ;  /* 0x001af800010c7983 */ /* 0x000ea40000300a00 */
[C---:B--2---:R-:W-:Y:S06]  /*5a9d0*/  HMMA.16816.F32.BF16 R12, R20.reuse, R18, R12 ;  /* 0x00000012140c723c */ /* 0x044fec000004180c */
[----:B---3--:R-:W-:-:S15]  /*5a9e0*/  HMMA.16816.F32.BF16 R8, R20, R6, R8 ;  /* 0x000000061408723c */ /* 0x008fde0000041808 */
[----:B------:R-:W-:-:S02]  /*5a9f0*/  NOP ;  /* 0x0000000000007918 */ /* 0x000fc40000000000 */
[----:B------:R-:W-:Y:S04]  /*5aa00*/  STL.64 [R1+0x3c0], R12 ;  /* 0x0003c00c01007387 */ /* 0x000fe80000100a00 */
[----:B------:R0:W-:Y:S04]  /*5aa10*/  STL.64 [R1+0x3c8], R14 ;  /* 0x0003c80e01007387 */ /* 0x0001e80000100a00 */
[----:B0-----:R-:W2:Y:S04]  /*5aa20*/  LDL.LU.64 R14, [R1+0x1af0] ;  /* 0x001af000010e7983 */ /* 0x001ea80000300a00 */
[----:B------:R-:W3:Y:S04]  /*5aa30*/  LDL.LU.64 R12, [R1+0x1ae8] ;  /* 0x001ae800010c7983 */ /* 0x000ee80000300a00 */
[----:B------:R0:W-:Y:S02]  /*5aa40*/  STL.64 [R1+0x1950], R18 ;  /* 0x0019501201007387 */ /* 0x0001e40000100a00 */
[----:B0-----:R-:W-:-:S02]  /*5aa50*/  IMAD.MOV.U32 R18, RZ, RZ, R0 ;  /* 0x000000ffff127224 */ /* 0x001fc400078e0000 */
[----:B------:R-:W-:Y:S01]  /*5aa60*/  IMAD.MOV.U32 R19, RZ, RZ, R25 ;  /* 0x000000ffff137224 */ /* 0x000fe200078e0019 */
[----:B------:R-:W4:Y:S04]  /*5aa70*/  LDL.LU R0, [R1+0x1ae4] ;  /* 0x001ae40001007983 */ /* 0x000f280000300800 */
[----:B------:R-:W2:Y:S04]  /*5aa80*/  LDL.LU R25, [R1+0x1ae0] ;  /* 0x001ae00001197983 */ /* 0x000ea80000300800 */
[----:B------:R0:W-:Y:S04]  /*5aa90*/  STL.64 [R1+0x1968], R18 ;  /* 0x0019681201007387 */ /* 0x0001e80000100a00 */
[----:B------:R-:W-:Y:S04]  /*5aaa0*/  STL.64 [R1+0x3b0], R8 ;  /* 0x0003b00801007387 */ /* 0x000fe80000100a00 */
[----:B------:R1:W-:Y:S01]  /*5aab0*/  STL.64 [R1+0x3b8], R10 ;  /* 0x0003b80a01007387 */ /* 0x0003e20000100a00 */
[----:B0-----:R-:W-:-:S02]  /*5aac0*/  IMAD.MOV.U32 R18, RZ, RZ, R5 ;  /* 0x000000ffff127224 */ /* 0x001fc400078e0005 */
[----:B------:R-:W-:Y:S01]  /*5aad0*/  IMAD.MOV.U32 R19, RZ, RZ, R4 ;  /* 0x000000ffff137224 */ /* 0x000fe200078e0004 */
[----:B-1----:R-:W4:Y:S04]  /*5aae0*/  LDL.LU.64 R10, [R1+0x1ad8] ;  /* 0x001ad800010a7983 */ /* 0x002f280000300a00 */
[----:B------:R-:W4:Y:S04]  /*5aaf0*/  LDL.LU.64 R8, [R1+0x1ad0] ;  /* 0x001ad00001087983 */ /* 0x000f280000300a00 */
[----:B------:R-:W-:Y:S04]  /*5ab00*/  STL.64 [R1+0x1980], R18 ;  /* 0x0019801201007387 */ /* 0x000fe80000100a00 */
[----:B------:R0:W-:Y:S04]  /*5ab10*/  STL.64 [R1+0x1948], R6 ;  /* 0x0019480601007387 */ /* 0x0001e80000100a00 */
[----:B------:R-:W3:Y:S04]  /*5ab20*/  LDL.LU R4, [R1+0x100] ;  /* 0x0001000001047983 */ /* 0x000ee80000300800 */
[----:B------:R-:W3:Y:S04]  /*5ab30*/  LDL.LU R5, [R1+0x104] ;  /* 0x0001040001057983 */ /* 0x000ee80000300800 */
[----:B0-----:R-:W4:Y:S01]  /*5ab40*/  LDL.LU R6, [R1+0x108] ;  /* 0x0001080001067983 */ /* 0x001f220000300800 */
[----:B------:R-:W-:-:S02]  /*5ab50*/  IMAD.MOV.U32 R18, RZ, RZ, R26 ;  /* 0x000000ffff127224 */ /* 0x000fc400078e001a */
[----:B------:R-:W-:Y:S02]  /*5ab60*/  IMAD.MOV.U32 R19, RZ, RZ, R27 ;  /* 0x000000ffff137224 */ /* 0x000fe400078e001b */
[----:B--2---:R-:W-:Y:S02]  /*5ab70*/  IMAD.MOV.U32 R7, RZ, RZ, R25 ;  /* 0x000000ffff077224 */ /* 0x004fe400078e0019 */
[----:B------:R-:W2:Y:S04]  /*5ab80*/  LDL.LU R25, [R1+0x1ac8] ;  /* 0x001ac80001197983 */ /* 0x000ea80000300800 */
[----:B------:R-:W2:Y:S04]  /*5ab90*/  LDL.LU R26, [R1+0x1ac4] ;  /* 0x001ac400011a7983 */ /* 0x000ea80000300800 */
[----:B------:R-:W2:Y:S04]  /*5aba0*/  LDL.LU R27, [R1+0x1ac0] ;  /* 0x001ac000011b7983 */ /* 0x000ea80000300800 */
[----:B------:R0:W-:Y:S02]  /*5abb0*/  STL.64 [R1+0x1998], R18 ;  /* 0x0019981201007387 */ /* 0x0001e40000100a00 */
[----:B0-----:R-:W-:-:S02]  /*5abc0*/  IMAD.MOV.U32 R18, RZ, RZ, R17 ;  /* 0x000000ffff127224 */ /* 0x001fc400078e0011 */
[----:B------:R-:W-:-:S05]  /*5abd0*/  IMAD.MOV.U32 R19, RZ, RZ, R16 ;  /* 0x000000ffff137224 */ /* 0x000fca00078e0010 */
[----:B------:R0:W-:Y:S04]  /*5abe0*/  STL.64 [R1+0x19b0], R18 ;  /* 0x0019b01201007387 */ /* 0x0001e80000100a00 */
[----:B----4-:R-:W-:Y:S04]  /*5abf0*/  STL.64 [R1+0x1960], R6 ;  /* 0x0019600601007387 */ /* 0x010fe80000100a00 */
[----:B---3--:R1:W-:Y:S01]  /*5ac00*/  STL.64 [R1+0x1958], R4 ;  /* 0x0019580401007387 */ /* 0x0083e20000100a00 */
[----:B0-----:R-:W-:-:S03]  /*5ac10*/  IMAD.MOV.U32 R18, RZ, RZ, R24 ;  /* 0x000000ffff127224 */ /* 0x001fc600078e0018 */
[----:B-1----:R-:W3:Y:S04]  /*5ac20*/  LDL.LU R4, [R1+0x110] ;  /* 0x0001100001047983 */ /* 0x002ee80000300800 */
[----:B------:R-:W3:Y:S04]  /*5ac30*/  LDL.LU R5, [R1+0x114] ;  /* 0x0001140001057983 */ /* 0x000ee80000300800 */
[----:B------:R-:W4:Y:S04]  /*5ac40*/  LDL.LU R6, [R1+0x118] ;  /* 0x0001180001067983 */ /* 0x000f280000300800 */
[----:B------:R-:W4:Y:S04]  /*5ac50*/  LDL.LU R7, [R1+0x11c] ;  /* 0x00011c0001077983 */ /* 0x000f280000300800 */
[----:B------:R-:W2:Y:S01]  /*5ac60*/  LDL.LU R24, [R1+0x1abc] ;  /* 0x001abc0001187983 */ /* 0x000ea20000300800 */
[----:B------:R-:W-:-:S03]  /*5ac70*/  IMAD.MOV.U32 R19, RZ, RZ, R28 ;  /* 0x000000ffff137224 */ /* 0x000fc600078e001c */
[----:B------:R-:W2:Y:S04]  /*5ac80*/  LDL.LU R28, [R1+0x1ab8] ;  /* 0x001ab800011c7983 */ /* 0x000ea80000300800 */
[----:B------:R0:W-:Y:S02]  /*5ac90*/  STL.64 [R1+0x19c8], R18 ;  /* 0x0019c81201007387 */ /* 0x0001e40000100a00 */
[----:B0-----:R-:W-:Y:S02]  /*5aca0*/  IMAD.MOV.U32 R18, RZ, RZ, R29 ;  /* 0x000000ffff127224 */ /* 0x001fe400078e001d */
[----:B------:R-:W-:Y:S01]  /*5acb0*/  IMAD.MOV.U32 R19, RZ, RZ, R15 ;  /* 0x000000ffff137224 */ /* 0x000fe200078e000f */
[----:B----4-:R2:W-:Y:S04]  /*5acc0*/  STL.64 [R1+0x1978], R6 ;  /* 0x0019780601007387 */ /* 0x0105e80000100a00 */
[----:B---3--:R0:W-:Y:S01]  /*5acd0*/  STL.64 [R1+0x1970], R4 ;  /* 0x0019700401007387 */ /* 0x0081e20000100a00 */
[----:B--2---:R-:W-:-:S02]  /*5ace0*/  IMAD.MOV.U32 R6, RZ, RZ, R25 ;  /* 0x000000ffff067224 */ /* 0x004fc400078e0019 */
[----:B0-----:R-:W-:Y:S02]  /*5acf0*/  IMAD.MOV.U32 R4, RZ, RZ, R27 ;  /* 0x000000ffff047224 */ /* 0x001fe400078e001b */
[----:B------:R-:W-:Y:S01]  /*5ad00*/  IMAD.MOV.U32 R5, RZ, RZ, R26 ;  /* 0x000000ffff057224 */ /* 0x000fe200078e001a */
[----:B------:R-:W2:Y:S01]  /*5ad10*/  LDL.LU R27, [R1+0x1ab4] ;  /* 0x001ab400011b7983 */ /* 0x000ea20000300800 */
[----:B------:R-:W-:-:S03]  /*5ad20*/  IMAD.MOV.U32 R7, RZ, RZ, R24 ;  /* 0x000000ffff077224 */ /* 0x000fc600078e0018 */
[----:B------:R-:W3:Y:S04]  /*5ad30*/  LDL.LU R26, [R1+0x1ab0] ;  /* 0x001ab000011a7983 */ /* 0x000ee80000300800 */
[----:B------:R-:W4:Y:S04]  /*5ad40*/  LDL.LU R25, [R1+0x1aac] ;  /* 0x001aac0001197983 */ /* 0x000f280000300800 */
[----:B------:R-:W2:Y:S04]  /*5ad50*/  LDL.LU R24, [R1+0x1aa8] ;  /* 0x001aa80001187983 */ /* 0x000ea80000300800 */
[----:B------:R-:W-:Y:S04]  /*5ad60*/  STL.64 [R1+0x19e0], R18 ;  /* 0x0019e01201007387 */ /* 0x000fe80000100a00 */
[----:B------:R-:W-:Y:S04]  /*5ad70*/  STL.64 [R1+0x1990], R6 ;  /* 0x0019900601007387 */ /* 0x000fe80000100a00 */
[----:B------:R0:W-:Y:S04]  /*5ad80*/  STL.64 [R1+0x1988], R4 ;  /* 0x0019880401007387 */ /* 0x0001e80000100a00 */
[----:B0-----:R-:W3:Y:S04]  /*5ad90*/  LDL.LU R4, [R1+0x130] ;  /* 0x0001300001047983 */ /* 0x001ee80000300800 */
[----:B------:R-:W3:Y:S04]  /*5ada0*/  LDL.LU R5, [R1+0x134] ;  /* 0x0001340001057983 */ /* 0x000ee80000300800 */
[----:B------:R-:W4:Y:S01]  /*5adb0*/  LDL.LU R6, [R1+0x138] ;  /* 0x0001380001067983 */ /* 0x000f220000300800 */
[----:B------:R-:W-:-:S02]  /*5adc0*/  IMAD.MOV.U32 R18, RZ, RZ, R14 ;  /* 0x000000ffff127224 */ /* 0x000fc400078e000e */
[----:B------:R-:W-:Y:S02]  /*5add0*/  IMAD.MOV.U32 R19, RZ, RZ, R13 ;  /* 0x000000ffff137224 */ /* 0x000fe400078e000d */
[----:B------:R-:W-:Y:S02]  /*5ade0*/  IMAD.MOV.U32 R7, RZ, RZ, R28 ;  /* 0x000000ffff077224 */ /* 0x000fe400078e001c */
[----:B------:R-:W2:Y:S04]  /*5adf0*/  LDL.LU R28, [R1+0x1aa4] ;  /* 0x001aa400011c7983 */ /* 0x000ea80000300800 */
[----:B------:R0:W-:Y:S02]  /*5ae00*/  STL.64 [R1+0x19f8], R18 ;  /* 0x0019f81201007387 */ /* 0x0001e40000100a00 */
[----:B0-----:R-:W-:-:S02]  /*5ae10*/  IMAD.MOV.U32 R18, RZ, RZ, R12 ;  /* 0x000000ffff127224 */ /* 0x001fc400078e000c */
[----:B------:R-:W-:Y:S01]  /*5ae20*/  IMAD.MOV.U32 R19, RZ, RZ, R3 ;  /* 0x000000ffff137224 */ /* 0x000fe200078e0003 */
[----:B----4-:R-:W-:Y:S04]  /*5ae30*/  STL.64 [R1+0x19a8], R6 ;  /* 0x0019a80601007387 */ /* 0x010fe80000100a00 */
[----:B---3--:R2:W-:Y:S02]  /*5ae40*/  STL.64 [R1+0x19a0], R4 ;  /* 0x0019a00401007387 */ /* 0x0085e40000100a00 */
[----:B--2---:R-:W-:Y:S02]  /*5ae50*/  IMAD.MOV.U32 R4, RZ, RZ, R24 ;  /* 0x000000ffff047224 */ /* 0x004fe400078e0018 */
[----:B------:R-:W-:Y:S01]  /*5ae60*/  IMAD.MOV.U32 R5, RZ, RZ, R25 ;  /* 0x000000ffff057224 */ /* 0x000fe200078e0019 */
[----:B------:R-:W2:Y:S04]  /*5ae70*/  LDL.LU R24, [R1+0x1aa0] ;  /* 0x001aa00001187983 */ /* 0x000ea80000300800 */
[----:B------:R-:W3:Y:S01]  /*5ae80*/  LDL.LU R25, [R1+0x1a9c] ;  /* 0x001a9c0001197983 */ /* 0x000ee20000300800 */
[----:B------:R-:W-:-:S02]  /*5ae90*/  IMAD.MOV.U32 R6, RZ, RZ, R26 ;  /* 0x000000ffff067224 */ /* 0x000fc400078e001a */
[----:B------:R-:W-:Y:S01]  /*5aea0*/  IMAD.MOV.U32 R7, RZ, RZ, R27 ;  /* 0x000000ffff077224 */ /* 0x000fe200078e001b */
[----:B------:R-:W4:Y:S04]  /*5aeb0*/  LDL.LU R26, [R1+0x1a98] ;  /* 0x001a9800011a7983 */ /* 0x000f280000300800 */
[----:B------:R-:W4:Y:S04]  /*5aec0*/  LDL.LU R27, [R1+0x1a94] ;  /* 0x001a9400011b7983 */ /* 0x000f280000300800 */
[----:B------:R0:W-:Y:S02]  /*5aed0*/  STL.64 [R1+0x1a10], R18 ;  /* 0x001a101201007387 */ /* 0x0001e40000100a00 */
[----:B0-----:R-:W-:-:S02]  /*5aee0*/  IMAD.MOV.U32 R18, RZ, RZ, R11 ;  /* 0x000000ffff127224 */ /* 0x001fc400078e000b */
[----:B------:R-:W-:-:S05]  /*5aef0*/  IMAD.MOV.U32 R19, RZ, RZ, R2 ;  /* 0x000000ffff137224 */ /* 0x000fca00078e0002 */
[----:B------:R-:W-:Y:S04]  /*5af00*/  STL.64 [R1+0x1a28], R18 ;  /* 0x001a281201007387 */ /* 0x000fe80000100a00 */
[----:B------:R-:W-:Y:S04]  /*5af10*/  STL.64 [R1+0x19c0], R6 ;  /* 0x0019c00601007387 */ /* 0x000fe80000100a00 */
[----:B------:R0:W-:Y:S04]  /*5af20*/  STL.64 [R1+0x19b8], R4 ;  /* 0x0019b80401007387 */ /* 0x0001e80000100a00 */
[----:B0-----:R-:W2:Y:S04]  /*5af30*/  LDL.LU R4, [R1+0x150] ;  /* 0x0001500001047983 */ /* 0x001ea80000300800 */
[----:B------:R-:W2:Y:S04]  /*5af40*/  LDL.LU R5, [R1+0x154] ;  /* 0x0001540001057983 */ /* 0x000ea80000300800 */
[----:B------:R-:W3:Y:S01]  /*5af50*/  LDL.LU R6, [R1+0x158] ;  /* 0x0001580001067983 */ /* 0x000ee20000300800 */
[----:B------:R-:W-:-:S02]  /*5af60*/  IMAD.MOV.U32 R18, RZ, RZ, R10 ;  /* 0x000000ffff127224 */ /* 0x000fc400078e000a */
[----:B------:R-:W-:Y:S02]  /*5af70*/  IMAD.MOV.U32 R19, RZ, RZ, R0 ;  /* 0x000000ffff137224 */ /* 0x000fe400078e0000 */
[----:B------:R-:W-:Y:S02]  /*5af80*/  IMAD.MOV.U32 R7, RZ, RZ, R28 ;  /* 0x000000ffff077224 */ /* 0x000fe400078e001c */
[----:B------:R-:W4:Y:S04]  /*5af90*/  LDL.LU R28, [R1+0x1a90] ;  /* 0x001a9000011c7983 */ /* 0x000f280000300800 */
[----:B------:R-:W-:Y:S04]  /*5afa0*/  STL.64 [R1+0x1a40], R18 ;  /* 0x001a401201007387 */ /* 0x000fe80000100a00 */
[----:B---3--:R0:W-:Y:S04]  /*5afb0*/  STL.64 [R1+0x19d8], R6 ;  /* 0x0019d80601007387 */ /* 0x0081e80000100a00 */
[----:B--2---:R4:W-:Y:S01]  /*5afc0*/  STL.64 [R1+0x19d0], R4 ;  /* 0x0019d00401007387 */ /* 0x0049e20000100a00 */
[----:B0-----:R-:W-:-:S02]  /*5afd0*/  IMAD.MOV.U32 R7, RZ, RZ, R24 ;  /* 0x000000ffff077224 */ /* 0x001fc400078e0018 */
[----:B------:R-:W-:Y:S01]  /*5afe0*/  IMAD.MOV.U32 R6, RZ, RZ, R25 ;  /* 0x000000ffff067224 */ /* 0x000fe200078e0019 */
[----:B------:R-:W2:Y:S01]  /*5aff0*/  LDL.LU R24, [R1+0x1e0] ;  /* 0x0001e00001187983 */ /* 0x000ea20000300800 */
[----:B----4-:R-:W-:-:S03]  /*5b000*/  IMAD.MOV.U32 R5, RZ, RZ, R26 ;  /* 0x000000ffff057224 */ /* 0x010fc600078e001a */
[----:B------:R-:W2:Y:S01]  /*5b010*/  LDL.LU R25, [R1+0x1e4] ;  /* 0x0001e40001197983 */ /* 0x000ea20000300800 */
[----:B------:R-:W-:-:S03]  /*5b020*/  IMAD.MOV.U32 R4, RZ, RZ, R27 ;  /* 0x000000ffff047224 */ /* 0x000fc600078e001b */
[----:B------:R-:W2:Y:S04]  /*5b030*/  LDL.LU R26, [R1+0x1e8] ;  /* 0x0001e800011a7983 */ /* 0x000ea80000300800 */
[----:B------:R-:W2:Y:S04]  /*5b040*/  LDL.LU R27, [R1+0x1ec] ;  /* 0x0001ec00011b7983 */ /* 0x000ea80000300800 */
[----:B------:R-:W3:Y:S04]  /*5b050*/  LDL.LU R12, [R1+0x1f0] ;  /* 0x0001f000010c7983 */ /* 0x000ee80000300800 */
[----:B------:R-:W3:Y:S04]  /*5b060*/  LDL.LU R13, [R1+0x1f4] ;  /* 0x0001f400010d7983 */ /* 0x000ee80000300800 */
[----:B------:R-:W3:Y:S04]  /*5b070*/  LDL.LU R14, [R1+0x1f8] ;  /* 0x0001f800010e7983 */ /* 0x000ee80000300800 */
[----:B------:R-:W3:Y:S04]  /*5b080*/  LDL.LU R15, [R1+0x1fc] ;  /* 0x0001fc00010f7983 */ /* 0x000ee80000300800 */
[----:B------:R-:W3:Y:S04]  /*5b090*/  LDL.LU.64 R10, [R1+0x8] ;  /* 0x00000800010a7983 */ /* 0x000ee80000300a00 */
[----:B------:R-:W-:Y:S04]  /*5b0a0*/  STL.64 [R1+0x19f0], R6 ;  /* 0x0019f00601007387 */ /* 0x000fe80000100a00 */
[----:B------:R0:W-:Y:S04]  /*5b0b0*/  STL.64 [R1+0x19e8], R4 ;  /* 0x0019e80401007387 */ /* 0x0001e80000100a00 */
[----:B0-----:R-:W4:Y:S04]  /*5b0c0*/  LDL.LU R4, [R1+0x170] ;  /* 0x0001700001047983 */ /* 0x001f280000300800 */
[----:B------:R-:W4:Y:S04]  /*5b0d0*/  LDL.LU R5, [R1+0x174] ;  /* 0x0001740001057983 */ /* 0x000f280000300800 */
[----:B------:R-:W2:Y:S01]  /*5b0e0*/  LDL.LU R6, [R1+0x178] ;  /* 0x0001780001067983 */ /* 0x000ea20000300800 */
[----:B------:R-:W-:-:S03]  /*5b0f0*/  IMAD.MOV.U32 R7, RZ, RZ, R28 ;  /* 0x000000ffff077224 */ /* 0x000fc600078e001c */
[----:B------:R-:W3:Y:S04]  /*5b100*/  LDL.LU R28, [R1+0x1a8c] ;  /* 0x001a8c00011c7983 */ /* 0x000ee80000300800 */
        /* <DEDUP_REMOVED lines=10> */
[----:B------:R-:W4:Y:S01]  /*5b1b0*/  LDL.LU R6, [R1+0x198] ;  /* 0x0001980001067983 */ /* 0x000f220000300800 */
[----:B---3--:R-:W-:-:S03]  /*5b1c0*/  IMAD.MOV.U32 R7, RZ, RZ, R28 ;  /* 0x000000ffff077224 */ /* 0x008fc600078e001c */
[----:B------:R-:W3:Y:S01]  /*5b1d0*/  LDL.LU R28, [R1+0x1a88] ;  /* 0x001a8800011c7983 */ /* 0x000ee20000300800 */
[----:B------:R-:W-:Y:S03]  /*5b1e0*/  HMMA.16816.F32.BF16 R12, R20, R10, R12 ;  /* 0x0000000a140c723c */ /* 0x000fe6000004180c */
        /* <DEDUP_REMOVED lines=10> */
[----:B------:R-:W2:Y:S04]  /*5b290*/  LDL.LU R6, [R1+0x1b8] ;  /* 0x0001b80001067983 */ /* 0x000ea80000300800 */
[----:B------:R-:W-:Y:S04]  /*5b2a0*/  STL.64 [R1+0x420], R12 ;  /* 0x0004200c01007387 */ /* 0x000fe80000100a00 */
[----:B------:R0:W-:Y:S04]  /*5b2b0*/  STL.64 [R1+0x428], R14 ;  /* 0x0004280e01007387 */ /* 0x0001e80000100a00 */
[----:B0-----:R-:W4:Y:S01]  /*5b2c0*/  LDL.LU.64 R14, [R1+0x1a80] ;  /* 0x001a8000010e7983 */ /* 0x001f220000300a00 */
[----:B------:R-:W-:-:S02]  /*5b2d0*/  IMAD.MOV.U32 R2, RZ, RZ, R10 ;  /* 0x000000ffff027224 */ /* 0x000fc400078e000a */
[----:B------:R-:W-:Y:S02]  /*5b2e0*/  IMAD.MOV.U32 R0, RZ, RZ, R11 ;  /* 0x000000ffff007224 */ /* 0x000fe400078e000b */
[----:B------:R-:W2:Y:S04]  /*5b2f0*/  LDL.LU.64 R10, [R1+0x1a78] ;  /* 0x001a7800010a7983 */ /* 0x000ea80000300a00 */
[----:B------:R-:W2:Y:S01]  /*5b300*/  LDL.LU R12, [R1+0x77c] ;  /* 0x00077c00010c7983 */ /* 0x000ea20000300800 */
[----:B----4-:R-:W-:-:S15]  /*5b310*/  HMMA.16816.F32.BF16 R24, R20, R14, R24 ;  /* 0x0000000e1418723c */ /* 0x010fde0000041818 */
[----:B------:R-:W-:-:S08]  /*5b320*/  NOP ;  /* 0x0000000000007918 */ /* 0x000fd00000000000 */
[----:B------:R-:W-:Y:S04]  /*5b330*/  STL.64 [R1+0x410], R24 ;  /* 0x0004101801007387 */ /* 0x000fe80000100a00 */
[----:B------:R0:W-:Y:S04]  /*5b340*/  STL.64 [R1+0x418], R26 ;  /* 0x0004181a01007387 */ /* 0x0001e80000100a00 */
[----:B0-----:R-:W2:Y:S04]  /*5b350*/  LDL.LU.64 R26, [R1+0x1a70] ;  /* 0x001a7000011a7983 */ /* 0x001ea80000300a00 */
[----:B------:R-:W2:Y:S01]  /*5b360*/  LDL.LU.64 R24, [R1+0x1a68] ;  /* 0x001a680001187983 */ /* 0x000ea20000300a00 */
[----:B------:R-:W-:-:S02]  /*5b370*/  IMAD.MOV.U32 R18, RZ, RZ, R9 ;  /* 0x000000ffff127224 */ /* 0x000fc400078e0009 */
[----:B------:R-:W-:Y:S02]  /*5b380*/  IMAD.MOV.U32 R19, RZ, RZ, R8 ;  /* 0x000000ffff137224 */ /* 0x000fe400078e0008 */
[----:B---3--:R-:W-:Y:S02]  /*5b390*/  IMAD.MOV.U32 R7, RZ, RZ, R28 ;  /* 0x000000ffff077224 */ /* 0x008fe400078e001c */
[----:B------:R-:W0:Y:S01]  /*5b3a0*/  LDC R28, c[0x0][0x230] ;  /* 0x00008c00ff1c7b82 */ /* 0x000e220000000800 */
[----:B--2---:R-:W-:Y:S01]  /*5b3b0*/  HMMA.16816.F32.BF16 R20, R20, R10, R24 ;  /* 0x0000000a1414723c */ /* 0x004fe20000041818 */
[----:B------:R-:W2:Y:S04]  /*5b3c0*/  LDL.LU.64 R26, [R1+0x1a60] ;  /* 0x001a6000011a7983 */ /* 0x000ea80000300a00 */
[----:B------:R-:W2:-:S15]  /*5b3d0*/  LDL.LU.64 R24, [R1+0x1a58] ;  /* 0x001a580001187983 */ /* 0x000e9e0000300a00 */
[----:B------:R-:W-:-:S03]  /*5b3e0*/  NOP ;  /* 0x0000000000007918 */ /* 0x000fc60000000000 */
[----:B------:R-:W-:Y:S04]  /*5b3f0*/  STL.64 [R1+0x3a0], R20 ;  /* 0x0003a01401007387 */ /* 0x000fe80000100a00 */
[----:B------:R-:W-:Y:S01]  /*5b400*/  STL.64 [R1+0x3a8], R22 ;  /* 0x0003a81601007387 */ /* 0x000fe20000100a00 */
[----:B--2---:R-:W-:Y:S03]  /*5b410*/  HMMA.16816.F32.BF16 R16, R24, R18, R4 ;  /* 0x000000121810723c */ /* 0x004fe60000041804 */
[----:B------:R-:W2:Y:S04]  /*5b420*/  LDL.LU.64 R6, [R1+0x1a50] ;  /* 0x001a500001067983 */ /* 0x000ea80000300a00 */
[----:B------:R-:W2:-:S15]  /*5b430*/  LDL.LU.64 R4, [R1+0x1a48] ;  /* 0x001a480001047983 */ /* 0x000e9e0000300a00 */
[----:B------:R-:W-:-:S01]  /*5b440*/  NOP ;  /* 0x0000000000007918 */ /* 0x000fc20000000000 */
[----:B------:R-:W-:Y:S04]  /*5b450*/  STL.64 [R1+0x440], R16 ;  /* 0x0004401001007387 */ /* 0x000fe80000100a00 */
[----:B------:R1:W-:Y:S04]  /*5b460*/  STL.64 [R1+0x448], R18 ;  /* 0x0004481201007387 */ /* 0x0003e80000100a00 */
[----:B-1----:R-:W2:Y:S01]  /*5b470*/  LDL.LU.64 R18, [R1+0x1a40] ;  /* 0x001a400001127983 */ /* 0x002ea20000300a00 */
[----:B------:R-:W-:-:S05]  /*5b480*/  IMAD.MOV.U32 R8, RZ, RZ, R16 ;  /* 0x000000ffff087224 */ /* 0x000fca00078e0010 */
[----:B------:R-:W-:Y:S01]  /*5b490*/  STL [R1+0x18f4], R8 ;  /* 0x0018f40801007387 */ /* 0x000fe20000100800 */
[----:B--2---:R-:W-:Y:S03]  /*5b4a0*/  HMMA.16816.F32.BF16 R16, R24, R18, R4 ;  /* 0x000000121810723c */ /* 0x004fe60000041804 */
[----:B------:R-:W2:Y:S04]  /*5b4b0*/  LDL.LU.64 R6, [R1+0x1a38] ;  /* 0x001a380001067983 */ /* 0x000ea80000300a00 */
[----:B------:R-:W2:-:S15]  /*5b4c0*/  LDL.LU.64 R4, [R1+0x1a30] ;  /* 0x001a300001047983 */ /* 0x000e9e0000300a00 */
[----:B------:R-:W-:-:S01]  /*5b4d0*/  NOP ;  /* 0x0000000000007918 */ /* 0x000fc20000000000 */
[----:B------:R-:W-:Y:S04]  /*5b4e0*/  STL.64 [R1+0x430], R16 ;  /* 0x0004301001007387 */ /* 0x000fe80000100a00 */
[----:B------:R1:W-:Y:S04]  /*5b4f0*/  STL.64 [R1+0x438], R18 ;  /* 0x0004381201007387 */ /* 0x0003e80000100a00 */
[----:B-1----:R-:W2:Y:S02]  /*5b500*/  LDL.LU.64 R18, [R1+0x1a28] ;  /* 0x001a280001127983 */ /* 0x002ea40000300a00 */
[----:B--2---:R-:W-:Y:S02]  /*5b510*/  HMMA.16816.F32.BF16 R16, R24, R18, R4 ;  /* 0x000000121810723c */ /* 0x004fe40000041804 */
[----:B------:R-:W2:Y:S04]  /*5b520*/  LDL.LU.64 R6, [R1+0x1a20] ;  /* 0x001a200001067983 */ /* 0x000ea80000300a00 */
[----:B------:R-:W2:-:S15]  /*5b530*/  LDL.LU.64 R4, [R1+0x1a18] ;  /* 0x001a180001047983 */ /* 0x000e9e0000300a00 */
[----:B------:R-:W-:-:S02]  /*5b540*/  NOP ;  /* 0x0000000000007918 */ /* 0x000fc40000000000 */
        /* <DEDUP_REMOVED lines=61> */
[----:B------:R-:W-:-:S03]  /*5b920*/  IMAD.MOV.U32 R23, RZ, RZ, R0 ;  /* 0x000000ffff177224 */ /* 0x000fc600078e0000 */
[----:B------:R-:W3:Y:S01]  /*5b930*/  LDL.LU R0, [R1+0x808] ;  /* 0x0008080001007983 */ /* 0x000ee20000300800 */
[----:B--2---:R-:W-:Y:S03]  /*5b940*/  HMMA.16816.F32.BF16 R16, R24, R18, R4 ;  /* 0x000000121810723c */ /* 0x004fe60000041804 */
[----:B------:R-:W2:-:S15]  /*5b950*/  LDL.LU.64 R6, [R1+0x1948] ;  /* 0x0019480001067983 */ /* 0x000e9e0000300a00 */
[----:B------:R-:W-:-:S05]  /*5b960*/  NOP ;  /* 0x0000000000007918 */ /* 0x000fca0000000000 */
[----:B------:R-:W-:Y:S04]  /*5b970*/  STL.64 [R1+0x310], R16 ;  /* 0x0003101001007387 */ /* 0x000fe80000100a00 */
[----:B------:R1:W-:Y:S04]  /*5b980*/  STL.64 [R1+0x318], R18 ;  /* 0x0003181201007387 */ /* 0x0003e80000100a00 */
[----:B-1----:R-:W2:Y:S04]  /*5b990*/  LDL.LU.64 R18, [R1+0x1940] ;  /* 0x0019400001127983 */ /* 0x002ea80000300a00 */
[----:B------:R-:W2:Y:S01]  /*5b9a0*/  LDL.LU.64 R16, [R1+0x1938] ;  /* 0x0019380001107983 */ /* 0x000ea20000300a00 */
[----:B------:R-:W-:Y:S01]  /*5b9b0*/  IMAD.MOV.U32 R22, RZ, RZ, R2 ;  /* 0x000000ffff167224 */ /* 0x000fe200078e0002 */
[----:B--2---:R-:W-:Y:S02]  /*5b9c0*/  HMMA.16816.F32.BF16 R4, R24, R6, R16 ;  /* 0x000000061804723c */ /* 0x004fe40000041810 */
[----:B------:R-:W2:Y:S04]  /*5b9d0*/  LDL.LU.64 R18, [R1+0x1930] ;  /* 0x0019300001127983 */ /* 0x000ea80000300a00 */
[----:B------:R-:W2:-:S15]  /*5b9e0*/  LDL.LU.64 R16, [R1+0x1928] ;  /* 0x0019280001107983 */ /* 0x000e9e0000300a00 */
[----:B------:R-:W-:-:S02]  /*5b9f0*/  NOP ;  /* 0x0000000000007918 */ /* 0x000fc40000000000 */
[----:B------:R-:W-:Y:S04]  /*5ba00*/  STL.64 [R1+0x2a0], R4 ;  /* 0x0002a00401007387 */ /* 0x000fe80000100a00 */
[----:B------:R1:W-:Y:S04]  /*5ba10*/  STL.64 [R1+0x2a8], R6 ;  /* 0x0002a80601007387 */ /* 0x0003e80000100a00 */
[----:B-1----:R-:W4:Y:S04]  /*5ba20*/  LDL.LU.64 R6, [R1+0x1920] ;  /* 0x0019200001067983 */ /* 0x002f280000300a00 */
[----:B------:R-:W4:Y:S01]  /*5ba30*/  LDL.LU.64 R4, [R1+0x1918] ;  /* 0x0019180001047983 */ /* 0x000f220000300a00 */
[----:B--2---:R-:W-:Y:S03]  /*5ba40*/  HMMA.16816.F32.BF16 R20, R24, R22, R16 ;  /* 0x000000161814723c */ /* 0x004fe60000041810 */
[----:B------:R-:W2:Y:S04]  /*5ba50*/  LDL.LU.64 R18, [R1+0x1910] ;  /* 0x0019100001127983 */ /* 0x000ea80000300a00 */
[----:B------:R-:W2:Y:S01]  /*5ba60*/  LDL.LU.64 R16, [R1+0x1908] ;  /* 0x0019080001107983 */ /* 0x000ea20000300a00 */
[----:B0-----:R-:W-:-:S05]  /*5ba70*/  VIADD R28, R28, 0x7f ;  /* 0x0000007f1c1c7836 */ /* 0x001fca0000000000 */
[----:B------:R-:W-:Y:S01]  /*5ba80*/  SHF.R.S32.HI R2, RZ, 0x1f, R28 ;  /* 0x0000001fff027819 */ /* 0x000fe2000001141c */
[C---:B----4-:R-:W-:Y:S09]  /*5ba90*/  HMMA.16816.F32.BF16 R4, R24.reuse, R10, R4 ;  /* 0x0000000a1804723c */ /* 0x050ff20000041804 */
[----:B------:R-:W-:Y:S04]  /*5baa0*/  STL.64 [R1+0x280], R20 ;  /* 0x0002801401007387 */ /* 0x000fe80000100a00 */
[----:B------:R-:W-:Y:S01]  /*5bab0*/  STL.64 [R1+0x288], R22 ;  /* 0x0002881601007387 */ /* 0x000fe20000100a00 */
[----:B------:R-:W-:Y:S01]  /*5bac0*/  LEA.HI R2, R2, R28, RZ, 0x7 ;  /* 0x0000001c02027211 */ /* 0x000fe200078f38ff */
[----:B--2---:R-:W-:-:S15]  /*5bad0*/  HMMA.16816.F32.BF16 R16, R24, R14, R16 ;  /* 0x0000000e1810723c */ /* 0x004fde0000041810 */
[----:B------:R-:W-:-:S09]  /*5bae0*/  NOP ;  /* 0x0000000000007918 */ /* 0x000fd20000000000 */
[----:B------:R-:W-:Y:S01]  /*5baf0*/  IMAD.MOV.U32 R14, RZ, RZ, R19 ;  /* 0x000000ffff0e7224 */ /* 0x000fe200078e0013 */
[----:B------:R-:W-:Y:S04]  /*5bb00*/  STL.64 [R1+0x250], R16 ;  /* 0x0002501001007387 */ /* 0x000fe80000100a00 */
[----:B------:R-:W-:Y:S04]  /*5bb10*/  STL.64 [R1+0x258], R18 ;  /* 0x0002581201007387 */ /* 0x000fe80000100a00 */
[----:B------:R-:W-:Y:S04]  /*5bb20*/  STL [R1+0x18fc], R14 ;  /* 0x0018fc0e01007387 */ /* 0x000fe80000100800 */
[----:B------:R0:W-:Y:S04]  /*5bb30*/  STL.64 [R1+0x240], R4 ;  /* 0x0002400401007387 */ /* 0x0001e80000100a00 */
[----:B------:R-:W-:Y:S04]  /*5bb40*/  STL.64 [R1+0x248], R6 ;  /* 0x0002480601007387 */ /* 0x000fe80000100a00 */
[----:B------:R-:W2:Y:S01]  /*5bb50*/  LDL.LU R28, [R1+0x804] ;  /* 0x00080400011c7983 */ /* 0x000ea20000300800 */
[----:B------:R-:W-:Y:S01]  /*5bb60*/  IADD3 R12, P5, R12, UR13, RZ ;  /* 0x0000000d0c0c7c10 */ /* 0x000fe2000ffbe0ff */
[----:B0-----:R-:W-:-:S05]  /*5bb70*/  IMAD.MOV.U32 R4, RZ, RZ, R7 ;  /* 0x000000ffff047224 */ /* 0x001fca00078e0007 */
[----:B------:R0:W-:Y:S04]  /*5bb80*/  STL [R1+0x1900], R4 ;  /* 0x0019000401007387 */ /* 0x0001e80000100800 */
[----:B0-----:R-:W4:Y:S04]  /*5bb90*/  LDL.LU R4, [R1+0x800] ;  /* 0x0008000001047983 */ /* 0x001f280000300800 */
[----:B------:R-:W4:Y:S04]  /*5bba0*/  LDL.LU R24, [R1+0x7fc] ;  /* 0x0007fc0001187983 */ /* 0x000f280000300800 */
[----:B------:R-:W4:Y:S04]  /*5bbb0*/  LDL.LU R25, [R1+0x7f4] ;  /* 0x0007f40001197983 */ /* 0x000f280000300800 */
[----:B------:R0:W-:Y:S04]  /*5bbc0*/  STL [R1+0x77c], R12 ;  /* 0x00077c0c01007387 */ /* 0x0001e80000100800 */
        /* <DEDUP_REMOVED lines=13> */
[----:B0-----:R-:W4:Y:S01]  /*5bca0*/  LDL.LU R12, [R1+0x7bc] ;  /* 0x0007bc00010c7983 */ /* 0x001f220000300800 */
[----:B---3--:R-:W-:-:S03]  /*5bcb0*/  IADD3 R0, P3, R0, UR13, RZ ;  /* 0x0000000d00007c10 */ /* 0x008fc6000ff7e0ff */
[----:B------:R-:W3:Y:S04]  /*5bcc0*/  LDL.LU R9, [R1+0x7e0] ;  /* 0x0007e00001097983 */ /* 0x000ee80000300800 */
[----:B------:R-:W3:Y:S04]  /*5bcd0*/  LDL.LU R8, [R1+0x7b4] ;  /* 0x0007b40001087983 */ /* 0x000ee80000300800 */
[----:B------:R-:W3:Y:S04]  /*5bce0*/  LDL.LU R20, [R1+0x7d8] ;  /* 0x0007d80001147983 */ /* 0x000ee80000300800 */
[----:B------:R0:W-:Y:S04]  /*5bcf0*/  STL [R1+0x808], R0 ;  /* 0x0008080001007387 */ /* 0x0001e80000100800 */
[----:B------:R-:W3:Y:S04]  /*5bd00*/  LDL.LU R21, [R1+0x7ac] ;  /* 0x0007ac0001157983 */ /* 0x000ee80000300800 */
[----:B------:R-:W3:Y:S04]  /*5bd10*/  LDL.LU R22, [R1+0x7d0] ;  /* 0x0007d00001167983 */ /* 0x000ee80000300800 */
[----:B------:R-:W3:Y:S04]  /*5bd20*/  LDL.LU R23, [R1+0x7a4] ;  /* 0x0007a40001177983 */ /* 0x000ee80000300800 */
[----:B------:R-:W3:Y:S04]  /*5bd30*/  LDL.LU R29, [R1+0x7c8] ;  /* 0x0007c800011d7983 */ /* 0x000ee80000300800 */
[----:B------:R-:W3:Y:S01]  /*5bd40*/  LDL.LU R13, [R1+0x79c] ;  /* 0x00079c00010d7983 */ /* 0x000ee20000300800 */
[----:B------:R-:W-:-:S03]  /*5bd50*/  UIADD3 UR4, UR4, 0x1, URZ ;  /* 0x0000000104047890 */ /* 0x000fc6000fffe03f */
[----:B------:R-:W3:Y:S01]  /*5bd60*/  LDL.LU R3, [R1+0x7c0] ;  /* 0x0007c00001037983 */ /* 0x000ee20000300800 */
[----:B------:R-:W-:-:S03]  /*5bd70*/  SHF.R.S32.HI R2, RZ, 0x7, R2 ;  /* 0x00000007ff027819 */ /* 0x000fc60000011402 */
[----:B0-----:R-:W3:Y:S01]  /*5bd80*/  LDL.LU R0, [R1+0x794] ;  /* 0x0007940001007983 */ /* 0x001ee20000300800 */
[----:B------:R-:W-:-:S03]  /*5bd90*/  ISETP.NE.U32.AND P0, PT, R2, UR4, PT ;  /* 0x0000000402007c0c */ /* 0x000fc6000bf05070 */
[----:B------:R-:W3:Y:S01]  /*5bda0*/  LDL.LU R2, [R1+0x7b8] ;  /* 0x0007b80001027983 */ /* 0x000ee20000300800 */
[----:B--2---:R-:W-:-:S05]  /*5bdb0*/  IADD3 R28, P2, R28, UR13, RZ ;  /* 0x0000000d1c1c7c10 */ /* 0x004fca000ff5e0ff */
[----:B------:R0:W-:Y:S04]  /*5bdc0*/  STL [R1+0x804], R28 ;  /* 0x0008041c01007387 */ /* 0x0001e80000100800 */
[----:B0-----:R-:W2:Y:S01]  /*5bdd0*/  LDL.LU R28, [R1+0x78c] ;  /* 0x00078c00011c7983 */ /* 0x001ea20000300800 */
[----:B----4-:R-:W-:Y:S02]  /*5bde0*/  IADD3 R4, P1, R4, UR13, RZ ;  /* 0x0000000d04047c10 */ /* 0x010fe4000ff3e0ff */
[----:B------:R-:W-:Y:S02]  /*5bdf0*/  IADD3 R24, P4, R24, UR13, RZ ;  /* 0x0000000d18187c10 */ /* 0x000fe4000ff9e0ff */
[----:B------:R-:W-:Y:S02]  /*5be00*/  IADD3 R25, P6, R25, UR13, RZ ;  /* 0x0000000d19197c10 */ /* 0x000fe4000ffde0ff */
[----:B------:R-:W-:-:S02]  /*5be10*/  IADD3.X R26, R26, UR8, RZ, P5, !PT ;  /* 0x000000081a1a7c10 */ /* 0x000fc4000affe4ff */
[----:B------:R-:W-:Y:S01]  /*5be20*/  IADD3 R27, P5, R27, UR13, RZ ;  /* 0x0000000d1b1b7c10 */ /* 0x000fe2000ffbe0ff */
[----:B------:R-:W-:Y:S01]  /*5be30*/  STL [R1+0x800], R4 ;  /* 0x0008000401007387 */ /* 0x000fe20000100800 */
[----:B------:R-:W-:-:S03]  /*5be40*/  IADD3.X R10, R10, UR8, RZ, P3, !PT ;  /* 0x000000080a0a7c10 */ /* 0x000fc60009ffe4ff */
[----:B------:R-:W-:Y:S01]  /*5be50*/  STL [R1+0x7fc], R24 ;  /* 0x0007fc1801007387 */ /* 0x000fe20000100800 */
[----:B------:R-:W-:-:S03]  /*5be60*/  IADD3 R11, P3, R11, UR13, RZ ;  /* 0x0000000d0b0b7c10 */ /* 0x000fc6000ff7e0ff */
        /* <DEDUP_REMOVED lines=13> */
[----:B------:R-:W-:Y:S02]  /*5bf40*/  IADD3.X R17, R17, UR8, RZ, P6, !PT ;  /* 0x0000000811117c10 */ /* 0x000fe4000b7fe4ff */
[----:B------:R-:W-:Y:S01]  /*5bf50*/  IADD3.X R19, R19, UR8, RZ, P5, !PT ;  /* 0x0000000813137c10 */ /* 0x000fe2000affe4ff */
[----:B------:R-:W-:Y:S01]  /*5bf60*/  STL [R1+0x76c], R7 ;  /* 0x00076c0701007387 */ /* 0x000fe20000100800 */
[----:B------:R-:W-:-:S03]  /*5bf70*/  IADD3 R12, P5, R12, UR13, RZ ;  /* 0x0000000d0c0c7c10 */ /* 0x000fc6000ffbe0ff */
[----:B------:R-:W-:Y:S01]  /*5bf80*/  STL [R1+0x7d4], R14 ;  /* 0x0007d40e01007387 */ /* 0x000fe20000100800 */
[----:B------:R-:W-:-:S03]  /*5bf90*/  IADD3 R18, P6, R18, UR13, RZ ;  /* 0x0000000d12127c10 */ /* 0x000fc6000ffde0ff */
[----:B------:R-:W-:Y:S04]  /*5bfa0*/  STL [R1+0x7f8], R15 ;  /* 0x0007f80f01007387 */ /* 0x000fe80000100800 */
[----:B------:R-:W-:Y:S04]  /*5bfb0*/  STL [R1+0x7cc], R16 ;  /* 0x0007cc1001007387 */ /* 0x000fe80000100800 */
[----:B------:R-:W-:Y:S04]  /*5bfc0*/  STL [R1+0x7f0], R17 ;  /* 0x0007f01101007387 */ /* 0x000fe80000100800 */
[----:B------:R0:W-:Y:S04]  /*5bfd0*/  STL [R1+0x7bc], R12 ;  /* 0x0007bc0c01007387 */ /* 0x0001e80000100800 */
[----:B------:R-:W-:Y:S01]  /*5bfe0*/  STL [R1+0x7c4], R18 ;  /* 0x0007c41201007387 */ /* 0x000fe20000100800 */
[----:B---3--:R-:W-:-:S02]  /*5bff0*/  IADD3.X R9, R9, UR8, RZ, P3, !PT ;  /* 0x0000000809097c10 */ /* 0x008fc40009ffe4ff */
[----:B------:R-:W-:Y:S02]  /*5c000*/  IADD3 R8, P3, R8, UR13, RZ ;  /* 0x0000000d08087c10 */ /* 0x000fe4000ff7e0ff */
[----:B------:R-:W-:Y:S02]  /*5c010*/  IADD3.X R20, R20, UR8, RZ, P2, !PT ;  /* 0x0000000814147c10 */ /* 0x000fe400097fe4ff */
[----:B------:R-:W-:Y:S02]  /*5c020*/  IADD3 R21, P2, R21, UR13, RZ ;  /* 0x0000000d15157c10 */ /* 0x000fe4000ff5e0ff */
[----:B------:R-:W-:Y:S01]  /*5c030*/  IADD3.X R22, R22, UR8, RZ, P1, !PT ;  /* 0x0000000816167c10 */ /* 0x000fe20008ffe4ff */
[----:B0-----:R-:W3:Y:S04]  /*5c040*/  LDL.LU R12, [R1+0x7b0] ;  /* 0x0007b000010c7983 */ /* 0x001ee80000300800 */
[----:B------:R-:W-:Y:S04]  /*5c050*/  STL [R1+0x7e8], R19 ;  /* 0x0007e81301007387 */ /* 0x000fe80000100800 */
        /* <DEDUP_REMOVED lines=14> */
[----:B------:R-:W-:-:S03]  /*5c140*/  IADD3.X R2, R2, UR8, RZ, P5, !PT ;  /* 0x0000000802027c10 */ /* 0x000fc6000affe4ff */
[----:B0-----:R-:W4:Y:S04]  /*5c150*/  LDL.LU R0, [R1+0x784] ;  /* 0x0007840001007983 */ /* 0x001f280000300800 */
[----:B------:R-:W-:Y:S04]  /*5c160*/  STL [R1+0x7c0], R3 ;  /* 0x0007c00301007387 */ /* 0x000fe80000100800 */
[----:B------:R-:W4:Y:S04]  /*5c170*/  LDL.LU R4, [R1+0x7a8] ;  /* 0x0007a80001047983 */ /* 0x000f280000300800 */
[----:B------:R-:W4:Y:S04]  /*5c180*/  LDL.LU R24, [R1+0x768] ;  /* 0x0007680001187983 */ /* 0x000f280000300800 */
[----:B------:R-:W-:Y:S04]  /*5c190*/  STL [R1+0x7b8], R2 ;  /* 0x0007b80201007387 */ /* 0x000fe80000100800 */
[----:B------:R-:W4:Y:S01]  /*5c1a0*/  LDL.LU R25, [R1+0x7a0] ;  /* 0x0007a00001197983 */ /* 0x000f220000300800 */
[----:B--2---:R-:W-:-:S05]  /*5c1b0*/  IADD3 R28, P5, R28, UR13, RZ ;  /* 0x0000000d1c1c7c10 */ /* 0x004fca000ffbe0ff */
[----:B------:R0:W-:Y:S04]  /*5c1c0*/  STL [R1+0x78c], R28 ;  /* 0x00078c1c01007387 */ /* 0x0001e80000100800 */
        /* <DEDUP_REMOVED lines=13> */
[----:B0-----:R-:W2:Y:S04]  /*5c2a0*/  LDL.LU R28, [R1+0x754] ;  /* 0x00075400011c7983 */ /* 0x001ea80000300800 */
[----:B------:R-:W2:Y:S04]  /*5c2b0*/  LDL.LU R9, [R1+0x728] ;  /* 0x0007280001097983 */ /* 0x000ea80000300800 */
[----:B------:R-:W2:Y:S04]  /*5c2c0*/  LDL.LU R8, [R1+0x74c] ;  /* 0x00074c0001087983 */ /* 0x000ea80000300800 */
[----:B------:R-:W2:Y:S01]  /*5c2d0*/  LDL.LU R20, [R1+0x720] ;  /* 0x0007200001147983 */ /* 0x000ea20000300800 */
[----:B---3--:R-:W-:-:S05]  /*5c2e0*/  IADD3.X R12, R12, UR8, RZ, P3, !PT ;  /* 0x000000080c0c7c10 */ /* 0x008fca0009ffe4ff */
[----:B------:R0:W-:Y:S04]  /*5c2f0*/  STL [R1+0x7b0], R12 ;  /* 0x0007b00c01007387 */ /* 0x0001e80000100800 */
[----:B------:R-:W3:Y:S04]  /*5c300*/  LDL.LU R21, [R1+0x744] ;  /* 0x0007440001157983 */ /* 0x000ee80000300800 */
[----:B------:R-:W3:Y:S04]  /*5c310*/  LDL.LU R22, [R1+0x718] ;  /* 0x0007180001167983 */ /* 0x000ee80000300800 */
[----:B------:R-:W3:Y:S04]  /*5c320*/  LDL.LU R23, [R1+0x73c] ;  /* 0x00073c0001177983 */ /* 0x000ee80000300800 */
[----:B------:R-:W3:Y:S04]  /*5c330*/  LDL.LU R29, [R1+0x1730] ;  /* 0x00173000011d7983 */ /* 0x000ee80000300800 */
[----:B------:R-:W3:Y:S04]  /*5c340*/  LDL.LU R13, [R1+0x734] ;  /* 0x00073400010d7983 */ /* 0x000ee80000300800 */
[----:B------:R-:W3:Y:S04]  /*5c350*/  LDL.LU R3, [R1+0x82c] ;  /* 0x00082c0001037983 */ /* 0x000ee80000300800 */
[----:B0-----:R-:W3:Y:S04]  /*5c360*/  LDL.LU R12, [R1+0x72c] ;  /* 0x00072c00010c7983 */ /* 0x001ee80000300800 */
[----:B------:R-:W3:Y:S01]  /*5c370*/  LDL.LU R2, [R1+0x1728] ;  /* 0x0017280001027983 */ /* 0x000ee20000300800 */
[----:B----4-:R-:W-:-:S02]  /*5c380*/  IADD3 R0, P3, R0, UR13, RZ ;  /* 0x0000000d00007c10 */ /* 0x010fc4000ff7e0ff */
[----:B------:R-:W-:Y:S02]  /*5c390*/  IADD3.X R4, R4, UR8, RZ, P2, !PT ;  /* 0x0000000804047c10 */ /* 0x000fe400097fe4ff */
[----:B------:R-:W-:Y:S01]  /*5c3a0*/  IADD3 R24, P2, R24, UR13, RZ ;  /* 0x0000000d18187c10 */ /* 0x000fe2000ff5e0ff */
[----:B------:R0:W-:Y:S01]  /*5c3b0*/  STL [R1+0x784], R0 ;  /* 0x0007840001007387 */ /* 0x0001e20000100800 */
[----:B------:R-:W-:-:S03]  /*5c3c0*/  IADD3.X R25, R25, UR8, RZ, P1, !PT ;  /* 0x0000000819197c10 */ /* 0x000fc60008ffe4ff */
[----:B0-----:R-:W4:Y:S04]  /*5c3d0*/  LDL.LU R0, [R1+0x724] ;  /* 0x0007240001007983 */ /* 0x001f280000300800 */
[----:B------:R-:W-:Y:S04]  /*5c3e0*/  STL [R1+0x7a8], R4 ;  /* 0x0007a80401007387 */ /* 0x000fe80000100800 */
[----:B------:R-:W-:Y:S04]  /*5c3f0*/  STL [R1+0x768], R24 ;  /* 0x0007681801007387 */ /* 0x000fe80000100800 */
[----:B------:R-:W-:Y:S01]  /*5c400*/  STL [R1+0x7a0], R25 ;  /* 0x0007a01901007387 */ /* 0x000fe20000100800 */
[----:B--2---:R-:W-:-:S02]  /*5c410*/  IADD3 R26, P1, R26, UR13, RZ ;  /* 0x0000000d1a1a7c10 */ /* 0x004fc4000ff3e0ff */
[----:B------:R-:W-:Y:S02]  /*5c420*/  IADD3.X R27, R27, UR8, RZ, P4, !PT ;  /* 0x000000081b1b7c10 */ /* 0x000fe4000a7fe4ff */
[----:B------:R-:W-:Y:S02]  /*5c430*/  IADD3 R10, P4, R10, UR13, RZ ;  /* 0x0000000d0a0a7c10 */ /* 0x000fe4000ff9e0ff */
[----:B------:R-:W-:Y:S02]  /*5c440*/  IADD3.X R11, R11, UR8, RZ, P6, !PT ;  /* 0x000000080b0b7c10 */ /* 0x000fe4000b7fe4ff */
        /* <DEDUP_REMOVED lines=16> */
[----:B------:R-:W-:-:S03]  /*5c550*/  IADD3.X R18, R18, UR8, RZ, P1, !PT ;  /* 0x0000000812127c10 */ /* 0x000fc60008ffe4ff */
[----:B------:R-:W-:Y:S04]  /*5c560*/  STL [R1+0x740], R15 ;  /* 0x0007400f01007387 */ /* 0x000fe80000100800 */
[----:B------:R-:W-:Y:S04]  /*5c570*/  STL [R1+0x764], R16 ;  /* 0x0007641001007387 */ /* 0x000fe80000100800 */
[----:B------:R-:W-:Y:S04]  /*5c580*/  STL [R1+0x738], R17 ;  /* 0x0007381101007387 */ /* 0x000fe80000100800 */
[----:B------:R0:W-:Y:S04]  /*5c590*/  STL [R1+0x754], R28 ;  /* 0x0007541c01007387 */ /* 0x0001e80000100800 */
[----:B------:R-:W-:Y:S04]  /*5c5a0*/  STL [R1+0x75c], R18 ;  /* 0x00075c1201007387 */ /* 0x000fe80000100800 */
[----:B0-----:R-:W2:Y:S01]  /*5c5b0*/  LDL.LU R28, [R1+0x1724] ;  /* 0x00172400011c7983 */ /* 0x001ea20000300800 */
[----:B------:R-:W-:-:S02]  /*5c5c0*/  IADD3 R19, P1, R19, UR13, RZ ;  /* 0x0000000d13137c10 */ /* 0x000fc4000ff3e0ff */
[----:B------:R-:W-:Y:S02]  /*5c5d0*/  IADD3 R9, P4, R9, UR13, RZ ;  /* 0x0000000d09097c10 */ /* 0x000fe4000ff9e0ff */
[----:B------:R-:W-:Y:S02]  /*5c5e0*/  IADD3.X R8, R8, UR8, RZ, P6, !PT ;  /* 0x0000000808087c10 */ /* 0x000fe4000b7fe4ff */
[----:B------:R-:W-:Y:S01]  /*5c5f0*/  IADD3 R20, P6, R20, UR13, RZ ;  /* 0x0000000d14147c10 */ /* 0x000fe2000ffde0ff */
[----:B------:R-:W-:Y:S04]  /*5c600*/  STL [R1+0x730], R19 ;  /* 0x0007301301007387 */ /* 0x000fe80000100800 */
[----:B------:R-:W-:Y:S04]  /*5c610*/  STL [R1+0x728], R9 ;  /* 0x0007280901007387 */ /* 0x000fe80000100800 */
[----:B------:R-:W-:Y:S04]  /*5c620*/  STL [R1+0x74c], R8 ;  /* 0x00074c0801007387 */ /* 0x000fe80000100800 */
[----:B------:R-:W-:Y:S01]  /*5c630*/  STL [R1+0x720], R20 ;  /* 0x0007201401007387 */ /* 0x000fe20000100800 */
[----:B---3--:R-:W-:-:S02]  /*5c640*/  IADD3.X R21, R21, UR8, RZ, P5, !PT ;  /* 0x0000000815157c10 */ /* 0x008fc4000affe4ff */
[----:B------:R-:W-:Y:S02]  /*5c650*/  IADD3 R22, P5, R22, UR13, RZ ;  /* 0x0000000d16167c10 */ /* 0x000fe4000ffbe0ff */
[----:B------:R-:W-:Y:S02]  /*5c660*/  IADD3.X R23, R23, UR8, RZ, P3, !PT ;  /* 0x0000000817177c10 */ /* 0x000fe40009ffe4ff */
[----:B------:R-:W-:Y:S02]  /*5c670*/  IADD3 R29, P3, R29, UR12, RZ ;  /* 0x0000000c1d1d7c10 */ /* 0x000fe4000ff7e0ff */
[----:B------:R-:W-:Y:S01]  /*5c680*/  IADD3.X R13, R13, UR8, RZ, P2, !PT ;  /* 0x000000080d0d7c10 */ /* 0x000fe200097fe4ff */
[----:B------:R-:W-:Y:S04]  /*5c690*/  STL [R1+0x744], R21 ;  /* 0x0007441501007387 */ /* 0x000fe80000100800 */
[----:B------:R-:W-:Y:S01]  /*5c6a0*/  STL [R1+0x718], R22 ;  /* 0x0007181601007387 */ /* 0x000fe20000100800 */
[----:B------:R-:W-:-:S02]  /*5c6b0*/  IADD3.X R12, R12, UR8, RZ, P1, !PT ;  /* 0x000000080c0c7c10 */ /* 0x000fc40008ffe4ff */
[----:B------:R-:W-:Y:S01]  /*5c6c0*/  IADD3 R3, P2, R3, UR12, RZ ;  /* 0x0000000c03037c10 */ /* 0x000fe2000ff5e0ff */
[----:B------:R-:W-:Y:S04]  /*5c6d0*/  STL [R1+0x73c], R23 ;  /* 0x00073c1701007387 */ /* 0x000fe80000100800 */
[----:B------:R-:W-:Y:S04]  /*5c6e0*/  STL [R1+0x1730], R29 ;  /* 0x0017301d01007387 */ /* 0x000fe80000100800 */
[----:B------:R0:W-:Y:S04]  /*5c6f0*/  STL [R1+0x72c], R12 ;  /* 0x00072c0c01007387 */ /* 0x0001e80000100800 */
[----:B------:R-:W-:Y:S01]  /*5c700*/  STL [R1+0x734], R13 ;  /* 0x0007340d01007387 */ /* 0x000fe20000100800 */
[----:B------:R-:W-:-:S03]  /*5c710*/  IADD3 R2, P1, R2, UR12, RZ ;  /* 0x0000000c02027c10 */ /* 0x000fc6000ff3e0ff */
[----:B0-----:R-:W3:Y:S04]  /*5c720*/  LDL.LU R12, [R1+0x71c] ;  /* 0x00071c00010c7983 */ /* 0x001ee80000300800 */
[----:B------:R-:W-:Y:S04]  /*5c730*/  STL [R1+0x82c], R3 ;  /* 0x00082c0301007387 */ /* 0x000fe80000100800 */
[----:B------:R-:W3:Y:S04]  /*5c740*/  LDL.LU R4, [R1+0x1720] ;  /* 0x0017200001047983 */ /* 0x000ee80000300800 */
[----:B------:R-:W3:Y:S04]  /*5c750*/  LDL.LU R24, [R1+0x714] ;  /* 0x0007140001187983 */ /* 0x000ee80000300800 */
[----:B------:R-:W-:Y:S04]  /*5c760*/  STL [R1+0x1728], R2 ;  /* 0x0017280201007387 */ /* 0x000fe80000100800 */
[----:B------:R-:W3:Y:S01]  /*5c770*/  LDL.LU R25, [R1+0x171c] ;  /* 0x00171c0001197983 */ /* 0x000ee20000300800 */
[----:B----4-:R-:W-:-:S05]  /*5c780*/  IADD3.X R0, R0, UR8, RZ, P4, !PT ;  /* 0x0000000800007c10 */ /* 0x010fca000a7fe4ff */
        /* <DEDUP_REMOVED lines=14> */
[----:B0-----:R-:W4:Y:S04]  /*5c870*/  LDL.LU R0, [R1+0x16f0] ;  /* 0x0016f00001007983 */ /* 0x001f280000300800 */
[----:B------:R-:W4:Y:S04]  /*5c880*/  LDL.LU R9, [R1+0x814] ;  /* 0x0008140001097983 */ /* 0x000f280000300800 */
[----:B------:R-:W4:Y:S04]  /*5c890*/  LDL.LU R8, [R1+0x16e8] ;  /* 0x0016e80001087983 */ /* 0x000f280000300800 */
        /* <DEDUP_REMOVED lines=9> */
[----:B0-----:R-:W2:Y:S04]  /*5c930*/  LDL.LU R28, [R1+0x16c8] ;  /* 0x0016c800011c7983 */ /* 0x001ea80000300800 */
[----:B------:R-:W2:Y:S01]  /*5c940*/  LDL.LU R2, [R1+0x16ec] ;  /* 0x0016ec0001027983 */ /* 0x000ea20000300800 */
[----:B---3--:R-:W-:-:S02]  /*5c950*/  IADD3.X R12, R12, UR8, RZ, P6, !PT ;  /* 0x000000080c0c7c10 */ /* 0x008fc4000b7fe4ff */
[----:B------:R-:W-:Y:S02]  /*5c960*/  IADD3 R4, P6, R4, UR12, RZ ;  /* 0x0000000c04047c10 */ /* 0x000fe4000ffde0ff */
[----:B------:R-:W-:Y:S01]  /*5c970*/  IADD3.X R24, R24, UR8, RZ, P5, !PT ;  /* 0x0000000818187c10 */ /* 0x000fe2000affe4ff */
[----:B------:R0:W-:Y:S01]  /*5c980*/  STL [R1+0x71c], R12 ;  /* 0x00071c0c01007387 */ /* 0x0001e20000100800 */
[----:B------:R-:W-:-:S03]  /*5c990*/  IADD3 R25, P5, R25, UR12, RZ ;  /* 0x0000000c19197c10 */ /* 0x000fc6000ffbe0ff */
[----:B0-----:R-:W3:Y:S01]  /*5c9a0*/  LDL.LU R12, [R1+0x16c0] ;  /* 0x0016c000010c7983 */ /* 0x001ee20000300800 */
[----:B----4-:R-:W-:Y:S02]  /*5c9b0*/  IADD3.X R26, R26, UR9, RZ, P3, !PT ;  /* 0x000000091a1a7c10 */ /* 0x010fe40009ffe4ff */
        /* <DEDUP_REMOVED lines=29> */
[----:B------:R-:W-:-:S02]  /*5cb90*/  IADD3.X R9, R9, UR9, RZ, P2, !PT ;  /* 0x0000000909097c10 */ /* 0x000fc400097fe4ff */
[----:B------:R-:W-:Y:S02]  /*5cba0*/  IADD3 R8, P2, R8, UR12, RZ ;  /* 0x0000000c08087c10 */ /* 0x000fe4000ff5e0ff */
[----:B------:R-:W-:Y:S01]  /*5cbb0*/  IADD3.X R20, R20, UR9, RZ, P1, !PT ;  /* 0x0000000914147c10 */ /* 0x000fe20008ffe4ff */
[----:B0-----:R-:W4:Y:S04]  /*5cbc0*/  LDL.LU R0, [R1+0x16e4] ;  /* 0x0016e40001007983 */ /* 0x001f280000300800 */
[----:B------:R-:W-:Y:S04]  /*5cbd0*/  STL [R1+0x818], R19 ;  /* 0x0008181301007387 */ /* 0x000fe80000100800 */
[----:B------:R-:W-:Y:S04]  /*5cbe0*/  STL [R1+0x814], R9 ;  /* 0x0008140901007387 */ /* 0x000fe80000100800 */
[----:B------:R-:W-:Y:S04]  /*5cbf0*/  STL [R1+0x16e8], R8 ;  /* 0x0016e80801007387 */ /* 0x000fe80000100800 */
[----:B------:R-:W-:Y:S01]  /*5cc00*/  STL [R1+0x170c], R20 ;  /* 0x00170c1401007387 */ /* 0x000fe20000100800 */
[----:B--2---:R-:W-:-:S02]  /*5cc10*/  IADD3 R21, P1, R21, UR12, RZ ;  /* 0x0000000c15157c10 */ /* 0x004fc4000ff3e0ff */
[----:B------:R-:W-:Y:S02]  /*5cc20*/  IADD3.X R22, R22, UR9, RZ, P4, !PT ;  /* 0x0000000916167c10 */ /* 0x000fe4000a7fe4ff */
[----:B------:R-:W-:Y:S02]  /*5cc30*/  IADD3 R23, P4, R23, UR12, RZ ;  /* 0x0000000c17177c10 */ /* 0x000fe4000ff9e0ff */
[----:B------:R-:W-:Y:S02]  /*5cc40*/  IADD3.X R29, R29, UR9, RZ, P6, !PT ;  /* 0x000000091d1d7c10 */ /* 0x000fe4000b7fe4ff */
[----:B------:R-:W-:Y:S01]  /*5cc50*/  IADD3.X R3, R3, UR9, RZ, P5, !PT ;  /* 0x0000000903037c10 */ /* 0x000fe2000affe4ff */
[----:B------:R-:W-:Y:S01]  /*5cc60*/  STL [R1+0x16e0], R21 ;  /* 0x0016e01501007387 */ /* 0x000fe20000100800 */
[----:B------:R-:W-:Y:S02]  /*5cc70*/  IADD3 R13, P6, R13, UR12, RZ ;  /* 0x0000000c0d0d7c10 */ /* 0x000fe4000ffde0ff */
[----:B------:R-:W-:Y:S01]  /*5cc80*/  IADD3 R28, P5, R28, UR12, RZ ;  /* 0x0000000c1c1c7c10 */ /* 0x000fe2000ffbe0ff */
[----:B------:R-:W-:Y:S04]  /*5cc90*/  STL [R1+0x1704], R22 ;  /* 0x0017041601007387 */ /* 0x000fe80000100800 */
[----:B------:R-:W-:Y:S04]  /*5cca0*/  STL [R1+0x16d8], R23 ;  /* 0x0016d81701007387 */ /* 0x000fe80000100800 */
[----:B------:R-:W-:Y:S04]  /*5ccb0*/  STL [R1+0x16fc], R29 ;  /* 0x0016fc1d01007387 */ /* 0x000fe80000100800 */
[----:B------:R0:W-:Y:S04]  /*5ccc0*/  STL [R1+0x16c8], R28 ;  /* 0x0016c81c01007387 */ /* 0x0001e80000100800 */
[----:B------:R-:W-:Y:S04]  /*5ccd0*/  STL [R1+0x16d0], R13 ;  /* 0x0016d00d01007387 */ /* 0x000fe80000100800 */
[----:B0-----:R-:W2:Y:S01]  /*5cce0*/  LDL.LU R28, [R1+0x16b8] ;  /* 0x0016b800011c7983 */ /* 0x001ea20000300800 */
[----:B------:R-:W-:-:S03]  /*5ccf0*/  IADD3.X R2, R2, UR9, RZ, P3, !PT ;  /* 0x0000000902027c10 */ /* 0x000fc60009ffe4ff */
[----:B------:R-:W-:Y:S04]  /*5cd00*/  STL [R1+0x16f4], R3 ;  /* 0x0016f40301007387 */ /* 0x000fe80000100800 */
[----:B------:R-:W2:Y:S04]  /*5cd10*/  LDL.LU R4, [R1+0x16dc] ;  /* 0x0016dc0001047983 */ /* 0x000ea80000300800 */
[----:B------:R-:W2:Y:S04]  /*5cd20*/  LDL.LU R24, [R1+0x16b0] ;  /* 0x0016b00001187983 */ /* 0x000ea80000300800 */
[----:B------:R-:W-:Y:S04]  /*5cd30*/  STL [R1+0x16ec], R2 ;  /* 0x0016ec0201007387 */ /* 0x000fe80000100800 */
[----:B------:R-:W2:Y:S01]  /*5cd40*/  LDL.LU R25, [R1+0x16d4] ;  /* 0x0016d40001197983 */ /* 0x000ea20000300800 */
[----:B---3--:R-:W-:-:S05]  /*5cd50*/  IADD3 R12, P3, R12, UR12, RZ ;  /* 0x0000000c0c0c7c10 */ /* 0x008fca000ff7e0ff */
[----:B------:R0:W-:Y:S04]  /*5cd60*/  STL [R1+0x16c0], R12 ;  /* 0x0016c00c01007387 */ /* 0x0001e80000100800 */
        /* <DEDUP_REMOVED lines=13> */
[----:B0-----:R-:W3:Y:S04]  /*5ce40*/  LDL.LU R12, [R1+0x169c] ;  /* 0x00169c00010c7983 */ /* 0x001ee80000300800 */
[----:B------:R-:W3:Y:S04]  /*5ce50*/  LDL.LU R9, [R1+0x1670] ;  /* 0x0016700001097983 */ /* 0x000ee80000300800 */
[----:B------:R-:W3:Y:S04]  /*5ce60*/  LDL.LU R8, [R1+0x1694] ;  /* 0x0016940001087983 */ /* 0x000ee80000300800 */
        /* <DEDUP_REMOVED lines=9> */
[----:B0-----:R-:W4:Y:S04]  /*5cf00*/  LDL.LU R0, [R1+0x1674] ;  /* 0x0016740001007983 */ /* 0x001f280000300800 */
[----:B------:R-:W4:Y:S01]  /*5cf10*/  LDL.LU R2, [R1+0x1648] ;  /* 0x0016480001027983 */ /* 0x000f220000300800 */
[----:B--2---:R-:W-:-:S05]  /*5cf20*/  IADD3 R28, P2, R28, UR12, RZ ;  /* 0x0000000c1c1c7c10 */ /* 0x004fca000ff5e0ff */
[----:B------:R0:W-:Y:S04]  /*5cf30*/  STL [R1+0x16b8], R28 ;  /* 0x0016b81c01007387 */ /* 0x0001e80000100800 */
[----:B0-----:R-:W2:Y:S01]  /*5cf40*/  LDL.LU R28, [R1+0x166c] ;  /* 0x00166c00011c7983 */ /* 0x001ea20000300800 */
[----:B------:R-:W-:Y:S02]  /*5cf50*/  IADD3.X R4, R4, UR9, RZ, P1, !PT ;  /* 0x0000000904047c10 */ /* 0x000fe40008ffe4ff */
[----:B------:R-:W-:Y:S02]  /*5cf60*/  IADD3 R24, P1, R24, UR12, RZ ;  /* 0x0000000c18187c10 */ /* 0x000fe4000ff3e0ff */
[----:B------:R-:W-:Y:S01]  /*5cf70*/  IADD3.X R25, R25, UR9, RZ, P4, !PT ;  /* 0x0000000919197c10 */ /* 0x000fe2000a7fe4ff */
[----:B------:R-:W-:Y:S04]  /*5cf80*/  STL [R1+0x16dc], R4 ;  /* 0x0016dc0401007387 */ /* 0x000fe80000100800 */
[----:B------:R-:W-:Y:S04]  /*5cf90*/  STL [R1+0x16b0], R24 ;  /* 0x0016b01801007387 */ /* 0x000fe80000100800 */
[----:B------:R-:W-:Y:S01]  /*5cfa0*/  STL [R1+0x16d4], R25 ;  /* 0x0016d41901007387 */ /* 0x000fe20000100800 */
[----:B---3--:R-:W-:-:S02]  /*5cfb0*/  IADD3 R26, P4, R26, UR12, RZ ;  /* 0x0000000c1a1a7c10 */ /* 0x008fc4000ff9e0ff */
        /* <DEDUP_REMOVED lines=23> */
[----:B------:R0:W-:Y:S01]  /*5d130*/  STL [R1+0x169c], R12 ;  /* 0x00169c0c01007387 */ /* 0x0001e20000100800 */
[----:B------:R-:W-:-:S03]  /*5d140*/  IADD3 R19, P4, R19, UR12, RZ ;  /* 0x0000000c13137c10 */ /* 0x000fc6000ff9e0ff */
[----:B------:R-:W-:Y:S01]  /*5d150*/  STL [R1+0x16a4], R18 ;  /* 0x0016a41201007387 */ /* 0x000fe20000100800 */
[----:B------:R-:W-:Y:S02]  /*5d160*/  IADD3 R9, P6, R9, UR12, RZ ;  /* 0x0000000c09097c10 */ /* 0x000fe4000ffde0ff */
[----:B------:R-:W-:Y:S02]  /*5d170*/  IADD3.X R8, R8, UR9, RZ, P5, !PT ;  /* 0x0000000908087c10 */ /* 0x000fe4000affe4ff */
[----:B------:R-:W-:Y:S01]  /*5d180*/  IADD3 R20, P5, R20, UR12, RZ ;  /* 0x0000000c14147c10 */ /* 0x000fe2000ffbe0ff */
[----:B0-----:R-:W3:Y:S04]  /*5d190*/  LDL.LU R12, [R1+0x1640] ;  /* 0x00164000010c7983 */ /* 0x001ee80000300800 */
[----:B------:R-:W-:Y:S04]  /*5d1a0*/  STL [R1+0x1678], R19 ;  /* 0x0016781301007387 */ /* 0x000fe80000100800 */
[----:B------:R-:W-:Y:S01]  /*5d1b0*/  STL [R1+0x1670], R9 ;  /* 0x0016700901007387 */ /* 0x000fe20000100800 */
[----:B----4-:R-:W-:-:S02]  /*5d1c0*/  IADD3.X R21, R21, UR9, RZ, P3, !PT ;  /* 0x0000000915157c10 */ /* 0x010fc40009ffe4ff */
[----:B------:R-:W-:Y:S02]  /*5d1d0*/  IADD3 R22, P3, R22, UR12, RZ ;  /* 0x0000000c16167c10 */ /* 0x000fe4000ff7e0ff */
[----:B------:R-:W-:Y:S01]  /*5d1e0*/  IADD3.X R23, R23, UR9, RZ, P2, !PT ;  /* 0x0000000917177c10 */ /* 0x000fe200097fe4ff */
[----:B------:R-:W-:Y:S01]  /*5d1f0*/  STL [R1+0x1694], R8 ;  /* 0x0016940801007387 */ /* 0x000fe20000100800 */
[----:B------:R-:W-:-:S03]  /*5d200*/  IADD3 R29, P2, R29, UR12, RZ ;  /* 0x0000000c1d1d7c10 */ /* 0x000fc6000ff5e0ff */
[----:B------:R-:W-:Y:S04]  /*5d210*/  STL [R1+0x1668], R20 ;  /* 0x0016681401007387 */ /* 0x000fe80000100800 */
[----:B------:R-:W-:Y:S01]  /*5d220*/  STL [R1+0x168c], R21 ;  /* 0x00168c1501007387 */ /* 0x000fe20000100800 */
[----:B------:R-:W-:Y:S02]  /*5d230*/  IADD3.X R13, R13, UR9, RZ, P1, !PT ;  /* 0x000000090d0d7c10 */ /* 0x000fe40008ffe4ff */
[----:B------:R-:W-:Y:S01]  /*5d240*/  IADD3.X R0, R0, UR9, RZ, P4, !PT ;  /* 0x0000000900007c10 */ /* 0x000fe2000a7fe4ff */
[----:B------:R-:W-:Y:S01]  /*5d250*/  STL [R1+0x1660], R22 ;  /* 0x0016601601007387 */ /* 0x000fe20000100800 */
[----:B------:R-:W-:-:S03]  /*5d260*/  IADD3 R3, P1, R3, UR12, RZ ;  /* 0x0000000c03037c10 */ /* 0x000fc6000ff3e0ff */
[----:B------:R-:W-:Y:S04]  /*5d270*/  STL [R1+0x1684], R23 ;  /* 0x0016841701007387 */ /* 0x000fe80000100800 */
[----:B------:R-:W-:Y:S04]  /*5d280*/  STL [R1+0x1658], R29 ;  /* 0x0016581d01007387 */ /* 0x000fe80000100800 */
[----:B------:R0:W-:Y:S04]  /*5d290*/  STL [R1+0x1674], R0 ;  /* 0x0016740001007387 */ /* 0x0001e80000100800 */
[----:B------:R-:W-:Y:S01]  /*5d2a0*/  STL [R1+0x167c], R13 ;  /* 0x00167c0d01007387 */ /* 0x000fe20000100800 */
[----:B------:R-:W-:-:S03]  /*5d2b0*/  IADD3 R2, P4, R2, UR12, RZ ;  /* 0x0000000c02027c10 */ /* 0x000fc6000ff9e0ff */
[----:B0-----:R-:W4:Y:S04]  /*5d2c0*/  LDL.LU R0, [R1+0x1664] ;  /* 0x0016640001007983 */ /* 0x001f280000300800 */
[----:B------:R-:W-:Y:S04]  /*5d2d0*/  STL [R1+0x1650], R3 ;  /* 0x0016500301007387 */ /* 0x000fe80000100800 */
[----:B------:R-:W4:Y:S04]  /*5d2e0*/  LDL.LU R4, [R1+0x1638] ;  /* 0x0016380001047983 */ /* 0x000f280000300800 */
[----:B------:R-:W4:Y:S04]  /*5d2f0*/  LDL.LU R24, [R1+0x165c] ;  /* 0x00165c0001187983 */ /* 0x000f280000300800 */
[----:B------:R-:W-:Y:S04]  /*5d300*/  STL [R1+0x1648], R2 ;  /* 0x0016480201007387 */ /* 0x000fe80000100800 */
[----:B------:R-:W4:Y:S01]  /*5d310*/  LDL.LU R25, [R1+0x1630] ;  /* 0x0016300001197983 */ /* 0x000f220000300800 */
[----:B--2---:R-:W-:-:S05]  /*5d320*/  IADD3.X R28, R28, UR9, RZ, P6, !PT ;  /* 0x000000091c1c7c10 */ /* 0x004fca000b7fe4ff */
        /* <DEDUP_REMOVED lines=28> */
[----:B----4-:R-:W-:-:S02]  /*5d4f0*/  IADD3.X R0, R0, UR9, RZ, P5, !PT ;  /* 0x0000000900007c10 */ /* 0x010fc4000affe4ff */
[----:B------:R-:W-:Y:S02]  /*5d500*/  IADD3 R4, P5, R4, UR12, RZ ;  /* 0x0000000c04047c10 */ /* 0x000fe4000ffbe0ff */
[----:B------:R-:W-:Y:S01]  /*5d510*/  IADD3.X R24, R24, UR9, RZ, P3, !PT ;  /* 0x0000000918187c10 */ /* 0x000fe20009ffe4ff */
[----:B------:R0:W-:Y:S01]  /*5d520*/  STL [R1+0x1664], R0 ;  /* 0x0016640001007387 */ /* 0x0001e20000100800 */
[----:B------:R-:W-:-:S03]  /*5d530*/  IADD3 R25, P3, R25, UR12, RZ ;  /* 0x0000000c19197c10 */ /* 0x000fc6000ff7e0ff */
[----:B0-----:R-:W4:Y:S04]  /*5d540*/  LDL.LU R0, [R1+0x15c8] ;  /* 0x0015c80001007983 */ /* 0x001f280000300800 */
[----:B------:R-:W-:Y:S04]  /*5d550*/  STL [R1+0x1638], R4 ;  /* 0x0016380401007387 */ /* 0x000fe80000100800 */
[----:B------:R-:W-:Y:S04]  /*5d560*/  STL [R1+0x165c], R24 ;  /* 0x00165c1801007387 */ /* 0x000fe80000100800 */
[----:B------:R-:W-:Y:S01]  /*5d570*/  STL [R1+0x1630], R25 ;  /* 0x0016301901007387 */ /* 0x000fe20000100800 */
[----:B--2---:R-:W-:-:S02]  /*5d580*/  IADD3.X R26, R26, UR9, RZ, P2, !PT ;  /* 0x000000091a1a7c10 */ /* 0x004fc400097fe4ff */
[----:B------:R-:W-:Y:S02]  /*5d590*/  IADD3 R27, P2, R27, UR12, RZ ;  /* 0x0000000c1b1b7c10 */ /* 0x000fe4000ff5e0ff */
[----:B------:R-:W-:Y:S02]  /*5d5a0*/  IADD3.X R10, R10, UR9, RZ, P1, !PT ;  /* 0x000000090a0a7c10 */ /* 0x000fe40008ffe4ff */
[----:B------:R-:W-:Y:S02]  /*5d5b0*/  IADD3 R11, P1, R11, UR12, RZ ;  /* 0x0000000c0b0b7c10 */ /* 0x000fe4000ff3e0ff */
[----:B------:R-:W-:Y:S01]  /*5d5c0*/  IADD3.X R5, R5, UR9, RZ, P4, !PT ;  /* 0x0000000905057c10 */ /* 0x000fe2000a7fe4ff */
        /* <DEDUP_REMOVED lines=21> */
[----:B------:R-:W-:Y:S04]  /*5d720*/  STL [R1+0x1600], R18 ;  /* 0x0016001201007387 */ /* 0x000fe80000100800 */
[----:B0-----:R-:W2:Y:S01]  /*5d730*/  LDL.LU R28, [R1+0x15ec] ;  /* 0x0015ec00011c7983 */ /* 0x001ea20000300800 */
[----:B------:R-:W-:-:S02]  /*5d740*/  IADD3.X R9, R9, UR9, RZ, P1, !PT ;  /* 0x0000000909097c10 */ /* 0x000fc40008ffe4ff */
[----:B------:R-:W-:Y:S02]  /*5d750*/  IADD3 R8, P1, R8, UR12, RZ ;  /* 0x0000000c08087c10 */ /* 0x000fe4000ff3e0ff */
[----:B------:R-:W-:Y:S01]  /*5d760*/  IADD3.X R20, R20, UR9, RZ, P4, !PT ;  /* 0x0000000914147c10 */ /* 0x000fe2000a7fe4ff */
[----:B------:R-:W-:Y:S04]  /*5d770*/  STL [R1+0x1624], R19 ;  /* 0x0016241301007387 */ /* 0x000fe80000100800 */
[----:B------:R-:W-:Y:S04]  /*5d780*/  STL [R1+0x161c], R9 ;  /* 0x00161c0901007387 */ /* 0x000fe80000100800 */
[----:B------:R-:W-:Y:S04]  /*5d790*/  STL [R1+0x15f0], R8 ;  /* 0x0015f00801007387 */ /* 0x000fe80000100800 */
[----:B------:R-:W-:Y:S01]  /*5d7a0*/  STL [R1+0x1614], R20 ;  /* 0x0016141401007387 */ /* 0x000fe20000100800 */
[----:B---3--:R-:W-:-:S02]  /*5d7b0*/  IADD3 R21, P4, R21, UR12, RZ ;  /* 0x0000000c15157c10 */ /* 0x008fc4000ff9e0ff */
        /* <DEDUP_REMOVED lines=9> */
[----:B------:R-:W-:Y:S01]  /*5d850*/  STL [R1+0x1604], R29 ;  /* 0x0016041d01007387 */ /* 0x000fe20000100800 */
[----:B------:R-:W-:-:S03]  /*5d860*/  IADD3.X R2, R2, UR9, RZ, P2, !PT ;  /* 0x0000000902027c10 */ /* 0x000fc600097fe4ff */
[----:B------:R0:W-:Y:S04]  /*5d870*/  STL [R1+0x15d0], R12 ;  /* 0x0015d00c01007387 */ /* 0x0001e80000100800 */
[----:B------:R-:W-:Y:S04]  /*5d880*/  STL [R1+0x15d8], R13 ;  /* 0x0015d80d01007387 */ /* 0x000fe80000100800 */
[----:B0-----:R-:W3:Y:S04]  /*5d890*/  LDL.LU R12, [R1+0x15c0] ;  /* 0x0015c000010c7983 */ /* 0x001ee80000300800 */
[----:B------:R-:W-:Y:S04]  /*5d8a0*/  STL [R1+0x15fc], R3 ;  /* 0x0015fc0301007387 */ /* 0x000fe80000100800 */
[----:B------:R-:W3:Y:S04]  /*5d8b0*/  LDL.LU R4, [R1+0x15e4] ;  /* 0x0015e40001047983 */ /* 0x000ee80000300800 */
[----:B------:R-:W3:Y:S04]  /*5d8c0*/  LDL.LU R24, [R1+0x15b8] ;  /* 0x0015b80001187983 */ /* 0x000ee80000300800 */
[----:B------:R-:W-:Y:S04]  /*5d8d0*/  STL [R1+0x15f4], R2 ;  /* 0x0015f40201007387 */ /* 0x000fe80000100800 */
[----:B------:R-:W3:Y:S01]  /*5d8e0*/  LDL.LU R25, [R1+0x15dc] ;  /* 0x0015dc0001197983 */ /* 0x000ee20000300800 */
[----:B----4-:R-:W-:-:S05]  /*5d8f0*/  IADD3 R0, P2, R0, UR12, RZ ;  /* 0x0000000c00007c10 */ /* 0x010fca000ff5e0ff */
        /* <DEDUP_REMOVED lines=28> */
[----:B---3--:R-:W-:-:S02]  /*5dac0*/  IADD3 R12, P1, R12, UR12, RZ ;  /* 0x0000000c0c0c7c10 */ /* 0x008fc4000ff3e0ff */
[----:B------:R-:W-:Y:S02]  /*5dad0*/  IADD3.X R4, R4, UR9, RZ, P4, !PT ;  /* 0x0000000904047c10 */ /* 0x000fe4000a7fe4ff */
[----:B------:R-:W-:Y:S01]  /*5dae0*/  IADD3 R24, P4, R24, UR12, RZ ;  /* 0x0000000c18187c10 */ /* 0x000fe2000ff9e0ff */
[----:B------:R0:W-:Y:S01]  /*5daf0*/  STL [R1+0x15c0], R12 ;  /* 0x0015c00c01007387 */ /* 0x0001e20000100800 */
[----:B------:R-:W-:-:S03]  /*5db00*/  IADD3.X R25, R25, UR9, RZ, P6, !PT ;  /* 0x0000000919197c10 */ /* 0x000fc6000b7fe4ff */
[----:B0-----:R-:W3:Y:S04]  /*5db10*/  LDL.LU R12, [R1+0x1574] ;  /* 0x00157400010c7983 */ /* 0x001ee80000300800 */
[----:B------:R-:W-:Y:S04]  /*5db20*/  STL [R1+0x15e4], R4 ;  /* 0x0015e40401007387 */ /* 0x000fe80000100800 */
[----:B------:R-:W-:Y:S01]  /*5db30*/  STL [R1+0x15b8], R24 ;  /* 0x0015b81801007387 */ /* 0x000fe20000100800 */
[----:B----4-:R-:W-:Y:S02]  /*5db40*/  IADD3 R26, P6, R26, UR12, RZ ;  /* 0x0000000c1a1a7c10 */ /* 0x010fe4000ffde0ff */
[----:B------:R-:W-:-:S02]  /*5db50*/  IADD3.X R27, R27, UR9, RZ, P5, !PT ;  /* 0x000000091b1b7c10 */ /* 0x000fc4000affe4ff */
        /* <DEDUP_REMOVED lines=29> */
[----:B0-----:R-:W4:Y:S04]  /*5dd30*/  LDL.LU R0, [R1+0x1548] ;  /* 0x0015480001007983 */ /* 0x001f280000300800 */
[----:B------:R-:W-:Y:S04]  /*5dd40*/  STL [R1+0x1580], R19 ;  /* 0x0015801301007387 */ /* 0x000fe80000100800 */
        /* <DEDUP_REMOVED lines=8> */
[----:B------:R-:W-:Y:S04]  /*5ddd0*/  STL [R1+0x1594], R21 ;  /* 0x0015941501007387 */ /* 0x000fe80000100800 */
[----:B------:R-:W-:Y:S01]  /*5dde0*/  STL [R1+0x1568], R22 ;  /* 0x0015681601007387 */ /* 0x000fe20000100800 */
[----:B------:R-:W-:-:S03]  /*5ddf0*/  IADD3.X R28, R28, UR9, RZ, P6, !PT ;  /* 0x000000091c1c7c10 */ /* 0x000fc6000b7fe4ff */
[----:B------:R-:W-:Y:S04]  /*5de00*/  STL [R1+0x158c], R23 ;  /* 0x00158c1701007387 */ /* 0x000fe80000100800 */
[----:B------:R-:W-:Y:S04]  /*5de10*/  STL [R1+0x1560], R29 ;  /* 0x0015601d01007387 */ /* 0x000fe80000100800 */
[----:B------:R0:W-:Y:S04]  /*5de20*/  STL [R1+0x157c], R28 ;  /* 0x00157c1c01007387 */ /* 0x0001e80000100800 */
[----:B------:R-:W-:Y:S04]  /*5de30*/  STL [R1+0x1584], R13 ;  /* 0x0015840d01007387 */ /* 0x000fe80000100800 */
[----:B0-----:R-:W2:Y:S01]  /*5de40*/  LDL.LU R28, [R1+0x156c] ;  /* 0x00156c00011c7983 */ /* 0x001ea20000300800 */
[----:B------:R-:W-:-:S02]  /*5de50*/  IADD3 R3, P4, R3, UR12, RZ ;  /* 0x0000000c03037c10 */ /* 0x000fc4000ff9e0ff */
[----:B------:R-:W-:-:S03]  /*5de60*/  IADD3 R2, P6, R2, UR12, RZ ;  /* 0x0000000c02027c10 */ /* 0x000fc6000ffde0ff */
[----:B------:R-:W-:Y:S04]  /*5de70*/  STL [R1+0x1558], R3 ;  /* 0x0015580301007387 */ /* 0x000fe80000100800 */
[----:B------:R-:W2:Y:S04]  /*5de80*/  LDL.LU R4, [R1+0x1540] ;  /* 0x0015400001047983 */ /* 0x000ea80000300800 */
[----:B------:R-:W2:Y:S04]  /*5de90*/  LDL.LU R24, [R1+0x1564] ;  /* 0x0015640001187983 */ /* 0x000ea80000300800 */
[----:B------:R-:W-:Y:S04]  /*5dea0*/  STL [R1+0x1550], R2 ;  /* 0x0015500201007387 */ /* 0x000fe80000100800 */
        /* <DEDUP_REMOVED lines=30> */
[----:B--2---:R-:W-:-:S05]  /*5e090*/  IADD3.X R28, R28, UR9, RZ, P3, !PT ;  /* 0x000000091c1c7c10 */ /* 0x004fca0009ffe4ff */
[----:B------:R0:W-:Y:S04]  /*5e0a0*/  STL [R1+0x156c], R28 ;  /* 0x00156c1c01007387 */ /* 0x0001e80000100800 */
[----:B0-----:R-:W2:Y:S01]  /*5e0b0*/  LDL.LU R28, [R1+0x14d0] ;  /* 0x0014d000011c7983 */ /* 0x001ea20000300800 */
[----:B------:R-:W-:Y:S02]  /*5e0c0*/  IADD3 R4, P3, R4, UR12, RZ ;  /* 0x0000000c04047c10 */ /* 0x000fe4000ff7e0ff */
[----:B------:R-:W-:Y:S02]  /*5e0d0*/  IADD3.X R24, R24, UR9, RZ, P2, !PT ;  /* 0x0000000918187c10 */ /* 0x000fe400097fe4ff */
[----:B------:R-:W-:Y:S01]  /*5e0e0*/  IADD3 R25, P2, R25, UR12, RZ ;  /* 0x0000000c19197c10 */ /* 0x000fe2000ff5e0ff */
        /* <DEDUP_REMOVED lines=33> */
[----:B0-----:R-:W3:Y:S04]  /*5e300*/  LDL.LU R12, [R1+0x14f4] ;  /* 0x0014f400010c7983 */ /* 0x001ee80000300800 */
[----:B------:R-:W-:Y:S04]  /*5e310*/  STL [R1+0x152c], R19 ;  /* 0x00152c1301007387 */ /* 0x000fe80000100800 */
[----:B------:R-:W-:Y:S01]  /*5e320*/  STL [R1+0x1524], R9 ;  /* 0x0015240901007387 */ /* 0x000fe20000100800 */
[----:B----4-:R-:W-:-:S02]  /*5e330*/  IADD3 R21, P6, R21, UR12, RZ ;  /* 0x0000000c15157c10 */ /* 0x010fc4000ffde0ff */
[----:B------:R-:W-:Y:S02]  /*5e340*/  IADD3.X R22, R22, UR9, RZ, P5, !PT ;  /* 0x0000000916167c10 */ /* 0x000fe4000affe4ff */
[----:B------:R-:W-:Y:S01]  /*5e350*/  IADD3 R23, P5, R23, UR12, RZ ;  /* 0x0000000c17177c10 */ /* 0x000fe2000ffbe0ff */
[----:B------:R-:W-:Y:S01]  /*5e360*/  STL [R1+0x14f8], R8 ;  /* 0x0014f80801007387 */ /* 0x000fe20000100800 */
[----:B------:R-:W-:Y:S02]  /*5e370*/  IADD3.X R29, R29, UR9, RZ, P3, !PT ;  /* 0x000000091d1d7c10 */ /* 0x000fe40009ffe4ff */
[----:B------:R-:W-:Y:S01]  /*5e380*/  IADD3.X R3, R3, UR9, RZ, P2, !PT ;  /* 0x0000000903037c10 */ /* 0x000fe200097fe4ff */
[----:B------:R-:W-:Y:S04]  /*5e390*/  STL [R1+0x151c], R20 ;  /* 0x00151c1401007387 */ /* 0x000fe80000100800 */
[----:B------:R-:W-:Y:S01]  /*5e3a0*/  STL [R1+0x14f0], R21 ;  /* 0x0014f01501007387 */ /* 0x000fe20000100800 */
[----:B------:R-:W-:-:S02]  /*5e3b0*/  IADD3 R13, P3, R13, UR12, RZ ;  /* 0x0000000c0d0d7c10 */ /* 0x000fc4000ff7e0ff */
[----:B------:R-:W-:Y:S01]  /*5e3c0*/  IADD3 R0, P2, R0, UR12, RZ ;  /* 0x0000000c00007c10 */ /* 0x000fe2000ff5e0ff */
        /* <DEDUP_REMOVED lines=139> */
[----:B0-----:R-:W3:Y:S04]  /*5ec80*/  LDL.LU R12, [R1+0x13d8] ;  /* 0x0013d800010c7983 */ /* 0x001ee80000300800 */
[----:B------:R-:W-:Y:S04]  /*5ec90*/  STL [R1+0x1448], R4 ;  /* 0x0014480401007387 */ /* 0x000fe80000100800 */
[----:B------:R-:W-:Y:S01]  /*5eca0*/  STL [R1+0x146c], R24 ;  /* 0x00146c1801007387 */ /* 0x000fe20000100800 */
[----:B----4-:R-:W-:Y:S02]  /*5ecb0*/  IADD3.X R26, R26, UR9, RZ, P4, !PT ;  /* 0x000000091a1a7c10 */ /* 0x010fe4000a7fe4ff */
[----:B------:R-:W-:-:S02]  /*5ecc0*/  IADD3 R27, P4, R27, UR12, RZ ;  /* 0x0000000c1b1b7c10 */ /* 0x000fc4000ff9e0ff */
        /* <DEDUP_REMOVED lines=124> */
[----:B------:R-:W-:Y:S04]  /*5f490*/  STL [R1+0x1388], R9 ;  /* 0x0013880901007387 */ /* 0x000fe80000100800 */
[----:B------:R-:W-:Y:S01]  /*5f4a0*/  STL [R1+0x13ac], R8 ;  /* 0x0013ac0801007387 */ /* 0x000fe20000100800 */
[----:B----4-:R-:W-:-:S02]  /*5f4b0*/  IADD3.X R21, R21, UR9, RZ, P4, !PT ;  /* 0x0000000915157c10 */ /* 0x010fc4000a7fe4ff */
[----:B------:R-:W-:Y:S02]  /*5f4c0*/  IADD3 R22, P4, R22, UR12, RZ ;  /* 0x0000000c16167c10 */ /* 0x000fe4000ff9e0ff */
[----:B------:R-:W-:Y:S02]  /*5f4d0*/  IADD3.X R23, R23, UR9, RZ, P6, !PT ;  /* 0x0000000917177c10 */ /* 0x000fe4000b7fe4ff */
[----:B------:R-:W-:Y:S01]  /*5f4e0*/  IADD3 R29, P6, R29, UR12, RZ ;  /* 0x0000000c1d1d7c10 */ /* 0x000fe2000ffde0ff */
[----:B------:R-:W-:Y:S04]  /*5f4f0*/  STL [R1+0x1380], R20 ;  /* 0x0013801401007387 */ /* 0x000fe80000100800 */
[----:B------:R-:W-:Y:S01]  /*5f500*/  STL [R1+0x13a4], R21 ;  /* 0x0013a41501007387 */ /* 0x000fe20000100800 */
[----:B------:R-:W-:-:S03]  /*5f510*/  IADD3.X R13, R13, UR9, RZ, P5, !PT ;  /* 0x000000090d0d7c10 */ /* 0x000fc6000affe4ff */
[----:B------:R-:W-:Y:S01]  /*5f520*/  STL [R1+0x1378], R22 ;  /* 0x0013781601007387 */ /* 0x000fe20000100800 */
[----:B------:R-:W-:Y:S02]  /*5f530*/  IADD3.X R0, R0, UR9, RZ, P3, !PT ;  /* 0x0000000900007c10 */ /* 0x000fe40009ffe4ff */
[----:B------:R-:W-:Y:S01]  /*5f540*/  IADD3 R3, P5, R3, UR12, RZ ;  /* 0x0000000c03037c10 */ /* 0x000fe2000ffbe0ff */
        /* <DEDUP_REMOVED lines=267> */
[----:B------:R-:W-:Y:S04]  /*60600*/  STL [R1+0x123c], R9 ;  /* 0x00123c0901007387 */ /* 0x000fe80000100800 */
[----:B------:R-:W-:Y:S01]  /*60610*/  STL [R1+0x1210], R8 ;  /* 0x0012100801007387 */ /* 0x000fe20000100800 */
[----:B----4-:R-:W-:-:S02]  /*60620*/  IADD3 R21, P2, R21, UR12, RZ ;  /* 0x0000000c15157c10 */ /* 0x010fc4000ff5e0ff */
[----:B------:R-:W-:Y:S02]  /*60630*/  IADD3.X R22, R22, UR9, RZ, P1, !PT ;  /* 0x0000000916167c10 */ /* 0x000fe40008ffe4ff */
[----:B------:R-:W-:Y:S02]  /*60640*/  IADD3 R23, P1, R23, UR12, RZ ;  /* 0x0000000c17177c10 */ /* 0x000fe4000ff3e0ff */
[----:B------:R-:W-:Y:S01]  /*60650*/  IADD3.X R29, R29, UR9, RZ, P4, !PT ;  /* 0x000000091d1d7c10 */ /* 0x000fe2000a7fe4ff */
[----:B------:R-:W-:Y:S01]  /*60660*/  STL [R1+0x1234], R20 ;  /* 0x0012341401007387 */ /* 0x000fe20000100800 */
[----:B------:R-:W-:-:S03]  /*60670*/  IADD3.X R3, R3, UR9, RZ, P6, !PT ;  /* 0x0000000903037c10 */ /* 0x000fc6000b7fe4ff */
        /* <DEDUP_REMOVED lines=144> */
[----:B------:R-:W-:Y:S04]  /*60f80*/  STL [R1+0x1184], R24 ;  /* 0x0011841801007387 */ /* 0x000fe80000100800 */
[----:B------:R-:W-:Y:S01]  /*60f90*/  STL [R1+0x1158], R25 ;  /* 0x0011581901007387 */ /* 0x000fe20000100800 */
[----:B----4-:R-:W-:-:S02]  /*60fa0*/  IADD3.X R26, R26, UR9, RZ, P3, !PT ;  /* 0x000000091a1a7c10 */ /* 0x010fc40009ffe4ff */
        /* <DEDUP_REMOVED lines=276> */
[----:B------:R-:W-:Y:S04]  /*620f0*/  STL [R1+0xfe8], R24 ;  /* 0x000fe81801007387 */ /* 0x000fe80000100800 */
[----:B------:R-:W-:Y:S01]  /*62100*/  STL [R1+0x100c], R25 ;  /* 0x00100c1901007387 */ /* 0x000fe20000100800 */
[----:B----4-:R-:W-:-:S02]  /*62110*/  IADD3 R26, P6, R26, UR12, RZ ;  /* 0x0000000c1a1a7c10 */ /* 0x010fc4000ffde0ff */
        /* <DEDUP_REMOVED lines=1441> */
[----:B------:R1:W-:Y:S04]  /*67b30*/  STL [R1+0x1738], R13 ;  /* 0x0017380d01007387 */ /* 0x0003e80000100800 */
[----:B0-----:R-:W2:Y:S01]  /*67b40*/  LDL.LU R28, [R1+0x1750] ;  /* 0x00175000011c7983 */ /* 0x001ea20000300800 */
[----:B------:R-:W-:-:S03]  /*67b50*/  IADD3.X R2, R2, UR9, RZ, P4, !PT ;  /* 0x0000000902027c10 */ /* 0x000fc6000a7fe4ff */
[----:B------:R0:W-:Y:S04]  /*67b60*/  STL [R1+0x86c], R3 ;  /* 0x00086c0301007387 */ /* 0x0001e80000100800 */
[----:B------:R-:W2:Y:S04]  /*67b70*/  LDL.LU R4, [R1+0x854] ;  /* 0x0008540001047983 */ /* 0x000ea80000300800 */
[----:B------:R-:W2:Y:S04]  /*67b80*/  LDL.LU R24, [R1+0x1758] ;  /* 0x0017580001187983 */ /* 0x000ea80000300800 */
[----:B------:R0:W-:Y:S04]  /*67b90*/  STL [R1+0x864], R2 ;  /* 0x0008640201007387 */ /* 0x0001e80000100800 */
[----:B------:R-:W2:Y:S01]  /*67ba0*/  LDL.LU R25, [R1+0x84c] ;  /* 0x00084c0001197983 */ /* 0x000ea20000300800 */
[----:B---3--:R-:W-:-:S05]  /*67bb0*/  IADD3 R12, P4, R12, UR12, RZ ;  /* 0x0000000c0c0c7c10 */ /* 0x008fca000ff9e0ff */
        /* <DEDUP_REMOVED lines=17> */
[----:B------:R-:W2:Y:S01]  /*67cd0*/  LDL.LU R20, [R1+0x17a0] ;  /* 0x0017a00001147983 */ /* 0x000ea20000300800 */
[----:B----4-:R-:W-:-:S05]  /*67ce0*/  IADD3.X R0, R0, UR9, RZ, P6, !PT ;  /* 0x0000000900007c10 */ /* 0x010fca000b7fe4ff */
[----:B------:R4:W-:Y:S04]  /*67cf0*/  STL [R1+0x85c], R0 ;  /* 0x00085c0001007387 */ /* 0x0009e80000100800 */
[----:B------:R-:W2:Y:S04]  /*67d00*/  LDL.LU R21, [R1+0x173c] ;  /* 0x00173c0001157983 */ /* 0x000ea80000300800 */
[----:B------:R-:W2:Y:S04]  /*67d10*/  LDL.LU R23, [R1+0x17a8] ;  /* 0x0017a80001177983 */ /* 0x000ea80000300800 */
[----:B------:R-:W2:Y:S04]  /*67d20*/  LDL.LU R29, [R1+0x1744] ;  /* 0x00174400011d7983 */ /* 0x000ea80000300800 */
[----:B-1----:R-:W2:Y:S04]  /*67d30*/  LDL.LU R13, [R1+0x17b0] ;  /* 0x0017b000010d7983 */ /* 0x002ea80000300800 */
[----:B0-----:R-:W2:Y:S04]  /*67d40*/  LDL.LU R3, [R1+0x174c] ;  /* 0x00174c0001037983 */ /* 0x001ea80000300800 */
[----:B------:R-:W2:Y:S04]  /*67d50*/  LDL.LU R2, [R1+0x17b8] ;  /* 0x0017b80001027983 */ /* 0x000ea80000300800 */
[----:B---3--:R-:W3:Y:S04]  /*67d60*/  LDL.LU R12, [R1+0x1754] ;  /* 0x00175400010c7983 */ /* 0x008ee80000300800 */
[----:B----4-:R-:W4:Y:S01]  /*67d70*/  LDL.LU R0, [R1+0x17c0] ;  /* 0x0017c00001007983 */ /* 0x010f220000300800 */
        /* <DEDUP_REMOVED lines=9> */
[----:B------:R-:W-:-:S02]  /*67e10*/  IADD3 R26, P3, R26, UR12, RZ ;  /* 0x0000000c1a1a7c10 */ /* 0x000fc4000ff7e0ff */
        /* <DEDUP_REMOVED lines=20> */
[----:B------:R-:W-:Y:S01]  /*67f60*/  STL [R1+0x1780], R15 ;  /* 0x0017800f01007387 */ /* 0x000fe20000100800 */
[----:B------:R-:W-:-:S03]  /*67f70*/  IADD3 R19, P3, R19, UR12, RZ ;  /* 0x0000000c13137c10 */ /* 0x000fc6000ff7e0ff */
[----:B------:R-:W-:Y:S04]  /*67f80*/  STL [R1+0x838], R16 ;  /* 0x0008381001007387 */ /* 0x000fe80000100800 */
[----:B------:R-:W-:Y:S01]  /*67f90*/  STL [R1+0x1788], R17 ;  /* 0x0017881101007387 */ /* 0x000fe20000100800 */
[----:B------:R-:W-:-:S03]  /*67fa0*/  IADD3 R9, P2, R9, UR12, RZ ;  /* 0x0000000c09097c10 */ /* 0x000fc6000ff5e0ff */
[----:B------:R0:W-:Y:S01]  /*67fb0*/  STL [R1+0x830], R22 ;  /* 0x0008301601007387 */ /* 0x0001e20000100800 */
[----:B------:R-:W-:-:S03]  /*67fc0*/  IADD3.X R8, R8, UR9, RZ, P1, !PT ;  /* 0x0000000908087c10 */ /* 0x000fc60008ffe4ff */
[----:B------:R-:W-:Y:S01]  /*67fd0*/  STL [R1+0x834], R18 ;  /* 0x0008341201007387 */ /* 0x000fe20000100800 */
[----:B------:R-:W-:-:S03]  /*67fe0*/  IADD3 R20, P1, R20, UR12, RZ ;  /* 0x0000000c14147c10 */ /* 0x000fc6000ff3e0ff */
[----:B0-----:R-:W2:Y:S04]  /*67ff0*/  LDL.LU R22, [R1+0x17c8] ;  /* 0x0017c80001167983 */ /* 0x001ea80000300800 */
[----:B------:R-:W-:Y:S04]  /*68000*/  STL [R1+0x1790], R19 ;  /* 0x0017901301007387 */ /* 0x000fe80000100800 */
[----:B------:R-:W-:Y:S04]  /*68010*/  STL [R1+0x1798], R9 ;  /* 0x0017980901007387 */ /* 0x000fe80000100800 */
[----:B------:R-:W-:Y:S01]  /*68020*/  STL [R1+0x1734], R8 ;  /* 0x0017340801007387 */ /* 0x000fe20000100800 */
[----:B------:R-:W-:-:S02]  /*68030*/  IADD3.X R21, R21, UR9, RZ, P4, !PT ;  /* 0x0000000915157c10 */ /* 0x000fc4000a7fe4ff */
[----:B------:R-:W-:Y:S02]  /*68040*/  IADD3 R23, P4, R23, UR12, RZ ;  /* 0x0000000c17177c10 */ /* 0x000fe4000ff9e0ff */
[----:B------:R-:W-:Y:S02]  /*68050*/  IADD3.X R29, R29, UR9, RZ, P6, !PT ;  /* 0x000000091d1d7c10 */ /* 0x000fe4000b7fe4ff */
[----:B------:R-:W-:Y:S01]  /*68060*/  IADD3 R13, P6, R13, UR12, RZ ;  /* 0x0000000c0d0d7c10 */ /* 0x000fe2000ffde0ff */
[----:B------:R-:W-:Y:S04]  /*68070*/  STL [R1+0x17a0], R20 ;  /* 0x0017a01401007387 */ /* 0x000fe80000100800 */
[----:B------:R-:W-:Y:S01]  /*68080*/  STL [R1+0x173c], R21 ;  /* 0x00173c1501007387 */ /* 0x000fe20000100800 */
[----:B------:R-:W-:-:S03]  /*68090*/  IADD3.X R3, R3, UR9, RZ, P5, !PT ;  /* 0x0000000903037c10 */ /* 0x000fc6000affe4ff */
[----:B------:R0:W-:Y:S01]  /*680a0*/  STL [R1+0x17a8], R23 ;  /* 0x0017a81701007387 */ /* 0x0001e20000100800 */
[----:B------:R-:W-:-:S03]  /*680b0*/  IADD3 R2, P5, R2, UR12, RZ ;  /* 0x0000000c02027c10 */ /* 0x000fc6000ffbe0ff */
[----:B------:R1:W-:Y:S01]  /*680c0*/  STL [R1+0x1744], R29 ;  /* 0x0017441d01007387 */ /* 0x0003e20000100800 */
[----:B---3--:R-:W-:-:S03]  /*680d0*/  IADD3.X R12, R12, UR9, RZ, P3, !PT ;  /* 0x000000090c0c7c10 */ /* 0x008fc60009ffe4ff */
[----:B------:R-:W-:Y:S01]  /*680e0*/  STL [R1+0x17b0], R13 ;  /* 0x0017b00d01007387 */ /* 0x000fe20000100800 */
[----:B----4-:R-:W-:-:S03]  /*680f0*/  IADD3 R0, P3, R0, UR12, RZ ;  /* 0x0000000c00007c10 */ /* 0x010fc6000ff7e0ff */
[----:B0-----:R-:W3:Y:S04]  /*68100*/  LDL.LU R23, [R1+0x1764] ;  /* 0x0017640001177983 */ /* 0x001ee80000300800 */
[----:B------:R0:W-:Y:S04]  /*68110*/  STL [R1+0x174c], R3 ;  /* 0x00174c0301007387 */ /* 0x0001e80000100800 */
[----:B------:R4:W-:Y:S04]  /*68120*/  STL [R1+0x17b8], R2 ;  /* 0x0017b80201007387 */ /* 0x0009e80000100800 */
[----:B------:R-:W-:Y:S04]  /*68130*/  STL [R1+0x1754], R12 ;  /* 0x0017540c01007387 */ /* 0x000fe80000100800 */
[----:B------:R-:W3:Y:S04]  /*68140*/  LDL.LU R4, [R1+0x17d0] ;  /* 0x0017d00001047983 */ /* 0x000ee80000300800 */
[----:B------:R-:W3:Y:S04]  /*68150*/  LDL.LU R14, [R1+0x176c] ;  /* 0x00176c00010e7983 */ /* 0x000ee80000300800 */
[----:B------:R4:W-:Y:S04]  /*68160*/  STL [R1+0x17c0], R0 ;  /* 0x0017c00001007387 */ /* 0x0009e80000100800 */
[----:B------:R-:W3:Y:S01]  /*68170*/  LDL.LU R9, [R1+0x17d8] ;  /* 0x0017d80001097983 */ /* 0x000ee20000300800 */
[----:B--2---:R-:W-:-:S05]  /*68180*/  IADD3.X R28, R28, UR9, RZ, P2, !PT ;  /* 0x000000091c1c7c10 */ /* 0x004fca00097fe4ff */
[----:B------:R2:W-:Y:S04]  /*68190*/  STL [R1+0x175c], R28 ;  /* 0x00175c1c01007387 */ /* 0x0005e80000100800 */
[----:B------:R-:W3:Y:S04]  /*681a0*/  LDL.LU R8, [R1+0x1774] ;  /* 0x0017740001087983 */ /* 0x000ee80000300800 */
[----:B-1----:R-:W3:Y:S04]  /*681b0*/  LDL.LU R29, [R1+0x17e0] ;  /* 0x0017e000011d7983 */ /* 0x002ee80000300800 */
[----:B0-----:R-:W3:Y:S04]  /*681c0*/  LDL.LU R3, [R1+0x177c] ;  /* 0x00177c0001037983 */ /* 0x001ee80000300800 */
[----:B------:R-:W3:Y:S04]  /*681d0*/  LDL.LU R13, [R1+0x17e8] ;  /* 0x0017e800010d7983 */ /* 0x000ee80000300800 */
[----:B----4-:R-:W4:Y:S04]  /*681e0*/  LDL.LU R2, [R1+0x1784] ;  /* 0x0017840001027983 */ /* 0x010f280000300800 */
[----:B------:R-:W4:Y:S04]  /*681f0*/  LDL.LU R0, [R1+0x17f0] ;  /* 0x0017f00001007983 */ /* 0x000f280000300800 */
[----:B------:R-:W4:Y:S04]  /*68200*/  LDL.LU R12, [R1+0x178c] ;  /* 0x00178c00010c7983 */ /* 0x000f280000300800 */
[----:B--2---:R-:W2:Y:S04]  /*68210*/  LDL.LU R28, [R1+0x180c] ;  /* 0x00180c00011c7983 */ /* 0x004ea80000300800 */
        /* <DEDUP_REMOVED lines=9> */
[----:B------:R-:W-:-:S05]  /*682b0*/  IADD3 R22, P2, R22, UR12, RZ ;  /* 0x0000000c16167c10 */ /* 0x000fca000ff5e0ff */
        /* <DEDUP_REMOVED lines=8> */
[----:B0-----:R-:W2:Y:S01]  /*68340*/  LDL.LU R22, [R1+0x17ec] ;  /* 0x0017ec0001167983 */ /* 0x001ea20000300800 */
[----:B---3--:R-:W-:-:S02]  /*68350*/  IADD3.X R23, R23, UR9, RZ, P1, !PT ;  /* 0x0000000917177c10 */ /* 0x008fc40008ffe4ff */
[----:B------:R-:W-:Y:S02]  /*68360*/  IADD3 R4, P1, R4, UR12, RZ ;  /* 0x0000000c04047c10 */ /* 0x000fe4000ff3e0ff */
[----:B------:R-:W-:Y:S01]  /*68370*/  IADD3.X R14, R14, UR9, RZ, P4, !PT ;  /* 0x000000090e0e7c10 */ /* 0x000fe2000a7fe4ff */
[----:B------:R0:W-:Y:S01]  /*68380*/  STL [R1+0x1764], R23 ;  /* 0x0017641701007387 */ /* 0x0001e20000100800 */
[----:B------:R-:W-:-:S03]  /*68390*/  IADD3 R9, P4, R9, UR12, RZ ;  /* 0x0000000c09097c10 */ /* 0x000fc6000ff9e0ff */
[----:B0-----:R-:W3:Y:S04]  /*683a0*/  LDL.LU R23, [R1+0x80c] ;  /* 0x00080c0001177983 */ /* 0x001ee80000300800 */
[----:B------:R0:W-:Y:S04]  /*683b0*/  STL [R1+0x17d0], R4 ;  /* 0x0017d00401007387 */ /* 0x0001e80000100800 */
[----:B0-----:R0:W5:Y:S04]  /*683c0*/  LDL.LU R4, [R1+0x1900] ;  /* 0x0019000001047983 */ /* 0x0011680000300800 */
[----:B------:R1:W-:Y:S04]  /*683d0*/  STL [R1+0x176c], R14 ;  /* 0x00176c0e01007387 */ /* 0x0003e80000100800 */
[----:B-1----:R0:W5:Y:S04]  /*683e0*/  LDL.LU R14, [R1+0x18fc] ;  /* 0x0018fc00010e7983 */ /* 0x0021680000300800 */
[----:B------:R1:W-:Y:S04]  /*683f0*/  STL [R1+0x17d8], R9 ;  /* 0x0017d80901007387 */ /* 0x0003e80000100800 */
[----:B-1----:R0:W5:Y:S01]  /*68400*/  LDL.LU R9, [R1+0x18f8] ;  /* 0x0018f80001097983 */ /* 0x0021620000300800 */
[----:B------:R-:W-:-:S02]  /*68410*/  IADD3.X R8, R8, UR9, RZ, P6, !PT ;  /* 0x0000000908087c10 */ /* 0x000fc4000b7fe4ff */
[----:B------:R-:W-:Y:S02]  /*68420*/  IADD3 R29, P6, R29, UR12, RZ ;  /* 0x0000000c1d1d7c10 */ /* 0x000fe4000ffde0ff */
[----:B------:R-:W-:Y:S02]  /*68430*/  IADD3.X R3, R3, UR9, RZ, P5, !PT ;  /* 0x0000000903037c10 */ /* 0x000fe4000affe4ff */
[----:B------:R-:W-:Y:S01]  /*68440*/  IADD3 R13, P5, R13, UR12, RZ ;  /* 0x0000000c0d0d7c10 */ /* 0x000fe2000ffbe0ff */
[----:B------:R1:W-:Y:S01]  /*68450*/  STL [R1+0x1774], R8 ;  /* 0x0017740801007387 */ /* 0x0003e20000100800 */
[----:B----4-:R-:W-:Y:S02]  /*68460*/  IADD3.X R2, R2, UR9, RZ, P3, !PT ;  /* 0x0000000902027c10 */ /* 0x010fe40009ffe4ff */
[----:B------:R-:W-:Y:S02]  /*68470*/  IADD3 R0, P3, R0, UR12, RZ ;  /* 0x0000000c00007c10 */ /* 0x000fe4000ff7e0ff */
[----:B------:R-:W-:Y:S01]  /*68480*/  IADD3.X R12, R12, UR9, RZ, P2, !PT ;  /* 0x000000090c0c7c10 */ /* 0x000fe200097fe4ff */
[----:B-1----:R0:W5:Y:S04]  /*68490*/  LDL.LU R8, [R1+0x18f4] ;  /* 0x0018f40001087983 */ /* 0x0021680000300800 */
[----:B------:R1:W-:Y:S01]  /*684a0*/  STL [R1+0x17e0], R29 ;  /* 0x0017e01d01007387 */ /* 0x0003e20000100800 */
[----:B--2---:R-:W-:-:S03]  /*684b0*/  IADD3 R28, P2, R28, UR12, RZ ;  /* 0x0000000c1c1c7c10 */ /* 0x004fc6000ff5e0ff */
[----:B-1----:R0:W5:Y:S04]  /*684c0*/  LDL.LU R29, [R1+0x18f0] ;  /* 0x0018f000011d7983 */ /* 0x0021680000300800 */
[----:B------:R1:W-:Y:S04]  /*684d0*/  STL [R1+0x177c], R3 ;  /* 0x00177c0301007387 */ /* 0x0003e80000100800 */
        /* <DEDUP_REMOVED lines=10> */
[----:B-1----:R-:W2:Y:S01]  /*68580*/  LDL.LU R28, [R1+0x18d8] ;  /* 0x0018d800011c7983 */ /* 0x002ea20000300800 */
[----:B------:R-:W-:-:S02]  /*68590*/  IADD3.X R24, R24, UR9, RZ, P1, !PT ;  /* 0x0000000918187c10 */ /* 0x000fc40008ffe4ff */
[----:B------:R-:W-:Y:S02]  /*685a0*/  IADD3 R25, P1, R25, UR12, RZ ;  /* 0x0000000c19197c10 */ /* 0x000fe4000ff3e0ff */
[----:B------:R-:W-:Y:S02]  /*685b0*/  IADD3.X R26, R26, UR9, RZ, P4, !PT ;  /* 0x000000091a1a7c10 */ /* 0x000fe4000a7fe4ff */
[----:B------:R-:W-:Y:S02]  /*685c0*/  IADD3 R27, P4, R27, UR12, RZ ;  /* 0x0000000c1b1b7c10 */ /* 0x000fe4000ff9e0ff */
[----:B------:R-:W-:Y:S01]  /*685d0*/  IADD3.X R10, R10, UR9, RZ, P6, !PT ;  /* 0x000000090a0a7c10 */ /* 0x000fe2000b7fe4ff */
[----:B------:R-:W-:Y:S04]  /*685e0*/  STL [R1+0x1794], R24 ;  /* 0x0017941801007387 */ /* 0x000fe80000100800 */
[----:B------:R-:W-:Y:S04]  /*685f0*/  STL [R1+0x1808], R25 ;  /* 0x0018081901007387 */ /* 0x000fe80000100800 */
[----:B------:R-:W-:Y:S04]  /*68600*/  STL [R1+0x179c], R26 ;  /* 0x00179c1a01007387 */ /* 0x000fe80000100800 */
[----:B------:R-:W-:Y:S01]  /*68610*/  STL [R1+0x1804], R27 ;  /* 0x0018041b01007387 */ /* 0x000fe20000100800 */
[----:B--2---:R-:W-:-:S05]  /*68620*/  IADD3.X R28, R28, UR9, RZ, P5, !PT ;  /* 0x000000091c1c7c10 */ /* 0x004fca000affe4ff */
[----:B------:R1:W-:Y:S04]  /*68630*/  STL [R1+0x17ac], R28 ;  /* 0x0017ac1c01007387 */ /* 0x0003e80000100800 */
[----:B------:R-:W-:Y:S04]  /*68640*/  STL [R1+0x17a4], R10 ;  /* 0x0017a40a01007387 */ /* 0x000fe80000100800 */
[----:B-1----:R-:W2:Y:S01]  /*68650*/  LDL.LU R28, [R1+0x18d4] ;  /* 0x0018d400011c7983 */ /* 0x002ea20000300800 */
[----:B------:R-:W-:Y:S02]  /*68660*/  IADD3 R11, P6, R11, UR12, RZ ;  /* 0x0000000c0b0b7c10 */ /* 0x000fe4000ffde0ff */
[----:B------:R-:W-:-:S02]  /*68670*/  IADD3 R5, P5, R5, UR12, RZ ;  /* 0x0000000c05057c10 */ /* 0x000fc4000ffbe0ff */
        /* <DEDUP_REMOVED lines=11> */
[----:B------:R-:W-:Y:S04]  /*68730*/  STL [R1+0x17bc], R15 ;  /* 0x0017bc0f01007387 */ /* 0x000fe80000100800 */
[----:B------:R-:W-:Y:S04]  /*68740*/  STL [R1+0x17f4], R16 ;  /* 0x0017f41001007387 */ /* 0x000fe80000100800 */
[----:B------:R-:W-:Y:S04]  /*68750*/  STL [R1+0x17c4], R17 ;  /* 0x0017c41101007387 */ /* 0x000fe80000100800 */
[----:B------:R-:W-:Y:S04]  /*68760*/  STL [R1+0x810], R18 ;  /* 0x0008101201007387 */ /* 0x000fe80000100800 */
[----:B------:R-:W-:Y:S01]  /*68770*/  STL [R1+0x17cc], R19 ;  /* 0x0017cc1301007387 */ /* 0x000fe20000100800 */
[----:B------:R-:W-:-:S02]  /*68780*/  IADD3.X R20, R20, UR9, RZ, P6, !PT ;  /* 0x0000000914147c10 */ /* 0x000fc4000b7fe4ff */
[----:B------:R-:W-:Y:S02]  /*68790*/  IADD3.X R21, R21, UR9, RZ, P5, !PT ;  /* 0x0000000915157c10 */ /* 0x000fe4000affe4ff */
[----:B---3--:R-:W-:Y:S02]  /*687a0*/  IADD3.X R23, R23, UR8, RZ, P1, !PT ;  /* 0x0000000817177c10 */ /* 0x008fe40008ffe4ff */
[----:B------:R-:W-:Y:S02]  /*687b0*/  IADD3.X R22, R22, UR9, RZ, P2, !PT ;  /* 0x0000000916167c10 */ /* 0x000fe400097fe4ff */
[----:B--2---:R-:W-:-:S05]  /*687c0*/  IADD3.X R28, R28, UR9, RZ, P3, !PT ;  /* 0x000000091c1c7c10 */ /* 0x004fca0009ffe4ff */
[----:B------:R1:W-:Y:S02]  /*687d0*/  STL [R1+0x17e4], R28 ;  /* 0x0017e41c01007387 */ /* 0x0003e40000100800 */
[----:B-1----:R-:W1:Y:S02]  /*687e0*/  S2R R28, SR_TID.X ;  /* 0x00000000001c7919 */ /* 0x002e640000002100 */
[----:B------:R0:W-:Y:S04]  /*687f0*/  STL [R1+0x17d4], R20 ;  /* 0x0017d41401007387 */ /* 0x0001e80000100800 */
[----:B------:R0:W-:Y:S04]  /*68800*/  STL [R1+0x17dc], R21 ;  /* 0x0017dc1501007387 */ /* 0x0001e80000100800 */
[----:B------:R0:W-:Y:S04]  /*68810*/  STL [R1+0x80c], R23 ;  /* 0x00080c1701007387 */ /* 0x0001e80000100800 */
[----:B------:R0:W-:Y:S01]  /*68820*/  STL [R1+0x17ec], R22 ;  /* 0x0017ec1601007387 */ /* 0x0001e20000100800 */
[----:B-1----:R-:W-:-:S05]  /*68830*/  LOP3.LUT R28, R28, 0x7f, RZ, 0xc0, !PT ;  /* 0x0000007f1c1c7812 */ /* 0x002fca00078ec0ff */
[----:B------:R-:W-:Y:S01]  /*68840*/  IMAD.SHL.U32 R28, R28, 0x2, RZ ;  /* 0x000000021c1c7824 */ /* 0x000fe200078e00ff */
[----:B0-----:R-:W-:Y:S06]  /*68850*/  @P0 BRA `(.L_x_2) ;  /* 0xfffffca400000947 */ /* 0x001fec000383ffff */
[----:B------:R-:W2:Y:S04]  /*68860*/  LDL.LU R28, [R1+0x418] ;  /* 0x00041800011c7983 */ /* 0x000ea80000300800 */
[----:B--2---:R0:W-:Y:S04]  /*68870*/  STL [R1+0x1968], R28 ;  /* 0x0019681c01007387 */ /* 0x0041e80000100800 */
[----:B0-----:R-:W2:Y:S04]  /*68880*/  LDL.LU R28, [R1+0x3ac] ;  /* 0x0003ac00011c7983 */ /* 0x001ea80000300800 */
        /* <DEDUP_REMOVED lines=31> */
[----:B------:R-:W2:Y:S01]  /*68a80*/  LDL.LU R24, [R1+0x428] ;  /* 0x0004280001187983 */ /* 0x000ea20000300800 */
[----:B0----5:R-:W-:-:S03]  /*68a90*/  IMAD.MOV.U32 R28, RZ, RZ, R14 ;  /* 0x000000ffff1c7224 */ /* 0x021fc600078e000e */
        /* <DEDUP_REMOVED lines=31> */
[----:B------:R-:W2:Y:S04]  /*68c90*/  LDL.LU R25, [R1+0x3b8] ;  /* 0x0003b80001197983 */ /* 0x000ea80000300800 */
[----:B------:R-:W3:Y:S01]  /*68ca0*/  LDL.LU R26, [R1+0x3c8] ;  /* 0x0003c800011a7983 */ /* 0x000ee20000300800 */
[----:B0-----:R-:W-:-:S03]  /*68cb0*/  IMAD.MOV.U32 R24, RZ, RZ, R4 ;  /* 0x000000ffff187224 */ /* 0x001fc600078e0004 */
        /* <DEDUP_REMOVED lines=19> */
[----:B------:R0:W-:Y:S01]  /*68df0*/  STL [R1+0x1904], R8 ;  /* 0x0019040801007387 */ /* 0x0001e20000100800 */
[----:B------:R-:W-:-:S03]  /*68e00*/  F2FP.BF16.F32.PACK_AB R28, R24, R28 ;  /* 0x0000001c181c723e */ /* 0x000fc600000010ff */
[----:B0-----:R-:W2:Y:S04]  /*68e10*/  LDL.LU R8, [R1+0x3fc] ;  /* 0x0003fc0001087983 */ /* 0x001ea80000300800 */
[----:B------:R0:W-:Y:S04]  /*68e20*/  STL [R1+0x18f8], R13 ;  /* 0x0018f80d01007387 */ /* 0x0001e80000100800 */
[----:B0-----:R-:W2:Y:S04]  /*68e30*/  LDL.LU R13, [R1+0x3ec] ;  /* 0x0003ec00010d7983 */ /* 0x001ea80000300800 */
[----:B------:R0:W-:Y:S04]  /*68e40*/  STL [R1+0x18f4], R12 ;  /* 0x0018f40c01007387 */ /* 0x0001e80000100800 */
[----:B0-----:R-:W3:Y:S04]  /*68e50*/  LDL.LU R12, [R1+0x3dc] ;  /* 0x0003dc00010c7983 */ /* 0x001ee80000300800 */
[----:B------:R0:W-:Y:S04]  /*68e60*/  STL [R1+0x18e0], R3 ;  /* 0x0018e00301007387 */ /* 0x0001e80000100800 */
[----:B0-----:R-:W3:Y:S04]  /*68e70*/  LDL.LU R3, [R1+0x3cc] ;  /* 0x0003cc0001037983 */ /* 0x001ee80000300800 */
[----:B------:R0:W-:Y:S04]  /*68e80*/  STL [R1+0x18dc], R29 ;  /* 0x0018dc1d01007387 */ /* 0x0001e80000100800 */
[----:B0-----:R-:W4:Y:S04]  /*68e90*/  LDL.LU R29, [R1+0x3bc] ;  /* 0x0003bc00011d7983 */ /* 0x001f280000300800 */
[----:B------:R0:W-:Y:S04]  /*68ea0*/  STL [R1+0x18d8], R0 ;  /* 0x0018d80001007387 */ /* 0x0001e80000100800 */
[----:B0-----:R-:W4:Y:S04]  /*68eb0*/  LDL.LU R0, [R1+0x42c] ;  /* 0x00042c0001007983 */ /* 0x001f280000300800 */
[----:B------:R0:W-:Y:S04]  /*68ec0*/  STL [R1+0x18d4], R2 ;  /* 0x0018d40201007387 */ /* 0x0001e80000100800 */
[----:B0-----:R-:W2:Y:S04]  /*68ed0*/  LDL.LU R2, [R1+0x41c] ;  /* 0x00041c0001027983 */ /* 0x001ea80000300800 */
[----:B------:R-:W3:Y:S04]  /*68ee0*/  LDL.LU R24, [R1+0x19e8] ;  /* 0x0019e80001187983 */ /* 0x000ee80000300800 */
[----:B------:R0:W-:Y:S04]  /*68ef0*/  STL [R1+0x9c], R28 ;  /* 0x00009c1c01007387 */ /* 0x0001e80000100800 */
[----:B0-----:R-:W3:Y:S02]  /*68f00*/  LDL.LU R28, [R1+0x19e4] ;  /* 0x0019e400011c7983 */ /* 0x001ee40000300800 */
[----:B---3--:R-:W-:-:S02]  /*68f10*/  F2FP.BF16.F32.PACK_AB R28, R24, R28 ;  /* 0x0000001c181c723e */ /* 0x008fc400000010ff */
        /* <DEDUP_REMOVED lines=58> */
[----:B0-----:R-:W2:Y:S02]  /*692c0*/  LDL.LU R28, [R1+0x196c] ;  /* 0x00196c00011c7983 */ /* 0x001ea40000300800 */
[----:B--2---:R-:W-:-:S02]  /*692d0*/  F2FP.BF16.F32.PACK_AB R2, R28, R2 ;  /* 0x000000021c02723e */ /* 0x004fc400000010ff */
[----:B------:R-:W2:Y:S04]  /*692e0*/  LDL.LU R28, [R1+0x1968] ;  /* 0x00196800011c7983 */ /* 0x000ea80000300800 */
[----:B------:R4:W-:Y:S02]  /*692f0*/  STL [R1+0x5c], R2 ;  /* 0x00005c0201007387 */ /* 0x0009e40000100800 */
[----:B----4-:R-:W-:Y:S02]  /*69300*/  F2FP.BF16.F32.PACK_AB R2, R0, R29 ;  /* 0x0000001d0002723e */ /* 0x010fe400000010ff */
[----:B------:R-:W-:Y:S02]  /*69310*/  F2FP.BF16.F32.PACK_AB R0, R3, R12 ;  /* 0x0000000c0300723e */ /* 0x000fe400000010ff */
[----:B------:R-:W-:Y:S01]  /*69320*/  F2FP.BF16.F32.PACK_AB R3, R13, R8 ;  /* 0x000000080d03723e */ /* 0x000fe200000010ff */
[----:B------:R-:W-:Y:S04]  /*69330*/  STL [R1+0x58], R2 ;  /* 0x0000580201007387 */ /* 0x000fe80000100800 */
[----:B------:R3:W-:Y:S04]  /*69340*/  STL [R1+0x54], R0 ;  /* 0x0000540001007387 */ /* 0x0007e80000100800 */
[----:B------:R0:W-:Y:S01]  /*69350*/  STL [R1+0x50], R3 ;  /* 0x0000500301007387 */ /* 0x0001e20000100800 */
[----:B---3--:R-:W-:-:S02]  /*69360*/  F2FP.BF16.F32.PACK_AB R0, R24, R25 ;  /* 0x000000191800723e */ /* 0x008fc400000010ff */
[----:B0-----:R-:W-:Y:S02]  /*69370*/  F2FP.BF16.F32.PACK_AB R3, R26, R27 ;  /* 0x0000001b1a03723e */ /* 0x001fe400000010ff */
[----:B--2---:R-:W-:-:S05]  /*69380*/  F2FP.BF16.F32.PACK_AB R2, R9, R28 ;  /* 0x0000001c0902723e */ /* 0x004fca00000010ff */
[----:B------:R0:W-:Y:S04]  /*69390*/  STL [R1+0x4c], R2 ;  /* 0x00004c0201007387 */ /* 0x0001e80000100800 */
[----:B------:R1:W-:Y:S04]  /*693a0*/  STL [R1+0x48], R0 ;  /* 0x0000480001007387 */ /* 0x0003e80000100800 */
[----:B------:R2:W-:Y:S01]  /*693b0*/  STL [R1+0x44], R3 ;  /* 0x0000440301007387 */ /* 0x0005e20000100800 */
[----:B0-----:R-:W-:Y:S02]  /*693c0*/  F2FP.BF16.F32.PACK_AB R2, R10, R11 ;  /* 0x0000000b0a02723e */ /* 0x001fe400000010ff */
[----:B-1----:R-:W-:-:S03]  /*693d0*/  F2FP.BF16.F32.PACK_AB R0, R4, R5 ;  /* 0x000000050400723e */ /* 0x002fc600000010ff */
[----:B------:R0:W-:Y:S01]  /*693e0*/  STL [R1+0x40], R2 ;  /* 0x0000400201007387 */ /* 0x0001e20000100800 */
[----:B--2---:R-:W-:-:S03]  /*693f0*/  F2FP.BF16.F32.PACK_AB R3, R6, R7 ;  /* 0x000000070603723e */ /* 0x004fc600000010ff */
[----:B------:R1:W-:Y:S04]  /*69400*/  STL [R1+0x3c], R0 ;  /* 0x00003c0001007387 */ /* 0x0003e80000100800 */
[----:B------:R2:W-:Y:S01]  /*69410*/  STL [R1+0x38], R3 ;  /* 0x0000380301007387 */ /* 0x0005e20000100800 */
[----:B0-----:R-:W-:Y:S02]  /*69420*/  F2FP.BF16.F32.PACK_AB R2, R14, R15 ;  /* 0x0000000f0e02723e */ /* 0x001fe400000010ff */
[----:B-1----:R-:W-:-:S03]  /*69430*/  F2FP.BF16.F32.PACK_AB R0, R16, R17 ;  /* 0x000000111000723e */ /* 0x002fc600000010ff */
[----:B------:R0:W-:Y:S01]  /*69440*/  STL [R1+0x34], R2 ;  /* 0x0000340201007387 */ /* 0x0001e20000100800 */
[----:B--2---:R-:W-:-:S03]  /*69450*/  F2FP.BF16.F32.PACK_AB R3, R18, R19 ;  /* 0x000000131203723e */ /* 0x004fc600000010ff */
[----:B------:R1:W-:Y:S04]  /*69460*/  STL [R1+0x30], R0 ;  /* 0x0000300001007387 */ /* 0x0003e80000100800 */
[----:B------:R-:W-:Y:S04]  /*69470*/  STL [R1+0x2c], R3 ;  /* 0x00002c0301007387 */ /* 0x000fe80000100800 */
[----:B------:R-:W2:Y:S01]  /*69480*/  LDL.LU R7, [R1+0x364] ;  /* 0x0003640001077983 */ /* 0x000ea20000300800 */
[----:B0-----:R-:W-:Y:S02]  /*69490*/  F2FP.BF16.F32.PACK_AB R2, R20, R21 ;  /* 0x000000151402723e */ /* 0x001fe400000010ff */
[----:B-1----:R-:W-:-:S03]  /*694a0*/  F2FP.BF16.F32.PACK_AB R0, R22, R23 ;  /* 0x000000171600723e */ /* 0x002fc600000010ff */
        /* <DEDUP_REMOVED lines=20> */
[----:B------:R-:W3:Y:S04]  /*695f0*/  LDL.LU R6, [R1+0x384] ;  /* 0x0003840001067983 */ /* 0x000ee80000300800 */
[----:B---3--:R0:W-:Y:S04]  /*69600*/  STL [R1+0x191c], R6 ;  /* 0x00191c0601007387 */ /* 0x0081e80000100800 */
[----:B0-----:R-:W3:Y:S04]  /*69610*/  LDL.LU R6, [R1+0x354] ;  /* 0x0003540001067983 */ /* 0x001ee80000300800 */
        /* <DEDUP_REMOVED lines=17> */
[----:B0-----:R-:W2:Y:S04]  /*69730*/  LDL.LU R6, [R1+0x3e0] ;  /* 0x0003e00001067983 */ /* 0x001ea80000300800 */
[----:B------:R-:W3:Y:S04]  /*69740*/  LDL.LU R5, [R1+0x404] ;  /* 0x0004040001057983 */ /* 0x000ee80000300800 */
[----:B---3--:R0:W-:Y:S04]  /*69750*/  STL [R1+0x1918], R5 ;  /* 0x0019180501007387 */ /* 0x0081e80000100800 */
[----:B0-----:R-:W3:Y:S04]  /*69760*/  LDL.LU R5, [R1+0x374] ;  /* 0x0003740001057983 */ /* 0x001ee80000300800 */
[----:B------:R-:W4:Y:S04]  /*69770*/  LDL.LU R4, [R1+0x444] ;  /* 0x0004440001047983 */ /* 0x000f280000300800 */
[----:B----4-:R0:W-:Y:S04]  /*69780*/  STL [R1+0x1914], R4 ;  /* 0x0019140401007387 */ /* 0x0101e80000100800 */
[----:B0-----:R-:W4:Y:S04]  /*69790*/  LDL.LU R4, [R1+0x394] ;  /* 0x0003940001047983 */ /* 0x001f280000300800 */
[----:B------:R-:W2:Y:S04]  /*697a0*/  LDL.LU R11, [R1+0x360] ;  /* 0x00036000010b7983 */ /* 0x000ea80000300800 */
[----:B--2---:R0:W-:Y:S04]  /*697b0*/  STL [R1+0x1910], R11 ;  /* 0x0019100b01007387 */ /* 0x0041e80000100800 */
[----:B0-----:R-:W2:Y:S04]  /*697c0*/  LDL.LU R11, [R1+0x434] ;  /* 0x00043400010b7983 */ /* 0x001ea80000300800 */
[----:B------:R-:W3:Y:S04]  /*697d0*/  LDL.LU R9, [R1+0x370] ;  /* 0x0003700001097983 */ /* 0x000ee80000300800 */
[----:B---3--:R0:W-:Y:S04]  /*697e0*/  STL [R1+0x190c], R9 ;  /* 0x00190c0901007387 */ /* 0x0081e80000100800 */
[----:B0-----:R-:W3:Y:S04]  /*697f0*/  LDL.LU R9, [R1+0x350] ;  /* 0x0003500001097983 */ /* 0x001ee80000300800 */
[----:B------:R-:W3:Y:S04]  /*69800*/  LDL.LU R10, [R1+0x380] ;  /* 0x00038000010a7983 */ /* 0x000ee80000300800 */
[----:B------:R-:W3:Y:S04]  /*69810*/  LDL.LU R8, [R1+0x390] ;  /* 0x0003900001087983 */ /* 0x000ee80000300800 */
[----:B------:R-:W4:Y:S04]  /*69820*/  LDL.LU R15, [R1+0x48c] ;  /* 0x00048c00010f7983 */ /* 0x000f280000300800 */
[----:B----4-:R0:W-:Y:S04]  /*69830*/  STL [R1+0x1900], R15 ;  /* 0x0019000f01007387 */ /* 0x0101e80000100800 */
[----:B0-----:R-:W4:Y:S04]  /*69840*/  LDL.LU R15, [R1+0x430] ;  /* 0x00043000010f7983 */ /* 0x001f280000300800 */
[----:B------:R-:W2:Y:S04]  /*69850*/  LDL.LU R13, [R1+0x4ac] ;  /* 0x0004ac00010d7983 */ /* 0x000ea80000300800 */
[----:B--2---:R0:W-:Y:S04]  /*69860*/  STL [R1+0x18fc], R13 ;  /* 0x0018fc0d01007387 */ /* 0x0041e80000100800 */
[----:B0-----:R-:W2:Y:S04]  /*69870*/  LDL.LU R13, [R1+0x47c] ;  /* 0x00047c00010d7983 */ /* 0x001ea80000300800 */
[----:B------:R-:W2:Y:S04]  /*69880*/  LDL.LU R14, [R1+0x4bc] ;  /* 0x0004bc00010e7983 */ /* 0x000ea80000300800 */
[----:B------:R-:W2:Y:S04]  /*69890*/  LDL.LU R12, [R1+0x4cc] ;  /* 0x0004cc00010c7983 */ /* 0x000ea80000300800 */
        /* <DEDUP_REMOVED lines=9> */
[----:B------:R-:W3:Y:S01]  /*69930*/  LDL.LU R3, [R1+0x458] ;  /* 0x0004580001037983 */ /* 0x000ee20000300800 */
[----:B------:R-:W-:-:S03]  /*69940*/  F2FP.BF16.F32.PACK_AB R7, R6, R7 ;  /* 0x000000070607723e */ /* 0x000fc600000010ff */
[----:B---3--:R0:W-:Y:S04]  /*69950*/  STL [R1+0x18e4], R3 ;  /* 0x0018e40301007387 */ /* 0x0081e80000100800 */
[----:B0-----:R-:W3:Y:S04]  /*69960*/  LDL.LU R3, [R1+0x4c8] ;  /* 0x0004c80001037983 */ /* 0x001ee80000300800 */
        /* <DEDUP_REMOVED lines=13> */
[----:B------:R-:W4:Y:S04]  /*69a40*/  LDL.LU R6, [R1+0x1964] ;  /* 0x0019640001067983 */ /* 0x000f280000300800 */
[----:B------:R0:W-:Y:S04]  /*69a50*/  STL [R1+0x20], R7 ;  /* 0x0000200701007387 */ /* 0x0001e80000100800 */
[----:B0-----:R-:W4:Y:S02]  /*69a60*/  LDL.LU R7, [R1+0x1960] ;  /* 0x0019600001077983 */ /* 0x001f240000300800 */
[----:B----4-:R-:W-:-:S02]  /*69a70*/  F2FP.BF16.F32.PACK_AB R7, R6, R7 ;  /* 0x000000070607723e */ /* 0x010fc400000010ff */
        /* <DEDUP_REMOVED lines=29> */
[----:B------:R0:W-:Y:S04]  /*69c50*/  STL [R1], R7 ;  /* 0x0000000701007387 */ /* 0x0001e80000100800 */
[----:B0-----:R-:W4:Y:S02]  /*69c60*/  LDL.LU R7, [R1+0x1920] ;  /* 0x0019200001077983 */ /* 0x001f240000300800 */
[----:B----4-:R-:W-:-:S02]  /*69c70*/  F2FP.BF16.F32.PACK_AB R7, R6, R7 ;  /* 0x000000070607723e */ /* 0x010fc400000010ff */
[----:B------:R-:W4:Y:S02]  /*69c80*/  LDL.LU R6, [R1+0x191c] ;  /* 0x00191c0001067983 */ /* 0x000f240000300800 */
[----:B----4-:R-:W-:Y:S02]  /*69c90*/  F2FP.BF16.F32.PACK_AB R6, R5, R6 ;  /* 0x000000060506723e */ /* 0x010fe400000010ff */
[----:B------:R-:W4:Y:S02]  /*69ca0*/  LDL.LU R5, [R1+0x1918] ;  /* 0x0019180001057983 */ /* 0x000f240000300800 */
[----:B----4-:R-:W-:Y:S02]  /*69cb0*/  F2FP.BF16.F32.PACK_AB R5, R4, R5 ;  /* 0x000000050405723e */ /* 0x010fe400000010ff */
[----:B------:R-:W4:Y:S02]  /*69cc0*/  LDL.LU R4, [R1+0x1914] ;  /* 0x0019140001047983 */ /* 0x000f240000300800 */
        /* <DEDUP_REMOVED lines=19> */
[----:B------:R-:W2:Y:S02]  /*69e00*/  LDL.LU R18, [R1+0x18ec] ;  /* 0x0018ec0001127983 */ /* 0x000ea40000300800 */
[----:B--2---:R-:W-:Y:S02]  /*69e10*/  F2FP.BF16.F32.PACK_AB R18, R17, R18 ;  /* 0x000000121112723e */ /* 0x004fe400000010ff */
[----:B------:R-:W3:Y:S02]  /*69e20*/  LDL.LU R17, [R1+0x18e8] ;  /* 0x0018e80001117983 */ /* 0x000ee40000300800 */
[----:B---3--:R-:W-:Y:S02]  /*69e30*/  F2FP.BF16.F32.PACK_AB R17, R3, R17 ;  /* 0x000000110311723e */ /* 0x008fe400000010ff */
[----:B------:R-:W2:Y:S01]  /*69e40*/  LDL.LU R3, [R1+0x18e4] ;  /* 0x0018e40001037983 */ /* 0x000ea20000300800 */
[----:B------:R-:W-:Y:S02]  /*69e50*/  F2FP.BF16.F32.PACK_AB R23, R29, R23 ;  /* 0x000000171d17723e */ /* 0x000fe400000010ff */
[----:B------:R-:W-:-:S02]  /*69e60*/  F2FP.BF16.F32.PACK_AB R22, R0, R22 ;  /* 0x000000160016723e */ /* 0x000fc400000010ff */
[----:B------:R-:W-:Y:S02]  /*69e70*/  F2FP.BF16.F32.PACK_AB R21, R2, R21 ;  /* 0x000000150215723e */ /* 0x000fe400000010ff */
[----:B--2---:R-:W-:Y:S02]  /*69e80*/  F2FP.BF16.F32.PACK_AB R16, R3, R16 ;  /* 0x000000100310723e */ /* 0x004fe400000010ff */
[----:B------:R-:W2:Y:S04]  /*69e90*/  LDL.LU R3, [R1+0x18e0] ;  /* 0x0018e00001037983 */ /* 0x000ea80000300800 */
[----:B------:R-:W2:Y:S04]  /*69ea0*/  LDL.LU R29, [R1+0x18dc] ;  /* 0x0018dc00011d7983 */ /* 0x000ea80000300800 */
[----:B------:R-:W3:Y:S04]  /*69eb0*/  LDL.LU R0, [R1+0x18d8] ;  /* 0x0018d80001007983 */ /* 0x000ee80000300800 */
[----:B------:R-:W3:Y:S01]  /*69ec0*/  LDL.LU R2, [R1+0x18d4] ;  /* 0x0018d40001027983 */ /* 0x000ee20000300800 */
[----:B------:R-:W-:-:S02]  /*69ed0*/  F2FP.BF16.F32.PACK_AB R27, R24, R27 ;  /* 0x0000001b181b723e */ /* 0x000fc400000010ff */
[----:B------:R-:W-:Y:S02]  /*69ee0*/  F2FP.BF16.F32.PACK_AB R26, R25, R26 ;  /* 0x0000001a191a723e */ /* 0x000fe400000010ff */
[----:B------:R-:W-:Y:S02]  /*69ef0*/  F2FP.BF16.F32.PACK_AB R20, R28, R20 ;  /* 0x000000141c14723e */ /* 0x000fe400000010ff */
[----:B--2---:R-:W-:Y:S02]  /*69f00*/  F2FP.BF16.F32.PACK_AB R25, R29, R3 ;  /* 0x000000031d19723e */ /* 0x004fe400000010ff */
[----:B---3--:R-:W-:-:S07]  /*69f10*/  F2FP.BF16.F32.PACK_AB R24, R2, R0 ;  /* 0x000000000218723e */ /* 0x008fce00000010ff */
.L_x_1:
[----:B------:R-:W2:Y:S01]  /*69f20*/  LDL.LU R28, [R1+0x18b4] ;  /* 0x0018b400011c7983 */ /* 0x000ea20000300800 */
[----:B------:R-:W1:Y:S01]  /*69f30*/  S2UR UR5, SR_CgaCtaId ;  /* 0x00000000000579c3 */ /* 0x000e620000008800 */
[----:B------:R-:W-:Y:S01]  /*69f40*/  UMOV UR4, 0x400 ;  /* 0x0000040000047882 */ /* 0x000fe20000000000 */
[----:B------:R-:W-:Y:S01]  /*69f50*/  ULDC.64 UR8, c[0x0][0x228] ;  /* 0x00008a0000087ab9 */ /* 0x000fe20000000a00 */
[----:B------:R-:W3:Y:S01]  /*69f60*/  S2R R2, SR_TID.X ;  /* 0x0000000000027919 */ /* 0x000ee20000002100 */
[----:B------:R-:W-:Y:S01]  /*69f70*/  ULDC.64 UR6, c[0x0][0x220] ;  /* 0x0000880000067ab9 */ /* 0x000fe20000000a00 */
[----:B-1----:R-:W-:-:S03]  /*69f80*/  ULEA UR4, UR5, UR4, 0x18 ;  /* 0x0000000405047291 */ /* 0x002fc6000f8ec03f */
[----:B------:R-:W-:Y:S01]  /*69f90*/  ULDC UR5, c[0x0][0x244] ;  /* 0x0000910000057ab9 */ /* 0x000fe20000000800 */
[C---:B---3--:R-:W-:Y:S02]  /*69fa0*/  IMAD.SHL.U32 R3, R2.reuse, 0x200, RZ ;  /* 0x0000020002037824 */ /* 0x048fe400078e00ff */
[C---:B0-----:R-:W-:Y:S02]  /*69fb0*/  IMAD.SHL.U32 R0, R2.reuse, 0x800, RZ ;  /* 0x0000080002007824 */ /* 0x041fe400078e00ff */
[----:B------:R-:W-:Y:S01]  /*69fc0*/  IMAD.SHL.U32 R29, R2, 0x4, RZ ;  /* 0x00000004021d7824 */ /* 0x000fe200078e00ff */
[----:B------:R-:W-:Y:S02]  /*69fd0*/  LOP3.LUT R3, R3, 0x3000, RZ, 0xc0, !PT ;  /* 0x0000300003037812 */ /* 0x000fe400078ec0ff */
[----:B------:R-:W-:Y:S01]  /*69fe0*/  LOP3.LUT R0, R0, 0x3000, RZ, 0xc0, !PT ;  /* 0x0000300000007812 */ /* 0x000fe200078ec0ff */
[----:B------:R-:W-:Y:S01]  /*69ff0*/  BAR.SYNC.DEFER_BLOCKING 0x0 ;  /* 0x0000000000007b1d */ /* 0x000fe20000010000 */
[----:B--2---:R-:W-:Y:S01]  /*6a000*/  LOP3.LUT R3, R3, 0xc60, R28, 0xf8, !PT ;  /* 0x00000c6003037812 */ /* 0x004fe200078ef81c */
[----:B------:R-:W-:-:S03]  /*6a010*/  IMAD.SHL.U32 R28, R2, 0x10, RZ ;  /* 0x00000010021c7824 */ /* 0x000fc600078e00ff */
[----:B------:R-:W-:Y:S02]  /*6a020*/  LOP3.LUT R3, R3, 0x70, R29, 0x78, !PT ;  /* 0x0000007003037812 */ /* 0x000fe400078e781d */
[----:B------:R-:W-:Y:S02]  /*6a030*/  LOP3.LUT R0, R0, 0x3f0, R28, 0xf8, !PT ;  /* 0x000003f000007812 */ /* 0x000fe400078ef81c */
[----:B------:R-:W-:Y:S01]  /*6a040*/  SHF.R.U32.HI R28, RZ, 0x1, R2 ;  /* 0x00000001ff1c7819 */ /* 0x000fe20000011602 */
[----:B------:R0:W-:Y:S03]  /*6a050*/  STS.128 [R3+UR4], R24 ;  /* 0x0000001803007988 */ /* 0x0001e60008000c04 */
[----:B------:R-:W-:Y:S01]  /*6a060*/  LOP3.LUT R0, R0, 0x20, R28, 0x78, !PT ;  /* 0x0000002000007812 */ /* 0x000fe200078e781c */
[----:B------:R1:W-:Y:S04]  /*6a070*/  STS.128 [R3+UR4+0x200], R20 ;  /* 0x0002001403007988 */ /* 0x0003e80008000c04 */
[----:B------:R2:W-:Y:S04]  /*6a080*/  STL [R1+0xc0], R0 ;  /* 0x0000c00001007387 */ /* 0x0005e80000100800 */
[----:B0-----:R-:W3:Y:S04]  /*6a090*/  LDL.LU R24, [R1+0x10] ;  /* 0x0000100001187983 */ /* 0x001ee80000300800 */
[----:B------:R-:W3:Y:S04]  /*6a0a0*/  LDL.LU R25, [R1+0x14] ;  /* 0x0000140001197983 */ /* 0x000ee80000300800 */
[----:B------:R-:W3:Y:S04]  /*6a0b0*/  LDL.LU R26, [R1+0x18] ;  /* 0x00001800011a7983 */ /* 0x000ee80000300800 */
[----:B------:R-:W3:Y:S04]  /*6a0c0*/  LDL.LU R27, [R1+0x1c] ;  /* 0x00001c00011b7983 */ /* 0x000ee80000300800 */
[----:B-1----:R-:W4:Y:S01]  /*6a0d0*/  LDL.LU R23, [R1+0x494] ;  /* 0x0004940001177983 */ /* 0x002f220000300800 */
[----:B--2---:R-:W-:-:S03]  /*6a0e0*/  SHF.R.U32.HI R0, RZ, 0x5, R2 ;  /* 0x00000005ff007819 */ /* 0x004fc60000011602 */
[----:B------:R0:W-:Y:S01]  /*6a0f0*/  STS.128 [R3+UR4+0x80], R16 ;  /* 0x0000801003007988 */ /* 0x0001e20008000c04 */
[----:B------:R-:W-:-:S03]  /*6a100*/  SGXT.U32 R0, R0, 0x2 ;  /* 0x000000020000781a */ /* 0x000fc60000000000 */
[----:B------:R1:W-:Y:S04]  /*6a110*/  STS.128 [R3+UR4+0x300], R4 ;  /* 0x0003000403007988 */ /* 0x0003e80008000c04 */
[----:B0-----:R-:W2:Y:S04]  /*6a120*/  LDL.LU R16, [R1] ;  /* 0x0000000001107983 */ /* 0x001ea80000300800 */
[----:B------:R-:W2:Y:S04]  /*6a130*/  LDL.LU R17, [R1+0x4] ;  /* 0x0000040001117983 */ /* 0x000ea80000300800 */
[----:B------:R-:W2:Y:S04]  /*6a140*/  LDL.LU R18, [R1+0x8] ;  /* 0x0000080001127983 */ /* 0x000ea80000300800 */
[----:B------:R-:W2:Y:S04]  /*6a150*/  LDL.LU R19, [R1+0xc] ;  /* 0x00000c0001137983 */ /* 0x000ea80000300800 */
[----:B------:R-:W-:Y:S04]  /*6a160*/  STS.128 [R3+UR4+0x280], R12 ;  /* 0x0002800c03007988 */ /* 0x000fe80008000c04 */
[----:B------:R-:W-:Y:S04]  /*6a170*/  STS.128 [R3+UR4+0x100], R8 ;  /* 0x0001000803007988 */ /* 0x000fe80008000c04 */
[----:B---3--:R0:W-:Y:S01]  /*6a180*/  STS.128 [R3+UR4+0x380], R24 ;  /* 0x0003801803007988 */ /* 0x0081e20008000c04 */
[----:B----4-:R-:W-:-:S02]  /*6a190*/  LOP3.LUT R2, R23, 0x1fc, R0, 0xfe, !PT ;  /* 0x000001fc17027812 */ /* 0x010fc400078efe00 */
[C-C-:B-1----:R-:W-:Y:S02]  /*6a1a0*/  LOP3.LUT R5, R23.reuse, 0x14, R0.reuse, 0xfe, !PT ;  /* 0x0000001417057812 */ /* 0x142fe400078efe00 */
[C-C-:B------:R-:W-:Y:S01]  /*6a1b0*/  LOP3.LUT R4, R23.reuse, 0x1c, R0.reuse, 0xfe, !PT ;  /* 0x0000001c17047812 */ /* 0x140fe200078efe00 */
[----:B------:R1:W-:Y:S01]  /*6a1c0*/  STL [R1+0x128], R2 ;  /* 0x0001280201007387 */ /* 0x0003e20000100800 */
[C-C-:B------:R-:W-:Y:S02]  /*6a1d0*/  LOP3.LUT R29, R23.reuse, 0xc, R0.reuse, 0xfe, !PT ;  /* 0x0000000c171d7812 */ /* 0x140fe400078efe00 */
[C-C-:B------:R-:W-:Y:S02]  /*6a1e0*/  LOP3.LUT R28, R23.reuse, 0x10, R0.reuse, 0xfe, !PT ;  /* 0x00000010171c7812 */ /* 0x140fe400078efe00 */
[C-C-:B0-----:R-:W-:Y:S02]  /*6a1f0*/  LOP3.LUT R26, R23.reuse, 0x4, R0.reuse, 0xfe, !PT ;  /* 0x00000004171a7812 */ /* 0x141fe400078efe00 */
[----:B------:R-:W-:-:S02]  /*6a200*/  LOP3.LUT R27, R23, 0x8, R0, 0xfe, !PT ;  /* 0x00000008171b7812 */ /* 0x000fc400078efe00 */
[C---:B------:R-:W-:Y:S02]  /*6a210*/  LOP3.LUT R25, R23.reuse, R0, RZ, 0xfc, !PT ;  /* 0x0000000017197212 */ /* 0x040fe400078efcff */
[C-C-:B-1----:R-:W-:Y:S01]  /*6a220*/  LOP3.LUT R2, R23.reuse, 0x18, R0.reuse, 0xfe, !PT ;  /* 0x0000001817027812 */ /* 0x142fe200078efe00 */
[----:B------:R-:W-:Y:S04]  /*6a230*/  STL.64 [R1+0x19b8], R26 ;  /* 0x0019b81a01007387 */ /* 0x000fe80000100a00 */
[----:B------:R-:W-:Y:S04]  /*6a240*/  STL [R1+0x19b0], R25 ;  /* 0x0019b01901007387 */ /* 0x000fe80000100800 */
[----:B------:R0:W-:Y:S04]  /*6a250*/  STL [R1+0x4], R5 ;  /* 0x0000040501007387 */ /* 0x0001e80000100800 */
[----:B------:R1:W-:Y:S04]  /*6a260*/  STL [R1+0x8], R2 ;  /* 0x0000080201007387 */ /* 0x0003e80000100800 */
[----:B------:R3:W-:Y:S01]  /*6a270*/  STL [R1+0xc], R4 ;  /* 0x00000c0401007387 */ /* 0x0007e20000100800 */
[----:B0-----:R-:W-:-:S03]  /*6a280*/  LOP3.LUT R5, R23, 0x20, R0, 0xfe, !PT ;  /* 0x0000002017057812 */ /* 0x001fc600078efe00 */
[----:B--2---:R-:W-:Y:S01]  /*6a290*/  STS.128 [R3+UR4+0x180], R16 ;  /* 0x0001801003007988 */ /* 0x004fe20008000c04 */
[----:B-1----:R-:W-:-:S03]  /*6a2a0*/  LOP3.LUT R2, R23, 0x24, R0, 0xfe, !PT ;  /* 0x0000002417027812 */ /* 0x002fc600078efe00 */
[----:B------:R0:W-:Y:S01]  /*6a2b0*/  STL [R1+0xc4], R5 ;  /* 0x0000c40501007387 */ /* 0x0001e20000100800 */
[----:B---3--:R-:W-:-:S03]  /*6a2c0*/  LOP3.LUT R4, R23, 0x28, R0, 0xfe, !PT ;  /* 0x0000002817047812 */ /* 0x008fc600078efe00 */
[----:B------:R1:W-:Y:S04]  /*6a2d0*/  STL [R1+0xc8], R2 ;  /* 0x0000c80201007387 */ /* 0x0003e80000100800 */
[----:B------:R2:W-:Y:S01]  /*6a2e0*/  STL [R1+0xcc], R4 ;  /* 0x0000cc0401007387 */ /* 0x0005e20000100800 */
[C-C-:B0-----:R-:W-:Y:S02]  /*6a2f0*/  LOP3.LUT R5, R23.reuse, 0x2c, R0.reuse, 0xfe, !PT ;  /* 0x0000002c17057812 */ /* 0x141fe400078efe00 */
[----:B-1----:R-:W-:-:S03]  /*6a300*/  LOP3.LUT R2, R23, 0x30, R0, 0xfe, !PT ;  /* 0x0000003017027812 */ /* 0x002fc600078efe00 */
[----:B------:R0:W-:Y:S01]  /*6a310*/  STL [R1+0xd0], R5 ;  /* 0x0000d00501007387 */ /* 0x0001e20000100800 */
[----:B--2---:R-:W-:-:S03]  /*6a320*/  LOP3.LUT R4, R23, 0x34, R0, 0xfe, !PT ;  /* 0x0000003417047812 */ /* 0x004fc600078efe00 */
        /* <DEDUP_REMOVED lines=156> */
[----:B------:R-:W2:Y:S04]  /*6acf0*/  LDL R24, [R1+0xc0] ;  /* 0x0000c00001187983 */ /* 0x000ea80000100800 */
[----:B------:R1:W-:Y:S01]  /*6ad00*/  STL [R1+0x218], R2 ;  /* 0x0002180201007387 */ /* 0x0003e20000100800 */
[C-C-:B0-----:R-:W-:Y:S01]  /*6ad10*/  LOP3.LUT R5, R23.reuse, 0x174, R0.reuse, 0xfe, !PT ;  /* 0x0000017417057812 */ /* 0x141fe200078efe00 */
[----:B------:R-:W-:Y:S01]  /*6ad20*/  BAR.SYNC.DEFER_BLOCKING 0x0 ;  /* 0x0000000000007b1d */ /* 0x000fe20000010000 */
[----:B-1----:R-:W-:-:S05]  /*6ad30*/  LOP3.LUT R2, R23, 0x170, R0, 0xfe, !PT ;  /* 0x0000017017027812 */ /* 0x002fca00078efe00 */
[----:B------:R0:W-:Y:S04]  /*6ad40*/  STL [R1+0x21c], R4 ;  /* 0x00021c0401007387 */ /* 0x0001e80000100800 */
[----:B------:R1:W-:Y:S04]  /*6ad50*/  STL [R1+0x220], R2 ;  /* 0x0002200201007387 */ /* 0x0003e80000100800 */
[----:B------:R3:W-:Y:S01]  /*6ad60*/  STL [R1+0x224], R5 ;  /* 0x0002240501007387 */ /* 0x0007e20000100800 */
[C-C-:B0-----:R-:W-:Y:S02]  /*6ad70*/  LOP3.LUT R4, R23.reuse, 0x178, R0.reuse, 0xfe, !PT ;  /* 0x0000017817047812 */ /* 0x141fe400078efe00 */
        /* <DEDUP_REMOVED lines=27> */
[----:B------:R1:W-:Y:S01]  /*6af30*/  STL [R1+0x260], R2 ;  /* 0x0002600201007387 */ /* 0x0003e20000100800 */
[----:B0-----:R-:W-:-:S03]  /*6af40*/  LOP3.LUT R4, R23, 0x1b4, R0, 0xfe, !PT ;  /* 0x000001b417047812 */ /* 0x001fc600078efe00 */
[----:B-1----:R-:W3:Y:S01]  /*6af50*/  LDL.LU R2, [R1+0x18d0] ;  /* 0x0018d00001027983 */ /* 0x002ee20000300800 */
[----:B------:R-:W-:-:S03]  /*6af60*/  LOP3.LUT R6, R23, 0x1c0, R0, 0xfe, !PT ;  /* 0x000001c017067812 */ /* 0x000fc600078efe00 */
[----:B------:R0:W-:Y:S04]  /*6af70*/  STL [R1+0x264], R5 ;  /* 0x0002640501007387 */ /* 0x0001e80000100800 */
[----:B------:R1:W-:Y:S01]  /*6af80*/  STL [R1+0x268], R4 ;  /* 0x0002680401007387 */ /* 0x0003e20000100800 */
[C-C-:B0-----:R-:W-:Y:S02]  /*6af90*/  LOP3.LUT R5, R23.reuse, 0x1b8, R0.reuse, 0xfe, !PT ;  /* 0x000001b817057812 */ /* 0x141fe400078efe00 */
[----:B-1----:R-:W-:-:S03]  /*6afa0*/  LOP3.LUT R4, R23, 0x1bc, R0, 0xfe, !PT ;  /* 0x000001bc17047812 */ /* 0x002fc600078efe00 */
[----:B------:R0:W-:Y:S04]  /*6afb0*/  STL [R1+0x26c], R5 ;  /* 0x00026c0501007387 */ /* 0x0001e80000100800 */
[----:B------:R1:W-:Y:S04]  /*6afc0*/  STL [R1+0x270], R4 ;  /* 0x0002700401007387 */ /* 0x0003e80000100800 */
[----:B------:R4:W-:Y:S01]  /*6afd0*/  STL [R1+0x274], R6 ;  /* 0x0002740601007387 */ /* 0x0009e20000100800 */
[C-C-:B0-----:R-:W-:Y:S02]  /*6afe0*/  LOP3.LUT R5, R23.reuse, 0x1c4, R0.reuse, 0xfe, !PT ;  /* 0x000001c417057812 */ /* 0x141fe400078efe00 */
[----:B-1----:R-:W-:-:S03]  /*6aff0*/  LOP3.LUT R4, R23, 0x1c8, R0, 0xfe, !PT ;  /* 0x000001c817047812 */ /* 0x002fc600078efe00 */
[----:B------:R0:W-:Y:S01]  /*6b000*/  STL [R1+0x278], R5 ;  /* 0x0002780501007387 */ /* 0x0001e20000100800 */
[----:B----4-:R-:W-:-:S03]  /*6b010*/  LOP3.LUT R6, R23, 0x1cc, R0, 0xfe, !PT ;  /* 0x000001cc17067812 */ /* 0x010fc600078efe00 */
        /* <DEDUP_REMOVED lines=12> */
[----:B------:R1:W-:Y:S01]  /*6b0e0*/  STL [R1+0x294], R4 ;  /* 0x0002940401007387 */ /* 0x0003e20000100800 */
[C-C-:B0-----:R-:W-:Y:S02]  /*6b0f0*/  LOP3.LUT R5, R23.reuse, 0x1e4, R0.reuse, 0xfe, !PT ;  /* 0x000001e417057812 */ /* 0x141fe400078efe00 */
[----:B-1----:R-:W-:Y:S01]  /*6b100*/  LOP3.LUT R4, R23, 0x1e8, R0, 0xfe, !PT ;  /* 0x000001e817047812 */ /* 0x002fe200078efe00 */
[----:B--2---:R-:W0:Y:S01]  /*6b110*/  LDS.128 R8, [R24+UR4] ;  /* 0x0000000418087984 */ /* 0x004e220008000c00 */
[----:B------:R-:W-:-:S05]  /*6b120*/  LOP3.LUT R16, R24, 0x40, RZ, 0x3c, !PT ;  /* 0x0000004018107812 */ /* 0x000fca00078e3cff */
[----:B------:R-:W-:Y:S04]  /*6b130*/  LDS.128 R12, [R16+UR4+0x800] ;  /* 0x00080004100c7984 */ /* 0x000fe80008000c00 */
[----:B0-----:R-:W-:Y:S04]  /*6b140*/  STL.64 [R1+0xb0], R8 ;  /* 0x0000b00801007387 */ /* 0x001fe80000100a00 */
[----:B------:R-:W-:Y:S04]  /*6b150*/  STL.64 [R1+0xb8], R10 ;  /* 0x0000b80a01007387 */ /* 0x000fe80000100a00 */
[----:B------:R0:W-:Y:S04]  /*6b160*/  STL [R1+0x298], R5 ;  /* 0x0002980501007387 */ /* 0x0001e80000100800 */
[----:B------:R1:W-:Y:S04]  /*6b170*/  STL [R1+0x29c], R4 ;  /* 0x00029c0401007387 */ /* 0x0003e80000100800 */
[----:B------:R-:W-:Y:S01]  /*6b180*/  STL [R1+0x2a0], R6 ;  /* 0x0002a00601007387 */ /* 0x000fe20000100800 */
[----:B0-----:R-:W-:-:S03]  /*6b190*/  LOP3.LUT R5, R23, 0x1f0, R0, 0xfe, !PT ;  /* 0x000001f017057812 */ /* 0x001fc600078efe00 */
[----:B------:R-:W-:Y:S01]  /*6b1a0*/  LDS.128 R8, [R24+UR4+0x400] ;  /* 0x0004000418087984 */ /* 0x000fe20008000c00 */
[----:B-1----:R-:W-:-:S03]  /*6b1b0*/  LOP3.LUT R4, R23, 0x1f4, R0, 0xfe, !PT ;  /* 0x000001f417047812 */ /* 0x002fc600078efe00 */
[----:B------:R-:W-:Y:S01]  /*6b1c0*/  STL [R1+0x2a4], R5 ;  /* 0x0002a40501007387 */ /* 0x000fe20000100800 */
[----:B------:R-:W-:-:S03]  /*6b1d0*/  LOP3.LUT R0, R23, 0x1f8, R0, 0xfe, !PT ;  /* 0x000001f817007812 */ /* 0x000fc600078efe00 */
[----:B------:R-:W-:Y:S04]  /*6b1e0*/  STL [R1+0x2a8], R4 ;  /* 0x0002a80401007387 */ /* 0x000fe80000100800 */
[----:B------:R-:W0:Y:S04]  /*6b1f0*/  LDS.128 R4, [R16+UR4] ;  /* 0x0000000410047984 */ /* 0x000e280008000c00 */
[----:B------:R-:W-:Y:S04]  /*6b200*/  STL [R1+0x234], R0 ;  /* 0x0002340001007387 */ /* 0x000fe80000100800 */
[----:B------:R-:W-:Y:S04]  /*6b210*/  STL [R1+0x1b8], R16 ;  /* 0x0001b81001007387 */ /* 0x000fe80000100800 */
[----:B------:R-:W-:Y:S01]  /*6b220*/  LDS.128 R20, [R24+UR4+0xc00] ;  /* 0x000c000418147984 */ /* 0x000fe20008000c00 */
[C---:B---3--:R-:W-:Y:S01]  /*6b230*/  ISETP.GE.AND P0, PT, R2.reuse, UR8, PT ;  /* 0x0000000802007c0c */ /* 0x048fe2000bf06270 */
[----:B------:R-:W-:Y:S01]  /*6b240*/  IMAD R2, R2, UR5, RZ ;  /* 0x0000000502027c24 */ /* 0x000fe2000f8e02ff */
[----:B------:R-:W-:Y:S01]  /*6b250*/  ULDC UR5, c[0x0][0x22c] ;  /* 0x00008b0000057ab9 */ /* 0x000fe20000000800 */
[----:B------:R-:W-:Y:S01]  /*6b260*/  ULDC UR8, c[0x0][0x22c] ;  /* 0x00008b0000087ab9 */ /* 0x000fe20000000800 */
[----:B0-----:R-:W-:Y:S04]  /*6b270*/  STL [R1+0x1940], R5 ;  /* 0x0019400501007387 */ /* 0x001fe80000100800 */
[----:B------:R-:W-:Y:S04]  /*6b280*/  STL.64 [R1+0xa0], R8 ;  /* 0x0000a00801007387 */ /* 0x000fe80000100a00 */
[----:B------:R-:W-:Y:S04]  /*6b290*/  STL.64 [R1+0xa8], R10 ;  /* 0x0000a80a01007387 */ /* 0x000fe80000100a00 */
[----:B------:R-:W0:Y:S04]  /*6b2a0*/  LDS.128 R8, [R24+UR4+0x800] ;  /* 0x0008000418087984 */ /* 0x000e280008000c00 */
[----:B------:R0:W-:Y:S04]  /*6b2b0*/  STL [R1+0x1930], R6 ;  /* 0x0019300601007387 */ /* 0x0001e80000100800 */
[----:B------:R-:W-:Y:S01]  /*6b2c0*/  STL [R1+0x192c], R7 ;  /* 0x00192c0701007387 */ /* 0x000fe20000100800 */
[----:B0-----:R-:W-:-:S03]  /*6b2d0*/  IMAD.MOV.U32 R6, RZ, RZ, R8 ;  /* 0x000000ffff067224 */ /* 0x001fc600078e0008 */
[----:B------:R-:W-:Y:S04]  /*6b2e0*/  STL [R1+0x14], R9 ;  /* 0x0000140901007387 */ /* 0x000fe80000100800 */
[----:B------:R-:W-:Y:S04]  /*6b2f0*/  STL.64 [R1+0x18], R10 ;  /* 0x0000180a01007387 */ /* 0x000fe80000100a00 */
[----:B------:R-:W-:Y:S04]  /*6b300*/  STL [R1+0x197c], R6 ;  /* 0x00197c0601007387 */ /* 0x000fe80000100800 */
[----:B------:R0:W-:Y:S04]  /*6b310*/  STL [R1+0x1978], R4 ;  /* 0x0019780401007387 */ /* 0x0001e80000100800 */
[----:B------:R-:W1:Y:S04]  /*6b320*/  LDS.128 R8, [R16+UR4+0x400] ;  /* 0x0004000410087984 */ /* 0x000e680008000c00 */
[----:B------:R-:W2:Y:S04]  /*6b330*/  LDS.128 R16, [R16+UR4+0xc00] ;  /* 0x000c000410107984 */ /* 0x000ea80008000c00 */
[----:B0-----:R-:W3:Y:S04]  /*6b340*/  LDL.LU R4, [R1+0x60] ;  /* 0x0000600001047983 */ /* 0x001ee80000300800 */
[----:B------:R-:W3:Y:S04]  /*6b350*/  LDL.LU R5, [R1+0x64] ;  /* 0x0000640001057983 */ /* 0x000ee80000300800 */
[----:B------:R-:W4:Y:S04]  /*6b360*/  LDL.LU R6, [R1+0x68] ;  /* 0x0000680001067983 */ /* 0x000f280000300800 */
[----:B------:R-:W4:Y:S01]  /*6b370*/  LDL.LU R7, [R1+0x6c] ;  /* 0x00006c0001077983 */ /* 0x000f220000300800 */
[----:B------:R-:W-:Y:S06]  /*6b380*/  BAR.SYNC.DEFER_BLOCKING 0x0 ;  /* 0x0000000000007b1d */ /* 0x000fec0000010000 */
        /* <DEDUP_REMOVED lines=12> */
[----:B------:R-:W5:Y:S04]  /*6b450*/  LDL.LU R24, [R1+0x20] ;  /* 0x0000200001187983 */ /* 0x000f680000300800 */
[----:B------:R-:W5:Y:S04]  /*6b460*/  LDL.LU R25, [R1+0x24] ;  /* 0x0000240001197983 */ /* 0x000f680000300800 */
[----:B------:R-:W5:Y:S04]  /*6b470*/  LDL.LU R26, [R1+0x28] ;  /* 0x00002800011a7983 */ /* 0x000f680000300800 */
[----:B------:R-:W5:Y:S04]  /*6b480*/  LDL.LU R27, [R1+0x2c] ;  /* 0x00002c00011b7983 */ /* 0x000f680000300800 */
[----:B----4-:R-:W-:Y:S04]  /*6b490*/  STL.64 [R1+0x19a8], R6 ;  /* 0x0019a80601007387 */ /* 0x010fe80000100a00 */
[----:B---3--:R0:W-:Y:S04]  /*6b4a0*/  STL.64 [R1+0x19a0], R4 ;  /* 0x0019a00401007387 */ /* 0x0081e80000100a00 */
[----:B0-----:R-:W3:Y:S04]  /*6b4b0*/  LDL.LU R4, [R1+0x30] ;  /* 0x0000300001047983 */ /* 0x001ee80000300800 */
[----:B------:R-:W3:Y:S04]  /*6b4c0*/  LDL.LU R5, [R1+0x34] ;  /* 0x0000340001057983 */ /* 0x000ee80000300800 */
[----:B------:R-:W3:Y:S04]  /*6b4d0*/  LDL.LU R6, [R1+0x38] ;  /* 0x0000380001067983 */ /* 0x000ee80000300800 */
[----:B------:R-:W3:Y:S04]  /*6b4e0*/  LDL.LU R7, [R1+0x3c] ;  /* 0x00003c0001077983 */ /* 0x000ee80000300800 */
[----:B------:R0:W-:Y:S04]  /*6b4f0*/  STL.64 [R1+0x1938], R22 ;  /* 0x0019381601007387 */ /* 0x0001e80000100a00 */
[----:B0-----:R-:W4:Y:S01]  /*6b500*/  LDL.LU R22, [R1+0xb0] ;  /* 0x0000b00001167983 */ /* 0x001f220000300800 */
[----:B------:R-:W0:Y:S03]  /*6b510*/  LDC R23, c[0x0][0x248] ;  /* 0x00009200ff177b82 */ /* 0x000e260000000800 */
[----:B-1----:R-:W-:Y:S04]  /*6b520*/  STL.64 [R1+0x1950], R10 ;  /* 0x0019500a01007387 */ /* 0x002fe80000100a00 */
[----:B------:R1:W-:Y:S04]  /*6b530*/  STL.64 [R1+0x1948], R8 ;  /* 0x0019480801007387 */ /* 0x0003e80000100a00 */
[----:B-1----:R-:W2:Y:S04]  /*6b540*/  LDL.LU R8, [R1+0x90] ;  /* 0x0000900001087983 */ /* 0x002ea80000300800 */
[----:B------:R-:W2:Y:S04]  /*6b550*/  LDL.LU R9, [R1+0x94] ;  /* 0x0000940001097983 */ /* 0x000ea80000300800 */
[----:B------:R-:W5:Y:S04]  /*6b560*/  LDL.LU R10, [R1+0x98] ;  /* 0x00009800010a7983 */ /* 0x000f680000300800 */
[----:B------:R-:W5:Y:S04]  /*6b570*/  LDL.LU R11, [R1+0x9c] ;  /* 0x00009c00010b7983 */ /* 0x000f680000300800 */
[----:B-----5:R-:W-:Y:S04]  /*6b580*/  STL.64 [R1+0x1960], R10 ;  /* 0x0019600a01007387 */ /* 0x020fe80000100a00 */
[----:B--2---:R1:W-:Y:S04]  /*6b590*/  STL.64 [R1+0x1958], R8 ;  /* 0x0019580801007387 */ /* 0x0043e80000100a00 */
[----:B-1----:R-:W2:Y:S04]  /*6b5a0*/  LDL.LU R8, [R1+0x80] ;  /* 0x0000800001087983 */ /* 0x002ea80000300800 */
[----:B------:R-:W2:Y:S04]  /*6b5b0*/  LDL.LU R9, [R1+0x84] ;  /* 0x0000840001097983 */ /* 0x000ea80000300800 */
[----:B------:R-:W5:Y:S04]  /*6b5c0*/  LDL.LU R10, [R1+0x88] ;  /* 0x00008800010a7983 */ /* 0x000f680000300800 */
[----:B------:R-:W5:Y:S04]  /*6b5d0*/  LDL.LU R11, [R1+0x8c] ;  /* 0x00008c00010b7983 */ /* 0x000f680000300800 */
[----:B------:R-:W-:Y:S04]  /*6b5e0*/  STS.128 [R3+UR4], R24 ;  /* 0x0000001803007988 */ /* 0x000fe80008000c04 */
[----:B---3--:R-:W-:Y:S04]  /*6b5f0*/  STS.128 [R3+UR4+0x200], R4 ;  /* 0x0002000403007988 */ /* 0x008fe80008000c04 */
[----:B-----5:R-:W-:Y:S04]  /*6b600*/  STL.64 [R1+0x1970], R10 ;  /* 0x0019700a01007387 */ /* 0x020fe80000100a00 */
[----:B--2---:R1:W-:Y:S04]  /*6b610*/  STL.64 [R1+0x1968], R8 ;  /* 0x0019680801007387 */ /* 0x0043e80000100a00 */
[----:B-1----:R-:W2:Y:S04]  /*6b620*/  LDL.LU R8, [R1+0x70] ;  /* 0x0000700001087983 */ /* 0x002ea80000300800 */
[----:B------:R-:W2:Y:S04]  /*6b630*/  LDL.LU R9, [R1+0x74] ;  /* 0x0000740001097983 */ /* 0x000ea80000300800 */
[----:B------:R-:W2:Y:S04]  /*6b640*/  LDL.LU R10, [R1+0x78] ;  /* 0x00007800010a7983 */ /* 0x000ea80000300800 */
[----:B------:R-:W2:Y:S04]  /*6b650*/  LDL.LU R11, [R1+0x7c] ;  /* 0x00007c00010b7983 */ /* 0x000ea80000300800 */
[----:B------:R-:W3:Y:S04]  /*6b660*/  LDL.LU.64 R26, [R1+0x19b8] ;  /* 0x0019b800011a7983 */ /* 0x000ee80000300a00 */
[----:B------:R-:W5:Y:S01]  /*6b670*/  LDL.LU R25, [R1+0x19b0] ;  /* 0x0019b00001197983 */ /* 0x000f620000300800 */
[----:B------:R-:W-:Y:S01]  /*6b680*/  LEA R0, P2, R2, UR6, 0x1 ;  /* 0x0000000602007c11 */ /* 0x000fe2000f8408ff */
[----:B------:R-:W-:-:S02]  /*6b690*/  ULDC UR6, c[0x0][0x22c] ;  /* 0x00008b0000067ab9 */ /* 0x000fc40000000800 */
[----:B------:R-:W4:Y:S04]  /*6b6a0*/  LDL.LU.64 R6, [R1+0x19a8] ;  /* 0x0019a80001067983 */ /* 0x000f280000300a00 */
[----:B------:R-:W4:Y:S04]  /*6b6b0*/  LDL.LU.64 R4, [R1+0x19a0] ;  /* 0x0019a00001047983 */ /* 0x000f280000300a00 */
[----:B--2---:R-:W-:Y:S01]  /*6b6c0*/  STS.128 [R3+UR4+0x300], R8 ;  /* 0x0003000803007988 */ /* 0x004fe20008000c04 */
[C---:B-----5:R-:W-:Y:S01]  /*6b6d0*/  ISETP.LT.AND P1, PT, R25.reuse, UR9, !P0 ;  /* 0x0000000919007c0c */ /* 0x060fe2000c721270 */
[----:B0-----:R-:W-:-:S02]  /*6b6e0*/  IMAD R25, R25, R23, RZ ;  /* 0x0000001719197224 */ /* 0x001fc400078e02ff */
[----:B----4-:R0:W-:Y:S04]  /*6b6f0*/  STS.128 [R3+UR4+0x80], R4 ;  /* 0x0000800403007988 */ /* 0x0101e80008000c04 */
[----:B0-----:R-:W2:Y:S04]  /*6b700*/  LDL.LU.64 R6, [R1+0x1998] ;  /* 0x0019980001067983 */ /* 0x001ea80000300a00 */
[----:B------:R-:W2:Y:S04]  /*6b710*/  LDL.LU.64 R4, [R1+0x1990] ;  /* 0x0019900001047983 */ /* 0x000ea80000300a00 */
[----:B--2---:R0:W-:Y:S04]  /*6b720*/  STS.128 [R3+UR4+0x280], R4 ;  /* 0x0002800403007988 */ /* 0x0041e80008000c04 */
[----:B0-----:R-:W2:Y:S04]  /*6b730*/  LDL.LU.64 R6, [R1+0x1988] ;  /* 0x0019880001067983 */ /* 0x001ea80000300a00 */
[----:B------:R-:W2:Y:S04]  /*6b740*/  LDL.LU.64 R4, [R1+0x1980] ;  /* 0x0019800001047983 */ /* 0x000ea80000300a00 */
[----:B--2---:R0:W-:Y:S04]  /*6b750*/  STS.128 [R3+UR4+0x100], R4 ;  /* 0x0001000403007988 */ /* 0x0041e80008000c04 */
[----:B0-----:R-:W2:Y:S04]  /*6b760*/  LDL.LU R6, [R1+0x197c] ;  /* 0x00197c0001067983 */ /* 0x001ea80000300800 */
[----:B------:R-:W4:Y:S04]  /*6b770*/  LDL.LU R4, [R1+0x1978] ;  /* 0x0019780001047983 */ /* 0x000f280000300800 */
[----:B------:R-:W5:Y:S04]  /*6b780*/  LDL.LU R7, [R1+0xa0] ;  /* 0x0000a00001077983 */ /* 0x000f680000300800 */
[----:B------:R-:W3:Y:S04]  /*6b790*/  LDL.LU.64 R10, [R1+0x1970] ;  /* 0x00197000010a7983 */ /* 0x000ee80000300a00 */
[----:B------:R-:W3:Y:S04]  /*6b7a0*/  LDL.LU.64 R8, [R1+0x1968] ;  /* 0x0019680001087983 */ /* 0x000ee80000300a00 */
[----:B---3--:R0:W-:Y:S04]  /*6b7b0*/  STS.128 [R3+UR4+0x180], R8 ;  /* 0x0001800803007988 */ /* 0x0081e80008000c04 */
[----:B0-----:R-:W3:Y:S04]  /*6b7c0*/  LDL.LU.64 R10, [R1+0x1960] ;  /* 0x00196000010a7983 */ /* 0x001ee80000300a00 */
[----:B------:R-:W3:Y:S01]  /*6b7d0*/  LDL.LU.64 R8, [R1+0x1958] ;  /* 0x0019580001087983 */ /* 0x000ee20000300a00 */
[----:B------:R-:W-:Y:S01]  /*6b7e0*/  LEA.HI.X.SX32 R2, R2, UR7, 0x1, P2 ;  /* 0x0000000702027c11 */ /* 0x000fe200090f0eff */
[----:B------:R-:W-:Y:S01]  /*6b7f0*/  ULDC UR7, c[0x0][0x22c] ;  /* 0x00008b0000077ab9 */ /* 0x000fe20000000800 */
[----:B------:R-:W-:-:S02]  /*6b800*/  LEA R24, P2, R25, R0, 0x1 ;  /* 0x0000000019187211 */ /* 0x000fc400078408ff */
[C---:B------:R-:W-:Y:S01]  /*6b810*/  ISETP.LT.AND P5, PT, R26.reuse, UR5, !P0 ;  /* 0x000000051a007c0c */ /* 0x040fe2000c7a1270 */
[----:B------:R-:W-:Y:S01]  /*6b820*/  ULDC UR5, c[0x0][0x22c] ;  /* 0x00008b0000057ab9 */ /* 0x000fe20000000800 */
[----:B------:R-:W-:Y:S01]  /*6b830*/  LEA.HI.X.SX32 R25, R25, R2, 0x1, P2 ;  /* 0x0000000219197211 */ /* 0x000fe200010f0eff */
[----:B---3--:R0:W-:Y:S01]  /*6b840*/  STS.128 [R3+UR4+0x380], R8 ;  /* 0x0003800803007988 */ /* 0x0081e20008000c04 */
[----:B------:R-:W-:Y:S01]  /*6b850*/  BAR.SYNC.DEFER_BLOCKING 0x0 ;  /* 0x0000000000007b1d */ /* 0x000fe20000010000 */
[----:B0-----:R-:W-:-:S05]  /*6b860*/  IMAD R3, R26, R23, RZ ;  /* 0x000000171a037224 */ /* 0x001fca00078e02ff */
[----:B------:R-:W3:Y:S04]  /*6b870*/  LDL.LU.64 R10, [R1+0x1950] ;  /* 0x00195000010a7983 */ /* 0x000ee80000300a00 */
[----:B------:R-:W2:Y:S04]  /*6b880*/  LDL.LU.64 R8, [R1+0x1948] ;  /* 0x0019480001087983 */ /* 0x000ea80000300a00 */
[----:B------:R-:W3:Y:S04]  /*6b890*/  LDL.LU R5, [R1+0xc8] ;  /* 0x0000c80001057983 */ /* 0x000ee80000300800 */
[----:B------:R0:W-:Y:S02]  /*6b8a0*/  @P1 STG.E.U16 desc[UR10][R24.64], R22 ;  /* 0x0000001618001986 */ /* 0x0001e4000c10150a */
[----:B0-----:R-:W-:-:S04]  /*6b8b0*/  LEA R24, P1, R3, R0, 0x1 ;  /* 0x0000000003187211 */ /* 0x001fc800078208ff */
[----:B------:R-:W-:-:S05]  /*6b8c0*/  LEA.HI.X.SX32 R25, R3, R2, 0x1, P1 ;  /* 0x0000000203197211 */ /* 0x000fca00008f0eff */
[----:B----4-:R0:W-:Y:S04]  /*6b8d0*/  @P5 STG.E.U16 desc[UR10][R24.64], R4 ;  /* 0x0000000418005986 */ /* 0x0101e8000c10150a */
[----:B0-----:R-:W4:Y:S01]  /*6b8e0*/  LDL.LU R25, [R1+0x4] ;  /* 0x0000040001197983 */ /* 0x001f220000300800 */
[C---:B------:R-:W-:Y:S01]  /*6b8f0*/  IMAD R3, R27.reuse, R23, RZ ;  /* 0x000000171b037224 */ /* 0x040fe200078e02ff */
[----:B------:R-:W-:Y:S01]  /*6b900*/  ISETP.LT.AND P2, PT, R27, UR5, !P0 ;  /* 0x000000051b007c0c */ /* 0x000fe2000c741270 */
[----:B------:R-:W-:-:S03]  /*6b910*/  ULDC UR5, c[0x0][0x22c] ;  /* 0x00008b0000057ab9 */ /* 0x000fc60000000800 */
[----:B------:R-:W-:-:S04]  /*6b920*/  LEA R26, P1, R3, R0, 0x1 ;  /* 0x00000000031a7211 */ /* 0x000fc800078208ff */
[----:B------:R-:W-:Y:S02]  /*6b930*/  LEA.HI.X.SX32 R27, R3, R2, 0x1, P1 ;  /* 0x00000002031b7211 */ /* 0x000fe400008f0eff */
[----:B------:R-:W0:Y:S01]  /*6b940*/  LDC R3, c[0x0][0x248] ;  /* 0x00009200ff037b82 */ /* 0x000e220000000800 */
[C---:B------:R-:W-:Y:S01]  /*6b950*/  ISETP.LT.AND P3, PT, R29.reuse, UR6, !P0 ;  /* 0x000000061d007c0c */ /* 0x040fe2000c761270 */
[-C--:B------:R-:W-:Y:S01]  /*6b960*/  IMAD R29, R29, R23.reuse, RZ ;  /* 0x000000171d1d7224 */ /* 0x080fe200078e02ff */
[C---:B------:R-:W-:Y:S01]  /*6b970*/  ISETP.LT.AND P4, PT, R28.reuse, UR7, !P0 ;  /* 0x000000071c007c0c */ /* 0x040fe2000c781270 */
[----:B------:R-:W-:Y:S01]  /*6b980*/  IMAD R23, R28, R23, RZ ;  /* 0x000000171c177224 */ /* 0x000fe200078e02ff */
[----:B-----5:R-:W-:Y:S01]  /*6b990*/  @P2 STG.E.U16 desc[UR10][R26.64], R7 ;  /* 0x000000071a002986 */ /* 0x020fe2000c10150a */
[----:B------:R-:W-:Y:S01]  /*6b9a0*/  ULDC UR6, c[0x0][0x22c] ;  /* 0x00008b0000067ab9 */ /* 0x000fe20000000800 */
[-C--:B------:R-:W-:Y:S01]  /*6b9b0*/  LEA R28, P5, R29, R0.reuse, 0x1 ;  /* 0x000000001d1c7211 */ /* 0x080fe200078a08ff */
[----:B------:R-:W-:Y:S01]  /*6b9c0*/  ULDC UR7, c[0x0][0x22c] ;  /* 0x00008b0000077ab9 */ /* 0x000fe20000000800 */
[----:B------:R-:W-:-:S02]  /*6b9d0*/  LEA R24, P6, R23, R0, 0x1 ;  /* 0x0000000017187211 */ /* 0x000fc400078c08ff */
[----:B------:R-:W-:-:S05]  /*6b9e0*/  LEA.HI.X.SX32 R29, R29, R2, 0x1, P5 ;  /* 0x000000021d1d7211 */ /* 0x000fca00028f0eff */
[----:B--2---:R1:W-:Y:S01]  /*6b9f0*/  @P3 STG.E.U16 desc[UR10][R28.64], R8 ;  /* 0x000000081c003986 */ /* 0x0043e2000c10150a */
[C---:B----4-:R-:W-:Y:S01]  /*6ba00*/  ISETP.LT.AND P1, PT, R25.reuse, UR5, !P0 ;  /* 0x0000000519007c0c */ /* 0x050fe2000c721270 */
[----:B0-----:R-:W-:Y:S01]  /*6ba10*/  IMAD R3, R25, R3, RZ ;  /* 0x0000000319037224 */ /* 0x001fe200078e02ff */
[----:B------:R-:W-:Y:S01]  /*6ba20*/  LEA.HI.X.SX32 R25, R23, R2, 0x1, P6 ;  /* 0x0000000217197211 */ /* 0x000fe200030f0eff */
[----:B------:R-:W-:Y:S01]  /*6ba30*/  ULDC UR5, c[0x0][0x22c] ;  /* 0x00008b0000057ab9 */ /* 0x000fe20000000800 */
[----:B------:R-:W2:Y:S04]  /*6ba40*/  LDL.LU R23, [R1+0xcc] ;  /* 0x0000cc0001177983 */ /* 0x000ea80000300800 */
[----:B-1----:R-:W4:Y:S04]  /*6ba50*/  LDL.LU R29, [R1+0xc] ;  /* 0x00000c00011d7983 */ /* 0x002f280000300800 */
[----:B------:R-:W5:Y:S04]  /*6ba60*/  LDL.LU R28, [R1+0xc4] ;  /* 0x0000c400011c7983 */ /* 0x000f680000300800 */
[----:B------:R0:W-:Y:S04]  /*6ba70*/  @P4 STG.E.U16 desc[UR10][R24.64], R6 ;  /* 0x0000000618004986 */ /* 0x0001e8000c10150a */
[----:B0-----:R-:W3:Y:S01]  /*6ba80*/  LDL.LU R25, [R1+0x8] ;  /* 0x0000080001197983 */ /* 0x001ee20000300800 */
[----:B------:R-:W0:Y:S01]  /*6ba90*/  LDC R24, c[0x0][0x248] ;  /* 0x00009200ff187b82 */ /* 0x000e220000000800 */
[----:B------:R-:W-:-:S04]  /*6baa0*/  LEA R26, P2, R3, R0, 0x1 ;  /* 0x00000000031a7211 */ /* 0x000fc800078408ff */
[----:B------:R-:W-:-:S05]  /*6bab0*/  LEA.HI.X.SX32 R27, R3, R2, 0x1, P2 ;  /* 0x00000002031b7211 */ /* 0x000fca00010f0eff */
[----:B------:R1:W-:Y:S01]  /*6bac0*/  @P1 STG.E.U16 desc[UR10][R26.64], R12 ;  /* 0x0000000c1a001986 */ /* 0x0003e2000c10150a */
[----:B------:R-:W-:Y:S02]  /*6bad0*/  PRMT R4, R22, 0x7632, R4 ;  /* 0x0000763216047816 */ /* 0x000fe40000000004 */
[C---:B---3--:R-:W-:Y:S01]  /*6bae0*/  ISETP.LT.AND P2, PT, R25.reuse, UR5, !P0 ;  /* 0x0000000519007c0c */ /* 0x048fe2000c741270 */
[----:B0-----:R-:W-:Y:S01]  /*6baf0*/  IMAD R25, R25, R24, RZ ;  /* 0x0000001819197224 */ /* 0x001fe200078e02ff */
[----:B------:R-:W-:-:S04]  /*6bb00*/  ULDC UR5, c[0x0][0x22c] ;  /* 0x00008b0000057ab9 */ /* 0x000fc80000000800 */
[----:B-1----:R-:W-:-:S04]  /*6bb10*/  LEA R26, P4, R25, R0, 0x1 ;  /* 0x00000000191a7211 */ /* 0x002fc800078808ff */
[----:B------:R-:W-:Y:S02]  /*6bb20*/  LEA.HI.X.SX32 R27, R25, R2, 0x1, P4 ;  /* 0x00000002191b7211 */ /* 0x000fe400020f0eff */
[----:B------:R-:W0:Y:S01]  /*6bb30*/  LDC R25, c[0x0][0x248] ;  /* 0x00009200ff197b82 */ /* 0x000e220000000800 */
[C---:B----4-:R-:W-:Y:S01]  /*6bb40*/  IMAD R3, R29.reuse, R24, RZ ;  /* 0x000000181d037224 */ /* 0x050fe200078e02ff */
[----:B-----5:R-:W-:Y:S02]  /*6bb50*/  ISETP.LT.AND P1, PT, R28, UR5, !P0 ;  /* 0x000000051c007c0c */ /* 0x020fe4000c721270 */
[----:B------:R-:W-:Y:S01]  /*6bb60*/  ISETP.LT.AND P3, PT, R29, UR6, !P0 ;  /* 0x000000061d007c0c */ /* 0x000fe2000c761270 */
[----:B------:R1:W-:Y:S01]  /*6bb70*/  @P2 STG.E.U16 desc[UR10][R26.64], R20 ;  /* 0x000000141a002986 */ /* 0x0003e2000c10150a */
[C---:B------:R-:W-:Y:S01]  /*6bb80*/  LEA R24, P5, R3.reuse, R0, 0x1 ;  /* 0x0000000003187211 */ /* 0x040fe200078a08ff */
[----:B------:R-:W-:Y:S01]  /*6bb90*/  ULDC UR6, c[0x0][0x22c] ;  /* 0x00008b0000067ab9 */ /* 0x000fe20000000800 */
[----:B------:R-:W-:Y:S01]  /*6bba0*/  PRMT R8, R4, 0x7632, R8 ;  /* 0x0000763204087816 */ /* 0x000fe20000000008 */
[----:B------:R-:W3:Y:S01]  /*6bbb0*/  LDL.LU R29, [R1+0xd8] ;  /* 0x0000d800011d7983 */ /* 0x000ee20000300800 */
[----:B0-----:R-:W-:Y:S01]  /*6bbc0*/  IMAD R28, R28, R25, RZ ;  /* 0x000000191c1c7224 */ /* 0x001fe200078e02ff */
[----:B------:R-:W-:Y:S01]  /*6bbd0*/  LEA.HI.X.SX32 R25, R3, R2, 0x1, P5 ;  /* 0x0000000203197211 */ /* 0x000fe200028f0eff */
[----:B------:R-:W-:Y:S01]  /*6bbe0*/  ULDC UR5, c[0x0][0x22c] ;  /* 0x00008b0000057ab9 */ /* 0x000fe20000000800 */
[----:B------:R-:W0:Y:S02]  /*6bbf0*/  LDC R3, c[0x0][0x248] ;  /* 0x00009200ff037b82 */ /* 0x000e240000000800 */
[----:B-1----:R-:W-:-:S04]  /*6bc00*/  LEA R26, P2, R28, R0, 0x1 ;  /* 0x000000001c1a7211 */ /* 0x002fc800078408ff */
[----:B------:R-:W-:Y:S01]  /*6bc10*/  LEA.HI.X.SX32 R27, R28, R2, 0x1, P2 ;  /* 0x000000021c1b7211 */ /* 0x000fe200010f0eff */
[----:B------:R-:W-:Y:S01]  /*6bc20*/  @P3 STG.E.U16 desc[UR10][R24.64], R16 ;  /* 0x0000001018003986 */ /* 0x000fe2000c10150a */
[----:B------:R-:W-:Y:S01]  /*6bc30*/  ISETP.LT.AND P4, PT, R5, UR6, !P0 ;  /* 0x0000000605007c0c */ /* 0x000fe2000c781270 */
[----:B------:R-:W1:Y:S01]  /*6bc40*/  LDC R28, c[0x0][0x248] ;  /* 0x00009200ff1c7b82 */ /* 0x000e620000000800 */
[----:B--2---:R-:W-:Y:S01]  /*6bc50*/  ISETP.LT.AND P5, PT, R23, UR5, !P0 ;  /* 0x0000000517007c0c */ /* 0x004fe2000c7a1270 */
[----:B------:R2:W-:Y:S01]  /*6bc60*/  @P1 STG.E.U16 desc[UR10][R26.64], R4 ;  /* 0x000000041a001986 */ /* 0x0005e2000c10150a */
[----:B------:R-:W-:Y:S01]  /*6bc70*/  ULDC UR5, c[0x0][0x22c] ;  /* 0x00008b0000057ab9 */ /* 0x000fe20000000800 */
[----:B------:R-:W-:Y:S01]  /*6bc80*/  ULDC UR6, c[0x0][0x22c] ;  /* 0x00008b0000067ab9 */ /* 0x000fe20000000800 */
[----:B0-----:R-:W-:Y:S02]  /*6bc90*/  IMAD R3, R5, R3, RZ ;  /* 0x0000000305037224 */ /* 0x001fe400078e02ff */
[----:B------:R-:W4:Y:S04]  /*6bca0*/  LDL.LU R5, [R1+0x1940] ;  /* 0x0019400001057983 */ /* 0x000f280000300800 */
[----:B--2---:R-:W2:Y:S04]  /*6bcb0*/  LDL.LU R27, [R1+0xd0] ;  /* 0x0000d000011b7983 */ /* 0x004ea80000300800 */
[----:B------:R-:W5:Y:S01]  /*6bcc0*/  LDL.LU R26, [R1+0xd4] ;  /* 0x0000d400011a7983 */ /* 0x000f620000300800 */
[----:B------:R-:W-:-:S03]  /*6bcd0*/  LEA R24, P3, R3, R0, 0x1 ;  /* 0x0000000003187211 */ /* 0x000fc600078608ff */
[----:B------:R-:W4:Y:S01]  /*6bce0*/  LDL.LU R22, [R1+0xe0] ;  /* 0x0000e00001167983 */ /* 0x000f220000300800 */
[----:B------:R-:W-:Y:S01]  /*6bcf0*/  LEA.HI.X.SX32 R25, R3, R2, 0x1, P3 ;  /* 0x0000000203197211 */ /* 0x000fe200018f0eff */
[----:B-1----:R-:W-:Y:S01]  /*6bd00*/  IMAD R3, R23, R28, RZ ;  /* 0x0000001c17037224 */ /* 0x002fe200078e02ff */
[----:B------:R-:W-:Y:S01]  /*6bd10*/  PRMT R16, R6, 0x7632, R16 ;  /* 0x0000763206107816 */ /* 0x000fe20000000010 */
[----:B------:R-:W4:Y:S04]  /*6bd20*/  LDL.LU R23, [R1+0xe4] ;  /* 0x0000e40001177983 */ /* 0x000f280000300800 */
[----:B------:R0:W-:Y:S02]  /*6bd30*/  @P4 STG.E.U16 desc[UR10][R24.64], R8 ;  /* 0x0000000818004986 */ /* 0x0001e4000c10150a */
[----:B0-----:R-:W-:-:S02]  /*6bd40*/  LEA R24, P3, R3, R0, 0x1 ;  /* 0x0000000003187211 */ /* 0x001fc400078608ff */
[----:B------:R-:W-:Y:S02]  /*6bd50*/  PRMT R8, R7, 0x7632, R8 ;  /* 0x0000763207087816 */ /* 0x000fe40000000008 */
[----:B------:R-:W-:Y:S01]  /*6bd60*/  LEA.HI.X.SX32 R25, R3, R2, 0x1, P3 ;  /* 0x0000000203197211 */ /* 0x000fe200018f0eff */
[----:B------:R-:W4:Y:S04]  /*6bd70*/  LDL.LU R7, [R1+0xe8] ;  /* 0x0000e80001077983 */ /* 0x000f280000300800 */
[----:B------:R0:W-:Y:S04]  /*6bd80*/  @P5 STG.E.U16 desc[UR10][R24.64], R8 ;  /* 0x0000000818005986 */ /* 0x0001e8000c10150a */
[----:B------:R-:W4:Y:S01]  /*6bd90*/  LDL.LU R6, [R1+0xb4] ;  /* 0x0000b40001067983 */ /* 0x000f220000300800 */
[----:B-----5:R-:W-:-:S05]  /*6bda0*/  IMAD R4, R26, R28, RZ ;  /* 0x0000001c1a047224 */ /* 0x020fca00078e02ff */
[----:B0-----:R-:W-:-:S04]  /*6bdb0*/  LEA R24, P5, R4, R0, 0x1 ;  /* 0x0000000004187211 */ /* 0x001fc800078a08ff */
[----:B------:R-:W-:Y:S02]  /*6bdc0*/  LEA.HI.X.SX32 R25, R4, R2, 0x1, P5 ;  /* 0x0000000204197211 */ /* 0x000fe400028f0eff */
[----:B------:R-:W5:Y:S01]  /*6bdd0*/  LDL.LU R4, [R1+0xdc] ;  /* 0x0000dc0001047983 */ /* 0x000f620000300800 */
[C---:B--2---:R-:W-:Y:S01]  /*6bde0*/  ISETP.LT.AND P2, PT, R27.reuse, UR5, !P0 ;  /* 0x000000051b007c0c */ /* 0x044fe2000c741270 */
[-C--:B------:R-:W-:Y:S02]  /*6bdf0*/  IMAD R27, R27, R28.reuse, RZ ;  /* 0x0000001c1b1b7224 */ /* 0x080fe400078e02ff */
[C---:B---3--:R-:W-:Y:S01]  /*6be00*/  IMAD R3, R29.reuse, R28, RZ ;  /* 0x0000001c1d037224 */ /* 0x048fe200078e02ff */
[----:B------:R-:W-:Y:S01]  /*6be10*/  ISETP.LT.AND P3, PT, R29, UR7, !P0 ;  /* 0x000000071d007c0c */ /* 0x000fe2000c761270 */
[----:B------:R-:W-:Y:S01]  /*6be20*/  ULDC UR5, c[0x0][0x22c] ;  /* 0x00008b0000057ab9 */ /* 0x000fe20000000800 */
[----:B------:R-:W-:Y:S01]  /*6be30*/  LEA R28, P4, R27, R0, 0x1 ;  /* 0x000000001b1c7211 */ /* 0x000fe200078808ff */
[----:B------:R-:W-:Y:S01]  /*6be40*/  ULDC UR7, c[0x0][0x22c] ;  /* 0x00008b0000077ab9 */ /* 0x000fe20000000800 */
[----:B------:R-:W-:-:S02]  /*6be50*/  PRMT R8, R8, 0x7632, R8 ;  /* 0x0000763208087816 */ /* 0x000fc40000000008 */
[----:B------:R-:W-:-:S05]  /*6be60*/  LEA.HI.X.SX32 R29, R27, R2, 0x1, P4 ;  /* 0x000000021b1d7211 */ /* 0x000fca00020f0eff */
[----:B------:R0:W-:Y:S01]  /*6be70*/  @P2 STG.E.U16 desc[UR10][R28.64], R8 ;  /* 0x000000081c002986 */ /* 0x0001e2000c10150a */
[----:B------:R-:W-:Y:S01]  /*6be80*/  ISETP.LT.AND P1, PT, R26, UR6, !P0 ;  /* 0x000000061a007c0c */ /* 0x000fe2000c721270 */
[----:B------:R-:W-:Y:S01]  /*6be90*/  ULDC UR6, c[0x0][0x22c] ;  /* 0x00008b0000067ab9 */ /* 0x000fe20000000800 */
[----:B0-----:R-:W0:Y:S01]  /*6bea0*/  LDC R29, c[0x0][0x248] ;  /* 0x00009200ff1d7b82 */ /* 0x001e220000000800 */
[----:B------:R-:W-:-:S10]  /*6beb0*/  LEA R26, P6, R3, R0, 0x1 ;  /* 0x00000000031a7211 */ /* 0x000fd400078c08ff */
[----:B------:R-:W-:Y:S01]  /*6bec0*/  @P1 STG.E.U16 desc[UR10][R24.64], R16 ;  /* 0x0000001018001986 */ /* 0x000fe2000c10150a */
[----:B------:R-:W-:Y:S02]  /*6bed0*/  PRMT R12, R12, 0x7632, R12 ;  /* 0x000076320c0c7816 */ /* 0x000fe4000000000c */
[----:B------:R-:W-:-:S05]  /*6bee0*/  LEA.HI.X.SX32 R27, R3, R2, 0x1, P6 ;  /* 0x00000002031b7211 */ /* 0x000fca00030f0eff */
[----:B------:R0:W-:Y:S01]  /*6bef0*/  @P3 STG.E.U16 desc[UR10][R26.64], R12 ;  /* 0x0000000c1a003986 */ /* 0x0001e2000c10150a */
[----:B----4-:R-:W-:Y:S01]  /*6bf00*/  ISETP.LT.AND P3, PT, R22, UR6, !P0 ;  /* 0x0000000616007c0c */ /* 0x010fe2000c761270 */
[----:B------:R-:W-:Y:S01]  /*6bf10*/  ULDC UR6, c[0x0][0x22c] ;  /* 0x00008b0000067ab9 */ /* 0x000fe20000000800 */
[----:B------:R-:W-:Y:S01]  /*6bf20*/  ISETP.LT.AND P2, PT, R23, UR7, !P0 ;  /* 0x0000000717007c0c */ /* 0x000fe2000c741270 */
[----:B------:R-:W-:Y:S01]  /*6bf30*/  ULDC UR7, c[0x0][0x22c] ;  /* 0x00008b0000077ab9 */ /* 0x000fe20000000800 */
[----:B------:R-:W-:Y:S02]  /*6bf40*/  ISETP.LT.AND P4, PT, R7, UR8, !P0 ;  /* 0x0000000807007c0c */ /* 0x000fe4000c781270 */
[----:B------:R-:W-:Y:S01]  /*6bf50*/  PRMT R20, R20, 0x7632, R20 ;  /* 0x0000763214147816 */ /* 0x000fe20000000014 */
[-C--:B0-----:R-:W-:Y:S02]  /*6bf60*/  IMAD R12, R23, R29.reuse, RZ ;  /* 0x0000001d170c7224 */ /* 0x081fe400078e02ff */
[----:B------:R-:W-:-:S02]  /*6bf70*/  IMAD R8, R7, R29, RZ ;  /* 0x0000001d07087224 */ /* 0x000fc400078e02ff */
[----:B------:R-:W2:Y:S01]  /*6bf80*/  LDL.LU R7, [R1+0xa4] ;  /* 0x0000a40001077983 */ /* 0x000ea20000300800 */
[----:B------:R-:W-:Y:S02]  /*6bf90*/  PRMT R16, R16, 0x7632, R16 ;  /* 0x0000763210107816 */ /* 0x000fe40000000010 */
[C---:B-----5:R-:W-:Y:S01]  /*6bfa0*/  ISETP.LT.AND P1, PT, R4.reuse, UR5, !P0 ;  /* 0x0000000504007c0c */ /* 0x060fe2000c721270 */
[-C--:B------:R-:W-:Y:S01]  /*6bfb0*/  IMAD R3, R4, R29.reuse, RZ ;  /* 0x0000001d04037224 */ /* 0x080fe200078e02ff */
[----:B------:R-:W-:Y:S01]  /*6bfc0*/  ULDC UR5, c[0x0][0x22c] ;  /* 0x00008b0000057ab9 */ /* 0x000fe20000000800 */
[----:B------:R-:W-:-:S03]  /*6bfd0*/  IMAD R4, R22, R29, RZ ;  /* 0x0000001d16047224 */ /* 0x000fc600078e02ff */
[CC--:B------:R-:W-:Y:S02]  /*6bfe0*/  LEA R22, P6, R3.reuse, R0.reuse, 0x1 ;  /* 0x0000000003167211 */ /* 0x0c0fe400078c08ff */
[C---:B------:R-:W-:Y:S02]  /*6bff0*/  LEA R28, P5, R4.reuse, R0, 0x1 ;  /* 0x00000000041c7211 */ /* 0x040fe400078a08ff */
[-C--:B------:R-:W-:Y:S02]  /*6c000*/  LEA.HI.X.SX32 R23, R3, R2.reuse, 0x1, P6 ;  /* 0x0000000203177211 */ /* 0x080fe400030f0eff */
[----:B------:R-:W3:Y:S01]  /*6c010*/  LDL.LU R3, [R1+0xec] ;  /* 0x0000ec0001037983 */ /* 0x000ee20000300800 */
[----:B------:R-:W-:Y:S02]  /*6c020*/  LEA.HI.X.SX32 R29, R4, R2, 0x1, P5 ;  /* 0x00000002041d7211 */ /* 0x000fe400028f0eff */
[-C--:B------:R-:W-:Y:S01]  /*6c030*/  LEA R24, P6, R12, R0.reuse, 0x1 ;  /* 0x000000000c187211 */ /* 0x080fe200078c08ff */
[----:B------:R-:W4:Y:S01]  /*6c040*/  LDL.LU R4, [R1+0xf0] ;  /* 0x0000f00001047983 */ /* 0x000f220000300800 */
[----:B------:R-:W-:-:S02]  /*6c050*/  LEA R26, P5, R8, R0, 0x1 ;  /* 0x00000000081a7211 */ /* 0x000fc400078a08ff */
[-C--:B------:R-:W-:Y:S01]  /*6c060*/  LEA.HI.X.SX32 R25, R12, R2.reuse, 0x1, P6 ;  /* 0x000000020c197211 */ /* 0x080fe200030f0eff */
[----:B------:R0:W-:Y:S01]  /*6c070*/  @P1 STG.E.U16 desc[UR10][R22.64], R20 ;  /* 0x0000001416001986 */ /* 0x0001e2000c10150a */
[----:B------:R-:W-:-:S03]  /*6c080*/  LEA.HI.X.SX32 R27, R8, R2, 0x1, P5 ;  /* 0x00000002081b7211 */ /* 0x000fc600028f0eff */
[----:B------:R-:W-:Y:S04]  /*6c090*/  @P3 STG.E.U16 desc[UR10][R28.64], R16 ;  /* 0x000000101c003986 */ /* 0x000fe8000c10150a */
[----:B------:R1:W-:Y:S04]  /*6c0a0*/  @P2 STG.E.U16 desc[UR10][R24.64], R6 ;  /* 0x0000000618002986 */ /* 0x0003e8000c10150a */
[----:B0-----:R-:W5:Y:S01]  /*6c0b0*/  LDL.LU.64 R22, [R1+0x1938] ;  /* 0x0019380001167983 */ /* 0x001f620000300a00 */
[----:B------:R-:W0:Y:S03]  /*6c0c0*/  LDC R20, c[0x0][0x248] ;  /* 0x00009200ff147b82 */ /* 0x000e260000000800 */
[----:B------:R-:W5:Y:S04]  /*6c0d0*/  LDL.LU R12, [R1+0xfc] ;  /* 0x0000fc00010c7983 */ /* 0x000f680000300800 */
[----:B------:R-:W5:Y:S04]  /*6c0e0*/  LDL.LU R8, [R1+0xf4] ;  /* 0x0000f40001087983 */ /* 0x000f680000300800 */
[----:B-1----:R-:W5:Y:S04]  /*6c0f0*/  LDL.LU R25, [R1+0xf8] ;  /* 0x0000f80001197983 */ /* 0x002f680000300800 */
[----:B------:R1:W-:Y:S01]  /*6c100*/  @P4 STG.E.U16 desc[UR10][R26.64], R5 ;  /* 0x000000051a004986 */ /* 0x0003e2000c10150a */
[C---:B---3--:R-:W-:Y:S01]  /*6c110*/  ISETP.LT.AND P1, PT, R3.reuse, UR5, !P0 ;  /* 0x0000000503007c0c */ /* 0x048fe2000c721270 */
[-C--:B0-----:R-:W-:Y:S01]  /*6c120*/  IMAD R3, R3, R20.reuse, RZ ;  /* 0x0000001403037224 */ /* 0x081fe200078e02ff */
[----:B------:R-:W-:Y:S01]  /*6c130*/  ULDC UR5, c[0x0][0x22c] ;  /* 0x00008b0000057ab9 */ /* 0x000fe20000000800 */
[C---:B----4-:R-:W-:Y:S01]  /*6c140*/  ISETP.LT.AND P3, PT, R4.reuse, UR6, !P0 ;  /* 0x0000000604007c0c */ /* 0x050fe2000c761270 */
[----:B------:R-:W-:-:S02]  /*6c150*/  IMAD R4, R4, R20, RZ ;  /* 0x0000001404047224 */ /* 0x000fc400078e02ff */
[CC--:B-1----:R-:W-:Y:S01]  /*6c160*/  LEA R26, P2, R3.reuse, R0.reuse, 0x1 ;  /* 0x00000000031a7211 */ /* 0x0c2fe200078408ff */
[----:B------:R-:W-:Y:S02]  /*6c170*/  ULDC UR6, c[0x0][0x22c] ;  /* 0x00008b0000067ab9 */ /* 0x000fe40000000800 */
[C---:B------:R-:W-:Y:S02]  /*6c180*/  LEA R28, P6, R4.reuse, R0, 0x1 ;  /* 0x00000000041c7211 */ /* 0x040fe400078c08ff */
[-C--:B------:R-:W-:Y:S02]  /*6c190*/  LEA.HI.X.SX32 R27, R3, R2.reuse, 0x1, P2 ;  /* 0x00000002031b7211 */ /* 0x080fe400010f0eff */
[----:B------:R-:W-:-:S03]  /*6c1a0*/  LEA.HI.X.SX32 R29, R4, R2, 0x1, P6 ;  /* 0x00000002041d7211 */ /* 0x000fc600030f0eff */
[----:B--2---:R-:W-:Y:S04]  /*6c1b0*/  @P1 STG.E.U16 desc[UR10][R26.64], R7 ;  /* 0x000000071a001986 */ /* 0x004fe8000c10150a */
[----:B------:R0:W-:Y:S01]  /*6c1c0*/  @P3 STG.E.U16 desc[UR10][R28.64], R9 ;  /* 0x000000091c003986 */ /* 0x0001e2000c10150a */
[C---:B-----5:R-:W-:Y:S01]  /*6c1d0*/  ISETP.LT.AND P2, PT, R25.reuse, UR6, !P0 ;  /* 0x0000000619007c0c */ /* 0x060fe2000c741270 */
[-C--:B------:R-:W-:Y:S01]  /*6c1e0*/  IMAD R3, R25, R20.reuse, RZ ;  /* 0x0000001419037224 */ /* 0x080fe200078e02ff */
[C---:B------:R-:W-:Y:S01]  /*6c1f0*/  ISETP.LT.AND P4, PT, R8.reuse, UR5, !P0 ;  /* 0x0000000508007c0c */ /* 0x040fe2000c781270 */
[----:B------:R-:W2:Y:S01]  /*6c200*/  LDL.LU R25, [R1+0x128] ;  /* 0x0001280001197983 */ /* 0x000ea20000300800 */
[----:B------:R-:W-:Y:S01]  /*6c210*/  IMAD R8, R8, R20, RZ ;  /* 0x0000001408087224 */ /* 0x000fe200078e02ff */
[----:B------:R-:W-:Y:S01]  /*6c220*/  ULDC UR5, c[0x0][0x22c] ;  /* 0x00008b0000057ab9 */ /* 0x000fe20000000800 */
[----:B------:R-:W-:Y:S01]  /*6c230*/  ULDC UR6, c[0x0][0x22c] ;  /* 0x00008b0000067ab9 */ /* 0x000fe20000000800 */
[----:B------:R-:W3:Y:S04]  /*6c240*/  LDL.LU R4, [R1+0x100] ;  /* 0x0001000001047983 */ /* 0x000ee80000300800 */
[----:B0-----:R-:W4:Y:S04]  /*6c250*/  LDL.LU R29, [R1+0x108] ;  /* 0x00010800011d7983 */ /* 0x001f280000300800 */
[----:B------:R-:W5:Y:S01]  /*6c260*/  LDL.LU R28, [R1+0x14] ;  /* 0x00001400011c7983 */ /* 0x000f620000300800 */
[----:B------:R-:W-:-:S02]  /*6c270*/  LEA R24, P5, R8, R0, 0x1 ;  /* 0x0000000008187211 */ /* 0x000fc400078a08ff */
[----:B--2---:R-:W-:Y:S01]  /*6c280*/  ISETP.LT.AND P1, PT, R25, UR7, !P0 ;  /* 0x0000000719007c0c */ /* 0x004fe2000c721270 */
[----:B------:R-:W-:Y:S01]  /*6c290*/  ULDC UR7, c[0x0][0x22c] ;  /* 0x00008b0000077ab9 */ /* 0x000fe20000000800 */
[----:B------:R-:W-:-:S05]  /*6c2a0*/  LEA.HI.X.SX32 R25, R8, R2, 0x1, P5 ;  /* 0x0000000208197211 */ /* 0x000fca00028f0eff */
[----:B-----5:R0:W-:Y:S04]  /*6c2b0*/  @P4 STG.E.U16 desc[UR10][R24.64], R28 ;  /* 0x0000001c18004986 */ /* 0x0201e8000c10150a */
[----:B0-----:R-:W2:Y:S04]  /*6c2c0*/  LDL.LU R24, [R1+0x104] ;  /* 0x0001040001187983 */ /* 0x001ea80000300800 */
[----:B------:R-:W5:Y:S01]  /*6c2d0*/  LDL.LU R25, [R1+0x12c] ;  /* 0x00012c0001197983 */ /* 0x000f620000300800 */
[C---:B------:R-:W-:Y:S02]  /*6c2e0*/  LEA R26, P6, R3.reuse, R0, 0x1 ;  /* 0x00000000031a7211 */ /* 0x040fe400078c08ff */
[C---:B------:R-:W-:Y:S01]  /*6c2f0*/  ISETP.LT.AND P5, PT, R12.reuse, UR5, !P0 ;  /* 0x000000050c007c0c */ /* 0x040fe2000c7a1270 */
[----:B------:R-:W-:Y:S01]  /*6c300*/  ULDC UR5, c[0x0][0x22c] ;  /* 0x00008b0000057ab9 */ /* 0x000fe20000000800 */
[----:B------:R-:W-:Y:S01]  /*6c310*/  LEA.HI.X.SX32 R27, R3, R2, 0x1, P6 ;  /* 0x00000002031b7211 */ /* 0x000fe200030f0eff */
[----:B------:R-:W-:Y:S01]  /*6c320*/  IMAD R3, R12, R20, RZ ;  /* 0x000000140c037224 */ /* 0x000fe200078e02ff */
[----:B---3--:R-:W-:-:S03]  /*6c330*/  ISETP.LT.AND P3, PT, R4, UR5, !P0 ;  /* 0x0000000504007c0c */ /* 0x008fc6000c761270 */
[----:B------:R0:W-:Y:S01]  /*6c340*/  @P2 STG.E.U16 desc[UR10][R26.64], R13 ;  /* 0x0000000d1a002986 */ /* 0x0001e2000c10150a */
[----:B------:R-:W-:Y:S01]  /*6c350*/  IMAD R4, R4, R20, RZ ;  /* 0x0000001404047224 */ /* 0x000fe200078e02ff */
[----:B------:R-:W-:Y:S01]  /*6c360*/  ULDC UR5, c[0x0][0x22c] ;  /* 0x00008b0000057ab9 */ /* 0x000fe20000000800 */
[----:B------:R-:W-:Y:S01]  /*6c370*/  PRMT R5, R6, 0x7632, R5 ;  /* 0x0000763206057816 */ /* 0x000fe20000000005 */
[----:B------:R-:W3:Y:S04]  /*6c380*/  LDL.LU R12, [R1+0x10c] ;  /* 0x00010c00010c7983 */ /* 0x000ee80000300800 */
[----:B------:R-:W3:Y:S01]  /*6c390*/  LDL.LU R6, [R1+0x1930] ;  /* 0x0019300001067983 */ /* 0x000ee20000300800 */
[----:B0-----:R-:W-:-:S04]  /*6c3a0*/  LEA R26, P2, R3, R0, 0x1 ;  /* 0x00000000031a7211 */ /* 0x001fc800078408ff */
[----:B------:R-:W-:-:S05]  /*6c3b0*/  LEA.HI.X.SX32 R27, R3, R2, 0x1, P2 ;  /* 0x00000002031b7211 */ /* 0x000fca00010f0eff */
[----:B------:R0:W-:Y:S01]  /*6c3c0*/  @P5 STG.E.U16 desc[UR10][R26.64], R21 ;  /* 0x000000151a005986 */ /* 0x0001e2000c10150a */
[C---:B--2---:R-:W-:Y:S01]  /*6c3d0*/  IMAD R3, R24.reuse, R20, RZ ;  /* 0x0000001418037224 */ /* 0x044fe200078e02ff */
[----:B------:R-:W-:Y:S01]  /*6c3e0*/  ISETP.LT.AND P4, PT, R24, UR6, !P0 ;  /* 0x0000000618007c0c */ /* 0x000fe2000c781270 */
[----:B------:R-:W-:Y:S01]  /*6c3f0*/  ULDC UR6, c[0x0][0x22c] ;  /* 0x00008b0000067ab9 */ /* 0x000fe20000000800 */
[CC--:B------:R-:W-:Y:S02]  /*6c400*/  LEA R24, P6, R4.reuse, R0.reuse, 0x1 ;  /* 0x0000000004187211 */ /* 0x0c0fe400078c08ff */
[----:B-----5:R-:W-:Y:S02]  /*6c410*/  ISETP.LT.AND P2, PT, R25, UR7, !P0 ;  /* 0x0000000719007c0c */ /* 0x020fe4000c741270 */
[----:B0-----:R-:W-:Y:S02]  /*6c420*/  LEA R26, P5, R3, R0, 0x1 ;  /* 0x00000000031a7211 */ /* 0x001fe400078a08ff */
[----:B------:R-:W-:-:S02]  /*6c430*/  LEA.HI.X.SX32 R25, R4, R2, 0x1, P6 ;  /* 0x0000000204197211 */ /* 0x000fc400030f0eff */
[----:B------:R-:W-:Y:S01]  /*6c440*/  LEA.HI.X.SX32 R27, R3, R2, 0x1, P5 ;  /* 0x00000002031b7211 */ /* 0x000fe200028f0eff */
[C---:B----4-:R-:W-:Y:S01]  /*6c450*/  IMAD R3, R29.reuse, R20, RZ ;  /* 0x000000141d037224 */ /* 0x050fe200078e02ff */
[----:B------:R-:W-:Y:S01]  /*6c460*/  ISETP.LT.AND P5, PT, R29, UR5, !P0 ;  /* 0x000000051d007c0c */ /* 0x000fe2000c7a1270 */
[----:B------:R0:W-:Y:S01]  /*6c470*/  @P3 STG.E.U16 desc[UR10][R24.64], R17 ;  /* 0x0000001118003986 */ /* 0x0001e2000c10150a */
[----:B------:R-:W-:-:S03]  /*6c480*/  ULDC UR5, c[0x0][0x22c] ;  /* 0x00008b0000057ab9 */ /* 0x000fc60000000800 */
[----:B------:R-:W2:Y:S04]  /*6c490*/  LDL.LU R29, [R1+0x11c] ;  /* 0x00011c00011d7983 */ /* 0x000ea80000300800 */
[----:B0-----:R-:W4:Y:S04]  /*6c4a0*/  LDL.LU R25, [R1+0x110] ;  /* 0x0001100001197983 */ /* 0x001f280000300800 */
[----:B------:R-:W5:Y:S04]  /*6c4b0*/  LDL.LU R24, [R1+0x118] ;  /* 0x0001180001187983 */ /* 0x000f680000300800 */
[----:B------:R0:W-:Y:S04]  /*6c4c0*/  @P4 STG.E.U16 desc[UR10][R26.64], R5 ;  /* 0x000000051a004986 */ /* 0x0001e8000c10150a */
[----:B0-----:R-:W2:Y:S01]  /*6c4d0*/  LDL.LU R27, [R1+0x114] ;  /* 0x00011400011b7983 */ /* 0x001ea20000300800 */
[----:B------:R-:W-:-:S02]  /*6c4e0*/  LEA R4, P3, R3, R0, 0x1 ;  /* 0x0000000003047211 */ /* 0x000fc400078608ff */
[----:B------:R-:W-:Y:S02]  /*6c4f0*/  PRMT R8, R5, 0x7632, R8 ;  /* 0x0000763205087816 */ /* 0x000fe40000000008 */
[----:B------:R-:W-:Y:S02]  /*6c500*/  LEA.HI.X.SX32 R5, R3, R2, 0x1, P3 ;  /* 0x0000000203057211 */ /* 0x000fe400018f0eff */
[C---:B---3--:R-:W-:Y:S01]  /*6c510*/  ISETP.LT.AND P4, PT, R12.reuse, UR5, !P0 ;  /* 0x000000050c007c0c */ /* 0x048fe2000c781270 */
[----:B------:R-:W-:Y:S01]  /*6c520*/  IMAD R12, R12, R20, RZ ;  /* 0x000000140c0c7224 */ /* 0x000fe200078e02ff */
[----:B------:R-:W-:Y:S01]  /*6c530*/  PRMT R13, R7, 0x7632, R13 ;  /* 0x00007632070d7816 */ /* 0x000fe2000000000d */
[----:B------:R0:W-:Y:S01]  /*6c540*/  @P5 STG.E.U16 desc[UR10][R4.64], R8 ;  /* 0x0000000804005986 */ /* 0x0001e2000c10150a */
[----:B------:R-:W-:Y:S01]  /*6c550*/  PRMT R16, R9, 0x7632, R16 ;  /* 0x0000763209107816 */ /* 0x000fe20000000010 */
[----:B------:R-:W-:Y:S02]  /*6c560*/  ULDC UR5, c[0x0][0x22c] ;  /* 0x00008b0000057ab9 */ /* 0x000fe40000000800 */
[----:B------:R-:W3:Y:S01]  /*6c570*/  LDL.LU R7, [R1+0x192c] ;  /* 0x00192c0001077983 */ /* 0x000ee20000300800 */
[----:B0-----:R-:W-:-:S04]  /*6c580*/  LEA R4, P3, R12, R0, 0x1 ;  /* 0x000000000c047211 */ /* 0x001fc800078608ff */
[----:B------:R-:W-:-:S05]  /*6c590*/  LEA.HI.X.SX32 R5, R12, R2, 0x1, P3 ;  /* 0x000000020c057211 */ /* 0x000fca00018f0eff */
[----:B------:R-:W-:Y:S01]  /*6c5a0*/  @P4 STG.E.U16 desc[UR10][R4.64], R13 ;  /* 0x0000000d04004986 */ /* 0x000fe2000c10150a */
[C---:B----4-:R-:W-:Y:S01]  /*6c5b0*/  IMAD R3, R25.reuse, R20, RZ ;  /* 0x0000001419037224 */ /* 0x050fe200078e02ff */
[----:B------:R-:W-:Y:S01]  /*6c5c0*/  ISETP.LT.AND P6, PT, R25, UR6, !P0 ;  /* 0x0000000619007c0c */ /* 0x000fe2000c7c1270 */
[----:B------:R-:W-:Y:S01]  /*6c5d0*/  ULDC UR6, c[0x0][0x22c] ;  /* 0x00008b0000067ab9 */ /* 0x000fe20000000800 */
[----:B------:R-:W4:Y:S02]  /*6c5e0*/  LDL.LU R25, [R1+0x120] ;  /* 0x0001200001197983 */ /* 0x000f240000300800 */
[----:B------:R-:W-:-:S04]  /*6c5f0*/  LEA R8, P5, R3, R0, 0x1 ;  /* 0x0000000003087211 */ /* 0x000fc800078a08ff */
[----:B------:R-:W-:-:S05]  /*6c600*/  LEA.HI.X.SX32 R9, R3, R2, 0x1, P5 ;  /* 0x0000000203097211 */ /* 0x000fca00028f0eff */
[----:B------:R0:W-:Y:S01]  /*6c610*/  @P6 STG.E.U16 desc[UR10][R8.64], R16 ;  /* 0x0000001008006986 */ /* 0x0001e2000c10150a */
[C---:B--2---:R-:W-:Y:S01]  /*6c620*/  ISETP.LT.AND P3, PT, R27.reuse, UR5, !P0 ;  /* 0x000000051b007c0c */ /* 0x044fe2000c761270 */
[----:B------:R-:W-:Y:S01]  /*6c630*/  IMAD R3, R27, R20, RZ ;  /* 0x000000141b037224 */ /* 0x000fe200078e02ff */
[----:B------:R-:W-:Y:S01]  /*6c640*/  ULDC UR5, c[0x0][0x22c] ;  /* 0x00008b0000057ab9 */ /* 0x000fe20000000800 */
[----:B------:R-:W2:Y:S01]  /*6c650*/  LDL.LU R27, [R1+0x124] ;  /* 0x00012400011b7983 */ /* 0x000ea20000300800 */
[----:B0-----:R-:W-:-:S03]  /*6c660*/  PRMT R8, R28, 0x7632, R8 ;  /* 0x000076321c087816 */ /* 0x001fc60000000008 */
[----:B------:R-:W3:Y:S01]  /*6c670*/  LDL.LU R28, [R1+0x130] ;  /* 0x00013000011c7983 */ /* 0x000ee20000300800 */
[----:B------:R-:W-:Y:S01]  /*6c680*/  LEA R4, P4, R3, R0, 0x1 ;  /* 0x0000000003047211 */ /* 0x000fe200078808ff */
[----:B------:R-:W-:Y:S01]  /*6c690*/  IMAD R9, R29, R20, RZ ;  /* 0x000000141d097224 */ /* 0x000fe200078e02ff */
[C---:B-----5:R-:W-:Y:S01]  /*6c6a0*/  ISETP.LT.AND P5, PT, R24.reuse, UR5, !P0 ;  /* 0x0000000518007c0c */ /* 0x060fe2000c7a1270 */
[----:B------:R-:W5:Y:S01]  /*6c6b0*/  LDL.LU R26, [R1+0x134] ;  /* 0x00013400011a7983 */ /* 0x000f620000300800 */
[----:B------:R-:W-:Y:S01]  /*6c6c0*/  LEA.HI.X.SX32 R5, R3, R2, 0x1, P4 ;  /* 0x0000000203057211 */ /* 0x000fe200020f0eff */
[----:B------:R-:W-:Y:S01]  /*6c6d0*/  IMAD R3, R24, R20, RZ ;  /* 0x0000001418037224 */ /* 0x000fe200078e02ff */
[----:B------:R-:W-:Y:S01]  /*6c6e0*/  ISETP.LT.AND P6, PT, R29, UR6, !P0 ;  /* 0x000000061d007c0c */ /* 0x000fe2000c7c1270 */
[----:B------:R-:W5:Y:S01]  /*6c6f0*/  LDL.LU R24, [R1+0x138] ;  /* 0x0001380001187983 */ /* 0x000f620000300800 */
[----:B------:R-:W-:Y:S01]  /*6c700*/  PRMT R13, R13, 0x7632, R13 ;  /* 0x000076320d0d7816 */ /* 0x000fe2000000000d */
[----:B------:R-:W-:Y:S01]  /*6c710*/  ULDC UR5, c[0x0][0x22c] ;  /* 0x00008b0000057ab9 */ /* 0x000fe20000000800 */
[----:B------:R-:W-:Y:S01]  /*6c720*/  PRMT R21, R21, 0x7632, R21 ;  /* 0x0000763215157816 */ /* 0x000fe20000000015 */
[----:B------:R-:W5:Y:S01]  /*6c730*/  LDL.LU R29, [R1+0xb8] ;  /* 0x0000b800011d7983 */ /* 0x000f620000300800 */
[----:B------:R-:W-:Y:S01]  /*6c740*/  PRMT R17, R17, 0x7632, R17 ;  /* 0x0000763211117816 */ /* 0x000fe20000000011 */
[----:B------:R-:W-:-:S02]  /*6c750*/  ULDC UR6, c[0x0][0x22c] ;  /* 0x00008b0000067ab9 */ /* 0x000fc40000000800 */
[----:B------:R0:W-:Y:S02]  /*6c760*/  @P3 STG.E.U16 desc[UR10][R4.64], R8 ;  /* 0x0000000804003986 */ /* 0x0001e4000c10150a */
[-C--:B0-----:R-:W-:Y:S02]  /*6c770*/  LEA R4, P3, R3, R0.reuse, 0x1 ;  /* 0x0000000003047211 */ /* 0x081fe400078608ff */
[----:B------:R-:W-:Y:S02]  /*6c780*/  LEA R8, P4, R9, R0, 0x1 ;  /* 0x0000000009087211 */ /* 0x000fe400078808ff */
[-C--:B------:R-:W-:Y:S02]  /*6c790*/  LEA.HI.X.SX32 R5, R3, R2.reuse, 0x1, P3 ;  /* 0x0000000203057211 */ /* 0x080fe400018f0eff */
[----:B------:R-:W-:-:S03]  /*6c7a0*/  LEA.HI.X.SX32 R9, R9, R2, 0x1, P4 ;  /* 0x0000000209097211 */ /* 0x000fc600020f0eff */
[----:B------:R0:W-:Y:S04]  /*6c7b0*/  @P5 STG.E.U16 desc[UR10][R4.64], R13 ;  /* 0x0000000d04005986 */ /* 0x0001e8000c10150a */
[----:B------:R1:W-:Y:S01]  /*6c7c0*/  @P6 STG.E.U16 desc[UR10][R8.64], R21 ;  /* 0x0000001508006986 */ /* 0x0003e2000c10150a */
[C---:B----4-:R-:W-:Y:S01]  /*6c7d0*/  ISETP.LT.AND P4, PT, R25.reuse, UR5, !P0 ;  /* 0x0000000519007c0c */ /* 0x050fe2000c781270 */
[----:B------:R-:W-:Y:S01]  /*6c7e0*/  IMAD R3, R25, R20, RZ ;  /* 0x0000001419037224 */ /* 0x000fe200078e02ff */
[----:B------:R-:W-:Y:S01]  /*6c7f0*/  ULDC UR5, c[0x0][0x22c] ;  /* 0x00008b0000057ab9 */ /* 0x000fe20000000800 */
[----:B------:R-:W4:Y:S04]  /*6c800*/  LDL.LU R25, [R1+0xa8] ;  /* 0x0000a80001197983 */ /* 0x000f280000300800 */
[----:B0-----:R-:W4:Y:S01]  /*6c810*/  LDL.LU R13, [R1+0x13c] ;  /* 0x00013c00010d7983 */ /* 0x001f220000300800 */
[----:B------:R-:W-:-:S03]  /*6c820*/  LEA R4, P3, R3, R0, 0x1 ;  /* 0x0000000003047211 */ /* 0x000fc600078608ff */
[----:B------:R-:W4:Y:S01]  /*6c830*/  LDL.LU R16, [R1+0x140] ;  /* 0x0001400001107983 */ /* 0x000f220000300800 */
[----:B------:R-:W-:Y:S02]  /*6c840*/  LEA.HI.X.SX32 R5, R3, R2, 0x1, P3 ;  /* 0x0000000203057211 */ /* 0x000fe400018f0eff */
[C---:B--2---:R-:W-:Y:S01]  /*6c850*/  ISETP.LT.AND P5, PT, R27.reuse, UR5, !P0 ;  /* 0x000000051b007c0c */ /* 0x044fe2000c7a1270 */
[----:B-1----:R-:W-:Y:S01]  /*6c860*/  IMAD R9, R27, R20, RZ ;  /* 0x000000141b097224 */ /* 0x002fe200078e02ff */
[----:B------:R-:W-:Y:S01]  /*6c870*/  ULDC UR5, c[0x0][0x22c] ;  /* 0x00008b0000057ab9 */ /* 0x000fe20000000800 */
[----:B------:R-:W2:Y:S01]  /*6c880*/  LDL.LU R27, [R1+0x144] ;  /* 0x00014400011b7983 */ /* 0x000ea20000300800 */
[----:B---3--:R-:W-:Y:S02]  /*6c890*/  ISETP.LT.AND P3, PT, R28, UR5, !P0 ;  /* 0x000000051c007c0c */ /* 0x008fe4000c761270 */
[C---:B------:R-:W-:Y:S01]  /*6c8a0*/  LEA R8, P6, R9.reuse, R0, 0x1 ;  /* 0x0000000009087211 */ /* 0x040fe200078c08ff */
[----:B------:R-:W3:Y:S01]  /*6c8b0*/  LDL.LU R28, [R1+0x18] ;  /* 0x00001800011c7983 */ /* 0x000ee20000300800 */
[----:B------:R-:W-:Y:S01]  /*6c8c0*/  IMAD R3, R20, 0x4, R9 ;  /* 0x0000000414037824 */ /* 0x000fe200078e0209 */
[----:B------:R-:W-:Y:S01]  /*6c8d0*/  ULDC UR5, c[0x0][0x22c] ;  /* 0x00008b0000057ab9 */ /* 0x000fe20000000800 */
[----:B------:R-:W-:Y:S01]  /*6c8e0*/  LEA.HI.X.SX32 R9, R9, R2, 0x1, P6 ;  /* 0x0000000209097211 */ /* 0x000fe200030f0eff */
[----:B------:R0:W-:Y:S01]  /*6c8f0*/  @P4 STG.E.U16 desc[UR10][R4.64], R17 ;  /* 0x0000001104004986 */ /* 0x0001e2000c10150a */
[----:B-----5:R-:W-:Y:S01]  /*6c900*/  ISETP.LT.AND P4, PT, R26, UR5, !P0 ;  /* 0x000000051a007c0c */ /* 0x020fe2000c781270 */
[----:B------:R-:W-:-:S02]  /*6c910*/  ULDC UR5, c[0x0][0x22c] ;  /* 0x00008b0000057ab9 */ /* 0x000fc40000000800 */
[----:B------:R-:W5:Y:S04]  /*6c920*/  LDL.LU R26, [R1+0x148] ;  /* 0x00014800011a7983 */ /* 0x000f680000300800 */
[----:B------:R1:W-:Y:S01]  /*6c930*/  @P5 STG.E.U16 desc[UR10][R8.64], R29 ;  /* 0x0000001d08005986 */ /* 0x0003e2000c10150a */
[----:B------:R-:W-:Y:S01]  /*6c940*/  ISETP.LT.AND P5, PT, R24, UR5, !P0 ;  /* 0x0000000518007c0c */ /* 0x000fe2000c7a1270 */
[----:B------:R-:W-:Y:S01]  /*6c950*/  IMAD R12, R20, 0x4, R3 ;  /* 0x00000004140c7824 */ /* 0x000fe200078e0203 */
[----:B------:R-:W-:Y:S01]  /*6c960*/  ULDC UR5, c[0x0][0x22c] ;  /* 0x00008b0000057ab9 */ /* 0x000fe20000000800 */
[----:B------:R-:W5:Y:S01]  /*6c970*/  LDL.LU R24, [R1+0x14c] ;  /* 0x00014c0001187983 */ /* 0x000f620000300800 */
[----:B0-----:R-:W-:-:S04]  /*6c980*/  LEA R4, P6, R3, R0, 0x1 ;  /* 0x0000000003047211 */ /* 0x001fc800078c08ff */
[----:B------:R-:W-:Y:S01]  /*6c990*/  LEA.HI.X.SX32 R5, R3, R2, 0x1, P6 ;  /* 0x0000000203057211 */ /* 0x000fe200030f0eff */
[----:B------:R-:W-:Y:S01]  /*6c9a0*/  IMAD R3, R20, 0x4, R12 ;  /* 0x0000000414037824 */ /* 0x000fe200078e020c */
[----:B-1----:R-:W-:-:S03]  /*6c9b0*/  LEA R8, P6, R12, R0, 0x1 ;  /* 0x000000000c087211 */ /* 0x002fc600078c08ff */
[----:B------:R0:W-:Y:S01]  /*6c9c0*/  @P2 STG.E.U16 desc[UR10][R4.64], R6 ;  /* 0x0000000604002986 */ /* 0x0001e2000c10150a */
[----:B------:R-:W-:Y:S01]  /*6c9d0*/  LEA.HI.X.SX32 R9, R12, R2, 0x1, P6 ;  /* 0x000000020c097211 */ /* 0x000fe200030f0eff */
[----:B------:R-:W-:Y:S01]  /*6c9e0*/  IMAD R12, R20, 0x4, R3 ;  /* 0x00000004140c7824 */ /* 0x000fe200078e0203 */
[----:B0-----:R-:W-:-:S04]  /*6c9f0*/  LEA R4, P6, R3, R0, 0x1 ;  /* 0x0000000003047211 */ /* 0x001fc800078c08ff */
[----:B------:R-:W-:Y:S01]  /*6ca00*/  LEA.HI.X.SX32 R5, R3, R2, 0x1, P6 ;  /* 0x0000000203057211 */ /* 0x000fe200030f0eff */
[----:B------:R-:W-:Y:S01]  /*6ca10*/  IMAD R3, R20, 0x4, R12 ;  /* 0x0000000414037824 */ /* 0x000fe200078e020c */
[----:B----4-:R0:W-:Y:S01]  /*6ca20*/  @P3 STG.E.U16 desc[UR10][R8.64], R25 ;  /* 0x0000001908003986 */ /* 0x0101e2000c10150a */
[----:B------:R-:W-:-:S03]  /*6ca30*/  ISETP.LT.AND P2, PT, R13, UR5, !P0 ;  /* 0x000000050d007c0c */ /* 0x000fc6000c741270 */
[----:B------:R1:W-:Y:S01]  /*6ca40*/  @P4 STG.E.U16 desc[UR10][R4.64], R10 ;  /* 0x0000000a04004986 */ /* 0x0003e2000c10150a */
[----:B------:R-:W-:-:S03]  /*6ca50*/  ULDC UR5, c[0x0][0x22c] ;  /* 0x00008b0000057ab9 */ /* 0x000fc60000000800 */
[----:B------:R-:W4:Y:S01]  /*6ca60*/  LDL.LU R13, [R1+0x150] ;  /* 0x00015000010d7983 */ /* 0x000f220000300800 */
[----:B0-----:R-:W-:-:S04]  /*6ca70*/  LEA R8, P6, R12, R0, 0x1 ;  /* 0x000000000c087211 */ /* 0x001fc800078c08ff */
[----:B------:R-:W-:Y:S01]  /*6ca80*/  LEA.HI.X.SX32 R9, R12, R2, 0x1, P6 ;  /* 0x000000020c097211 */ /* 0x000fe200030f0eff */
[----:B------:R-:W-:Y:S01]  /*6ca90*/  IMAD R12, R20, 0x4, R3 ;  /* 0x00000004140c7824 */ /* 0x000fe200078e0203 */
[C---:B-1----:R-:W-:Y:S02]  /*6caa0*/  LEA R4, P6, R3.reuse, R0, 0x1 ;  /* 0x0000000003047211 */ /* 0x042fe400078c08ff */
[----:B------:R-:W-:Y:S01]  /*6cab0*/  ISETP.LT.AND P3, PT, R16, UR5, !P0 ;  /* 0x0000000510007c0c */ /* 0x000fe2000c761270 */
[----:B------:R-:W-:Y:S01]  /*6cac0*/  ULDC UR5, c[0x0][0x22c] ;  /* 0x00008b0000057ab9 */ /* 0x000fe20000000800 */
[----:B------:R-:W-:Y:S01]  /*6cad0*/  LEA.HI.X.SX32 R5, R3, R2, 0x1, P6 ;  /* 0x0000000203057211 */ /* 0x000fe200030f0eff */
[----:B------:R-:W4:Y:S01]  /*6cae0*/  LDL.LU R16, [R1+0x154] ;  /* 0x0001540001107983 */ /* 0x000f220000300800 */
[----:B------:R-:W-:Y:S01]  /*6caf0*/  IMAD R3, R20, 0x4, R12 ;  /* 0x0000000414037824 */ /* 0x000fe200078e020c */
[----:B--2---:R-:W-:Y:S01]  /*6cb00*/  ISETP.LT.AND P4, PT, R27, UR5, !P0 ;  /* 0x000000051b007c0c */ /* 0x004fe2000c781270 */
[----:B------:R-:W-:Y:S01]  /*6cb10*/  ULDC UR5, c[0x0][0x22c] ;  /* 0x00008b0000057ab9 */ /* 0x000fe20000000800 */
[----:B---3--:R0:W-:Y:S04]  /*6cb20*/  @P5 STG.E.U16 desc[UR10][R8.64], R28 ;  /* 0x0000001c08005986 */ /* 0x0081e8000c10150a */
[----:B------:R-:W2:Y:S04]  /*6cb30*/  LDL.LU R27, [R1+0x158] ;  /* 0x00015800011b7983 */ /* 0x000ea80000300800 */
[----:B------:R1:W-:Y:S01]  /*6cb40*/  @P2 STG.E.U16 desc[UR10][R4.64], R14 ;  /* 0x0000000e04002986 */ /* 0x0003e2000c10150a */
[----:B0-----:R-:W-:-:S04]  /*6cb50*/  LEA R8, P6, R12, R0, 0x1 ;  /* 0x000000000c087211 */ /* 0x001fc800078c08ff */
[----:B------:R-:W-:Y:S02]  /*6cb60*/  LEA.HI.X.SX32 R9, R12, R2, 0x1, P6 ;  /* 0x000000020c097211 */ /* 0x000fe400030f0eff */
[C---:B-1----:R-:W-:Y:S02]  /*6cb70*/  LEA R4, P6, R3.reuse, R0, 0x1 ;  /* 0x0000000003047211 */ /* 0x042fe400078c08ff */
[----:B-----5:R-:W-:Y:S01]  /*6cb80*/  ISETP.LT.AND P5, PT, R26, UR5, !P0 ;  /* 0x000000051a007c0c */ /* 0x020fe2000c7a1270 */
[----:B------:R-:W-:Y:S01]  /*6cb90*/  ULDC UR5, c[0x0][0x22c] ;  /* 0x00008b0000057ab9 */ /* 0x000fe20000000800 */
[----:B------:R-:W-:Y:S01]  /*6cba0*/  LEA.HI.X.SX32 R5, R3, R2, 0x1, P6 ;  /* 0x0000000203057211 */ /* 0x000fe200030f0eff */
[----:B------:R-:W3:Y:S01]  /*6cbb0*/  LDL.LU R26, [R1+0x160] ;  /* 0x00016000011a7983 */ /* 0x000ee20000300800 */
[----:B------:R-:W-:Y:S01]  /*6cbc0*/  ISETP.LT.AND P2, PT, R24, UR5, !P0 ;  /* 0x0000000518007c0c */ /* 0x000fe2000c741270 */
[----:B------:R-:W-:Y:S01]  /*6cbd0*/  IMAD R12, R20, 0x4, R3 ;  /* 0x00000004140c7824 */ /* 0x000fe200078e0203 */
[----:B------:R-:W-:Y:S01]  /*6cbe0*/  ULDC UR5, c[0x0][0x22c] ;  /* 0x00008b0000057ab9 */ /* 0x000fe20000000800 */
[----:B------:R-:W5:Y:S04]  /*6cbf0*/  LDL.LU R24, [R1+0x164] ;  /* 0x0001640001187983 */ /* 0x000f680000300800 */
[----:B------:R-:W-:Y:S04]  /*6cc00*/  @P3 STG.E.U16 desc[UR10][R8.64], R22 ;  /* 0x0000001608003986 */ /* 0x000fe8000c10150a */
[----:B------:R0:W-:Y:S02]  /*6cc10*/  @P4 STG.E.U16 desc[UR10][R4.64], R18 ;  /* 0x0000001204004986 */ /* 0x0001e4000c10150a */
[----:B0-----:R-:W-:-:S02]  /*6cc20*/  PRMT R5, R29, 0x7632, R5 ;  /* 0x000076321d057816 */ /* 0x001fc40000000005 */
[----:B------:R-:W5:Y:S01]  /*6cc30*/  LDL.LU R29, [R1+0x168] ;  /* 0x00016800011d7983 */ /* 0x000f620000300800 */
[----:B------:R-:W-:Y:S01]  /*6cc40*/  LEA R8, P6, R12, R0, 0x1 ;  /* 0x000000000c087211 */ /* 0x000fe200078c08ff */
[----:B------:R-:W-:-:S03]  /*6cc50*/  IMAD R3, R20, 0x4, R12 ;  /* 0x0000000414037824 */ /* 0x000fc600078e020c */
[----:B------:R-:W-:Y:S01]  /*6cc60*/  LEA.HI.X.SX32 R9, R12, R2, 0x1, P6 ;  /* 0x000000020c097211 */ /* 0x000fe200030f0eff */
[----:B------:R-:W-:Y:S01]  /*6cc70*/  IMAD R12, R20, 0x4, R3 ;  /* 0x00000004140c7824 */ /* 0x000fe200078e0203 */
[----:B------:R-:W-:-:S03]  /*6cc80*/  LEA R4, P6, R3, R0, 0x1 ;  /* 0x0000000003047211 */ /* 0x000fc600078c08ff */
[----:B------:R0:W-:Y:S01]  /*6cc90*/  @P5 STG.E.U16 desc[UR10][R8.64], R5 ;  /* 0x0000000508005986 */ /* 0x0001e2000c10150a */
[----:B------:R-:W-:Y:S02]  /*6cca0*/  PRMT R6, R6, 0x7632, R6 ;  /* 0x0000763206067816 */ /* 0x000fe40000000006 */
[----:B0-----:R-:W-:Y:S02]  /*6ccb0*/  LEA.HI.X.SX32 R5, R3, R2, 0x1, P6 ;  /* 0x0000000203057211 */ /* 0x001fe400030f0eff */
[----:B------:R-:W-:-:S04]  /*6ccc0*/  LEA R8, P6, R12, R0, 0x1 ;  /* 0x000000000c087211 */ /* 0x000fc800078c08ff */
[----:B------:R-:W-:Y:S01]  /*6ccd0*/  LEA.HI.X.SX32 R9, R12, R2, 0x1, P6 ;  /* 0x000000020c097211 */ /* 0x000fe200030f0eff */
[----:B------:R-:W-:Y:S01]  /*6cce0*/  IMAD R12, R20, 0x4, R12 ;  /* 0x00000004140c7824 */ /* 0x000fe200078e020c */
[----:B------:R-:W-:Y:S01]  /*6ccf0*/  PRMT R3, R25, 0x7632, R3 ;  /* 0x0000763219037816 */ /* 0x000fe20000000003 */
[----:B------:R0:W-:Y:S01]  /*6cd00*/  @P2 STG.E.U16 desc[UR10][R4.64], R6 ;  /* 0x0000000604002986 */ /* 0x0001e2000c10150a */
[----:B------:R-:W-:Y:S02]  /*6cd10*/  PRMT R10, R28, 0x7632, R10 ;  /* 0x000076321c0a7816 */ /* 0x000fe4000000000a */
[----:B0-----:R-:W-:-:S04]  /*6cd20*/  LEA R4, P6, R12, R0, 0x1 ;  /* 0x000000000c047211 */ /* 0x001fc800078c08ff */
[----:B------:R-:W-:Y:S02]  /*6cd30*/  LEA.HI.X.SX32 R5, R12, R2, 0x1, P6 ;  /* 0x000000020c057211 */ /* 0x000fe400030f0eff */
[----:B----4-:R-:W-:Y:S01]  /*6cd40*/  ISETP.LT.AND P3, PT, R13, UR5, !P0 ;  /* 0x000000050d007c0c */ /* 0x010fe2000c761270 */
[----:B------:R-:W-:Y:S02]  /*6cd50*/  ULDC UR5, c[0x0][0x22c] ;  /* 0x00008b0000057ab9 */ /* 0x000fe40000000800 */
[----:B------:R-:W-:Y:S01]  /*6cd60*/  ISETP.LT.AND P4, PT, R16, UR5, !P0 ;  /* 0x0000000510007c0c */ /* 0x000fe2000c781270 */
[----:B------:R-:W-:-:S09]  /*6cd70*/  ULDC UR5, c[0x0][0x22c] ;  /* 0x00008b0000057ab9 */ /* 0x000fd20000000800 */
[----:B------:R0:W-:Y:S01]  /*6cd80*/  @P3 STG.E.U16 desc[UR10][R8.64], R3 ;  /* 0x0000000308003986 */ /* 0x0001e2000c10150a */
[----:B--2---:R-:W-:Y:S01]  /*6cd90*/  ISETP.LT.AND P5, PT, R27, UR5, !P0 ;  /* 0x000000051b007c0c */ /* 0x004fe2000c7a1270 */
[----:B------:R-:W-:Y:S02]  /*6cda0*/  ULDC UR5, c[0x0][0x22c] ;  /* 0x00008b0000057ab9 */ /* 0x000fe40000000800 */
[----:B------:R-:W2:Y:S04]  /*6cdb0*/  LDL.LU R27, [R1+0x16c] ;  /* 0x00016c00011b7983 */ /* 0x000ea80000300800 */
[----:B------:R-:W4:Y:S01]  /*6cdc0*/  LDL.LU R25, [R1+0x170] ;  /* 0x0001700001197983 */ /* 0x000f220000300800 */
[--C-:B0-----:R-:W-:Y:S01]  /*6cdd0*/  IMAD R3, R20, 0x4, R12.reuse ;  /* 0x0000000414037824 */ /* 0x101fe200078e020c */
[----:B------:R-:W-:-:S02]  /*6cde0*/  PRMT R12, R10, 0x7632, R12 ;  /* 0x000076320a0c7816 */ /* 0x000fc4000000000c */
[----:B------:R-:W4:Y:S04]  /*6cdf0*/  LDL.LU R28, [R1+0x174] ;  /* 0x00017400011c7983 */ /* 0x000f280000300800 */
[----:B------:R0:W-:Y:S01]  /*6ce00*/  @P4 STG.E.U16 desc[UR10][R4.64], R12 ;  /* 0x0000000c04004986 */ /* 0x0001e2000c10150a */
[----:B---3--:R-:W-:Y:S01]  /*6ce10*/  ISETP.LT.AND P2, PT, R26, UR5, !P0 ;  /* 0x000000051a007c0c */ /* 0x008fe2000c741270 */
[----:B------:R-:W-:Y:S02]  /*6ce20*/  ULDC UR5, c[0x0][0x22c] ;  /* 0x00008b0000057ab9 */ /* 0x000fe40000000800 */
[----:B-----5:R-:W-:Y:S01]  /*6ce30*/  ISETP.LT.AND P3, PT, R24, UR5, !P0 ;  /* 0x0000000518007c0c */ /* 0x020fe2000c761270 */
[----:B------:R-:W-:Y:S02]  /*6ce40*/  ULDC UR5, c[0x0][0x22c] ;  /* 0x00008b0000057ab9 */ /* 0x000fe40000000800 */
[----:B------:R-:W-:Y:S01]  /*6ce50*/  ISETP.LT.AND P4, PT, R29, UR5, !P0 ;  /* 0x000000051d007c0c */ /* 0x000fe2000c781270 */
[----:B------:R-:W-:Y:S01]  /*6ce60*/  IMAD R6, R20, 0x4, R3 ;  /* 0x0000000414067824 */ /* 0x000fe200078e0203 */
[----:B------:R-:W3:Y:S01]  /*6ce70*/  LDL.LU R29, [R1+0x178] ;  /* 0x00017800011d7983 */ /* 0x000ee20000300800 */
[----:B------:R-:W-:Y:S01]  /*6ce80*/  LEA R8, P6, R3, R0, 0x1 ;  /* 0x0000000003087211 */ /* 0x000fe200078c08ff */
[----:B------:R-:W-:-:S02]  /*6ce90*/  ULDC UR5, c[0x0][0x22c] ;  /* 0x00008b0000057ab9 */ /* 0x000fc40000000800 */
[----:B------:R-:W5:Y:S01]  /*6cea0*/  LDL.LU R24, [R1+0xbc] ;  /* 0x0000bc0001187983 */ /* 0x000f620000300800 */
[----:B------:R-:W-:Y:S02]  /*6ceb0*/  LEA.HI.X.SX32 R9, R3, R2, 0x1, P6 ;  /* 0x0000000203097211 */ /* 0x000fe400030f0eff */
[----:B0-----:R-:W-:Y:S01]  /*6cec0*/  LEA R4, P6, R6, R0, 0x1 ;  /* 0x0000000006047211 */ /* 0x001fe200078c08ff */
[----:B------:R-:W-:Y:S01]  /*6ced0*/  IMAD R3, R20, 0x4, R6 ;  /* 0x0000000414037824 */ /* 0x000fe200078e0206 */
[----:B------:R-:W-:Y:S01]  /*6cee0*/  PRMT R14, R14, 0x7632, R14 ;  /* 0x000076320e0e7816 */ /* 0x000fe2000000000e */
[----:B------:R-:W5:Y:S01]  /*6cef0*/  LDL.LU R26, [R1+0x17c] ;  /* 0x00017c00011a7983 */ /* 0x000f620000300800 */
[----:B------:R-:W-:-:S03]  /*6cf00*/  LEA.HI.X.SX32 R5, R6, R2, 0x1, P6 ;  /* 0x0000000206057211 */ /* 0x000fc600030f0eff */
[----:B------:R0:W-:Y:S04]  /*6cf10*/  @P5 STG.E.U16 desc[UR10][R8.64], R10 ;  /* 0x0000000a08005986 */ /* 0x0001e8000c10150a */
[----:B------:R1:W-:Y:S01]  /*6cf20*/  @P2 STG.E.U16 desc[UR10][R4.64], R14 ;  /* 0x0000000e04002986 */ /* 0x0003e2000c10150a */
[----:B------:R-:W-:Y:S02]  /*6cf30*/  PRMT R22, R22, 0x7632, R22 ;  /* 0x0000763216167816 */ /* 0x000fe40000000016 */
[----:B0-----:R-:W-:Y:S01]  /*6cf40*/  LEA R8, P6, R3, R0, 0x1 ;  /* 0x0000000003087211 */ /* 0x001fe200078c08ff */
[----:B-1----:R-:W-:-:S03]  /*6cf50*/  IMAD R5, R20, 0x4, R3 ;  /* 0x0000000414057824 */ /* 0x002fc600078e0203 */
[----:B------:R-:W-:Y:S02]  /*6cf60*/  LEA.HI.X.SX32 R9, R3, R2, 0x1, P6 ;  /* 0x0000000203097211 */ /* 0x000fe400030f0eff */
[C---:B------:R-:W-:Y:S01]  /*6cf70*/  LEA R4, P6, R5.reuse, R0, 0x1 ;  /* 0x0000000005047211 */ /* 0x040fe200078c08ff */
[----:B------:R-:W-:Y:S01]  /*6cf80*/  IMAD R3, R20, 0x4, R5 ;  /* 0x0000000414037824 */ /* 0x000fe200078e0205 */
[----:B------:R-:W-:Y:S02]  /*6cf90*/  PRMT R18, R18, 0x7632, R18 ;  /* 0x0000763212127816 */ /* 0x000fe40000000012 */
[----:B------:R-:W-:Y:S01]  /*6cfa0*/  LEA.HI.X.SX32 R5, R5, R2, 0x1, P6 ;  /* 0x0000000205057211 */ /* 0x000fe200030f0eff */
[----:B------:R0:W-:Y:S04]  /*6cfb0*/  @P3 STG.E.U16 desc[UR10][R8.64], R22 ;  /* 0x0000001608003986 */ /* 0x0001e8000c10150a */
[----:B------:R1:W-:Y:S01]  /*6cfc0*/  @P4 STG.E.U16 desc[UR10][R4.64], R18 ;  /* 0x0000001204004986 */ /* 0x0003e2000c10150a */
[----:B--2---:R-:W-:Y:S01]  /*6cfd0*/  ISETP.LT.AND P5, PT, R27, UR5, !P0 ;  /* 0x000000051b007c0c */ /* 0x004fe2000c7a1270 */
[----:B------:R-:W-:-:S02]  /*6cfe0*/  ULDC UR5, c[0x0][0x22c] ;  /* 0x00008b0000057ab9 */ /* 0x000fc40000000800 */
[----:B----4-:R-:W-:Y:S01]  /*6cff0*/  ISETP.LT.AND P2, PT, R25, UR5, !P0 ;  /* 0x0000000519007c0c */ /* 0x010fe2000c741270 */
[----:B------:R-:W-:Y:S01]  /*6d000*/  ULDC UR5, c[0x0][0x22c] ;  /* 0x00008b0000057ab9 */ /* 0x000fe20000000800 */
[----:B------:R-:W2:Y:S04]  /*6d010*/  LDL.LU R25, [R1+0x180] ;  /* 0x0001800001197983 */ /* 0x000ea80000300800 */
[----:B------:R-:W4:Y:S01]  /*6d020*/  LDL.LU R13, [R1+0xac] ;  /* 0x0000ac00010d7983 */ /* 0x000f220000300800 */
[----:B------:R-:W-:Y:S01]  /*6d030*/  ISETP.LT.AND P3, PT, R28, UR5, !P0 ;  /* 0x000000051c007c0c */ /* 0x000fe2000c761270 */
[----:B------:R-:W-:Y:S02]  /*6d040*/  ULDC UR5, c[0x0][0x22c] ;  /* 0x00008b0000057ab9 */ /* 0x000fe40000000800 */
[----:B------:R-:W4:Y:S04]  /*6d050*/  LDL.LU R28, [R1+0x184] ;  /* 0x00018400011c7983 */ /* 0x000f280000300800 */
[----:B------:R-:W4:Y:S04]  /*6d060*/  LDL R27, [R1+0x1c] ;  /* 0x00001c00011b7983 */ /* 0x000f280000100800 */
[----:B------:R-:W4:Y:S01]  /*6d070*/  LDL.LU R21, [R1+0x188] ;  /* 0x0001880001157983 */ /* 0x000f220000300800 */
[----:B---3--:R-:W-:Y:S01]  /*6d080*/  ISETP.LT.AND P4, PT, R29, UR5, !P0 ;  /* 0x000000051d007c0c */ /* 0x008fe2000c781270 */
[----:B------:R-:W-:-:S02]  /*6d090*/  IMAD R6, R20, 0x4, R3 ;  /* 0x0000000414067824 */ /* 0x000fc400078e0203 */
[----:B------:R-:W3:Y:S01]  /*6d0a0*/  LDL.LU R29, [R1+0x18c] ;  /* 0x00018c00011d7983 */ /* 0x000ee20000300800 */
[C---:B0-----:R-:W-:Y:S01]  /*6d0b0*/  LEA R8, P6, R3.reuse, R0, 0x1 ;  /* 0x0000000003087211 */ /* 0x041fe200078c08ff */
[----:B------:R-:W-:Y:S02]  /*6d0c0*/  ULDC UR5, c[0x0][0x22c] ;  /* 0x00008b0000057ab9 */ /* 0x000fe40000000800 */
[----:B------:R-:W3:Y:S01]  /*6d0d0*/  LDL.LU R16, [R1+0x190] ;  /* 0x0001900001107983 */ /* 0x000ee20000300800 */
[----:B------:R-:W-:Y:S02]  /*6d0e0*/  LEA.HI.X.SX32 R9, R3, R2, 0x1, P6 ;  /* 0x0000000203097211 */ /* 0x000fe400030f0eff */
[----:B-1----:R-:W-:-:S03]  /*6d0f0*/  LEA R4, P6, R6, R0, 0x1 ;  /* 0x0000000006047211 */ /* 0x002fc600078c08ff */
[----:B-----5:R0:W-:Y:S01]  /*6d100*/  @P5 STG.E.U16 desc[UR10][R8.64], R24 ;  /* 0x0000001808005986 */ /* 0x0201e2000c10150a */
[----:B------:R-:W-:Y:S01]  /*6d110*/  LEA.HI.X.SX32 R5, R6, R2, 0x1, P6 ;  /* 0x0000000206057211 */ /* 0x000fe200030f0eff */
[----:B0-----:R-:W-:-:S04]  /*6d120*/  IMAD R9, R20, 0x4, R6 ;  /* 0x0000000414097824 */ /* 0x001fc800078e0206 */
[C---:B------:R-:W-:Y:S01]  /*6d130*/  IMAD R3, R20.reuse, 0x4, R9 ;  /* 0x0000000414037824 */ /* 0x040fe200078e0209 */
[C---:B------:R-:W-:Y:S01]  /*6d140*/  LEA R8, P6, R9.reuse, R0, 0x1 ;  /* 0x0000000009087211 */ /* 0x040fe200078c08ff */
[----:B------:R0:W-:Y:S03]  /*6d150*/  @P2 STG.E.U16 desc[UR10][R4.64], R7 ;  /* 0x0000000704002986 */ /* 0x0001e6000c10150a */
[----:B------:R-:W-:Y:S01]  /*6d160*/  LEA.HI.X.SX32 R9, R9, R2, 0x1, P6 ;  /* 0x0000000209097211 */ /* 0x000fe200030f0eff */
[----:B------:R-:W-:Y:S01]  /*6d170*/  IMAD R6, R20, 0x4, R3 ;  /* 0x0000000414067824 */ /* 0x000fe200078e0203 */
[----:B------:R-:W-:Y:S01]  /*6d180*/  ISETP.LT.AND P5, PT, R26, UR5, !P0 ;  /* 0x000000051a007c0c */ /* 0x000fe2000c7a1270 */
[----:B------:R-:W-:Y:S01]  /*6d190*/  ULDC UR5, c[0x0][0x22c] ;  /* 0x00008b0000057ab9 */ /* 0x000fe20000000800 */
[----:B------:R-:W5:Y:S01]  /*6d1a0*/  LDL.LU R26, [R1+0x194] ;  /* 0x00019400011a7983 */ /* 0x000f620000300800 */
[----:B0-----:R-:W-:-:S04]  /*6d1b0*/  LEA R4, P6, R3, R0, 0x1 ;  /* 0x0000000003047211 */ /* 0x001fc800078c08ff */
[----:B------:R-:W-:Y:S01]  /*6d1c0*/  LEA.HI.X.SX32 R5, R3, R2, 0x1, P6 ;  /* 0x0000000203057211 */ /* 0x000fe200030f0eff */
[----:B------:R-:W-:Y:S01]  /*6d1d0*/  IMAD R3, R20, 0x4, R6 ;  /* 0x0000000414037824 */ /* 0x000fe200078e0206 */
[----:B--2---:R-:W-:Y:S01]  /*6d1e0*/  ISETP.LT.AND P2, PT, R25, UR5, !P0 ;  /* 0x0000000519007c0c */ /* 0x004fe2000c741270 */
[----:B------:R-:W-:Y:S01]  /*6d1f0*/  ULDC UR5, c[0x0][0x22c] ;  /* 0x00008b0000057ab9 */ /* 0x000fe20000000800 */
[----:B------:R-:W2:Y:S04]  /*6d200*/  LDL.LU R25, [R1+0x198] ;  /* 0x0001980001197983 */ /* 0x000ea80000300800 */
[----:B----4-:R0:W-:Y:S04]  /*6d210*/  @P3 STG.E.U16 desc[UR10][R8.64], R13 ;  /* 0x0000000d08003986 */ /* 0x0101e8000c10150a */
[----:B------:R1:W-:Y:S01]  /*6d220*/  @P4 STG.E.U16 desc[UR10][R4.64], R11 ;  /* 0x0000000b04004986 */ /* 0x0003e2000c10150a */
[----:B0-----:R-:W-:-:S02]  /*6d230*/  LEA R8, P3, R6, R0, 0x1 ;  /* 0x0000000006087211 */ /* 0x001fc400078608ff */
[C---:B-1----:R-:W-:Y:S02]  /*6d240*/  LEA R4, P4, R3.reuse, R0, 0x1 ;  /* 0x0000000003047211 */ /* 0x042fe400078808ff */
[-C--:B------:R-:W-:Y:S02]  /*6d250*/  LEA.HI.X.SX32 R9, R6, R2.reuse, 0x1, P3 ;  /* 0x0000000206097211 */ /* 0x080fe400018f0eff */
[----:B------:R-:W-:Y:S02]  /*6d260*/  ISETP.LT.AND P3, PT, R28, UR5, !P0 ;  /* 0x000000051c007c0c */ /* 0x000fe4000c761270 */
[----:B------:R-:W-:Y:S01]  /*6d270*/  LEA.HI.X.SX32 R5, R3, R2, 0x1, P4 ;  /* 0x0000000203057211 */ /* 0x000fe200020f0eff */
[----:B------:R-:W4:Y:S01]  /*6d280*/  LDL.LU R28, [R1+0x19c] ;  /* 0x00019c00011c7983 */ /* 0x000f220000300800 */
[----:B------:R-:W-:Y:S01]  /*6d290*/  IMAD R6, R20, 0x4, R3 ;  /* 0x0000000414067824 */ /* 0x000fe200078e0203 */
[----:B------:R-:W-:Y:S01]  /*6d2a0*/  ULDC UR5, c[0x0][0x22c] ;  /* 0x00008b0000057ab9 */ /* 0x000fe20000000800 */
[----:B---3--:R-:W-:-:S02]  /*6d2b0*/  ISETP.LT.AND P4, PT, R29, UR6, !P0 ;  /* 0x000000061d007c0c */ /* 0x008fc4000c781270 */
[----:B------:R-:W3:Y:S04]  /*6d2c0*/  LDL.LU R29, [R1+0x1a0] ;  /* 0x0001a000011d7983 */ /* 0x000ee80000300800 */
[----:B------:R0:W-:Y:S01]  /*6d2d0*/  @P5 STG.E.U16 desc[UR10][R8.64], R27 ;  /* 0x0000001b08005986 */ /* 0x0001e2000c10150a */
[----:B------:R-:W-:Y:S01]  /*6d2e0*/  ISETP.LT.AND P5, PT, R21, UR5, !P0 ;  /* 0x0000000515007c0c */ /* 0x000fe2000c7a1270 */
[----:B------:R-:W-:Y:S01]  /*6d2f0*/  ULDC UR5, c[0x0][0x22c] ;  /* 0x00008b0000057ab9 */ /* 0x000fe20000000800 */
[----:B0-----:R-:W-:-:S04]  /*6d300*/  LEA R8, P6, R6, R0, 0x1 ;  /* 0x0000000006087211 */ /* 0x001fc800078c08ff */
[----:B------:R-:W-:Y:S01]  /*6d310*/  LEA.HI.X.SX32 R9, R6, R2, 0x1, P6 ;  /* 0x0000000206097211 */ /* 0x000fe200030f0eff */
[C---:B------:R-:W-:Y:S01]  /*6d320*/  IMAD R6, R20.reuse, 0x4, R6 ;  /* 0x0000000414067824 */ /* 0x040fe200078e0206 */
[----:B------:R0:W-:Y:S03]  /*6d330*/  @P2 STG.E.U16 desc[UR10][R4.64], R15 ;  /* 0x0000000f04002986 */ /* 0x0001e6000c10150a */
[----:B------:R-:W-:Y:S01]  /*6d340*/  IMAD R3, R20, 0x4, R6 ;  /* 0x0000000414037824 */ /* 0x000fe200078e0206 */
[----:B------:R1:W-:Y:S01]  /*6d350*/  @P3 STG.E.U16 desc[UR10][R8.64], R23 ;  /* 0x0000001708003986 */ /* 0x0003e2000c10150a */
[----:B------:R-:W-:Y:S01]  /*6d360*/  ISETP.LT.AND P2, PT, R16, UR5, !P0 ;  /* 0x0000000510007c0c */ /* 0x000fe2000c741270 */
[----:B------:R-:W-:Y:S01]  /*6d370*/  ULDC UR5, c[0x0][0x22c] ;  /* 0x00008b0000057ab9 */ /* 0x000fe20000000800 */
[----:B------:R-:W-:Y:S01]  /*6d380*/  PRMT R7, R24, 0x7632, R7 ;  /* 0x0000763218077816 */ /* 0x000fe20000000007 */
[----:B------:R-:W3:Y:S01]  /*6d390*/  LDL.LU R16, [R1+0x1a4] ;  /* 0x0001a40001107983 */ /* 0x000ee20000300800 */
[----:B0-----:R-:W-:-:S04]  /*6d3a0*/  LEA R4, P6, R6, R0, 0x1 ;  /* 0x0000000006047211 */ /* 0x001fc800078c08ff */
[----:B------:R-:W-:Y:S01]  /*6d3b0*/  LEA.HI.X.SX32 R5, R6, R2, 0x1, P6 ;  /* 0x0000000206057211 */ /* 0x000fe200030f0eff */
[----:B------:R-:W-:Y:S01]  /*6d3c0*/  IMAD R6, R20, 0x4, R3 ;  /* 0x0000000414067824 */ /* 0x000fe200078e0203 */
[----:B-1----:R-:W-:-:S03]  /*6d3d0*/  LEA R8, P6, R3, R0, 0x1 ;  /* 0x0000000003087211 */ /* 0x002fc600078c08ff */
[----:B------:R0:W-:Y:S01]  /*6d3e0*/  @P5 STG.E.U16 desc[UR10][R4.64], R19 ;  /* 0x0000001304005986 */ /* 0x0001e2000c10150a */
[----:B------:R-:W-:Y:S02]  /*6d3f0*/  LEA.HI.X.SX32 R9, R3, R2, 0x1, P6 ;  /* 0x0000000203097211 */ /* 0x000fe400030f0eff */
[----:B-----5:R-:W-:Y:S01]  /*6d400*/  ISETP.LT.AND P3, PT, R26, UR5, !P0 ;  /* 0x000000051a007c0c */ /* 0x020fe2000c761270 */
[----:B------:R-:W-:Y:S01]  /*6d410*/  ULDC UR5, c[0x0][0x22c] ;  /* 0x00008b0000057ab9 */ /* 0x000fe20000000800 */
[----:B------:R-:W5:Y:S04]  /*6d420*/  LDL.LU R26, [R1+0x1a8] ;  /* 0x0001a800011a7983 */ /* 0x000f680000300800 */
[----:B------:R1:W-:Y:S01]  /*6d430*/  @P4 STG.E.U16 desc[UR10][R8.64], R7 ;  /* 0x0000000708004986 */ /* 0x0003e2000c10150a */
[----:B0-----:R-:W-:-:S03]  /*6d440*/  LEA R4, P6, R6, R0, 0x1 ;  /* 0x0000000006047211 */ /* 0x001fc600078c08ff */
[----:B------:R-:W5:Y:S01]  /*6d450*/  LDL.LU R24, [R1+0x1ac] ;  /* 0x0001ac0001187983 */ /* 0x000f620000300800 */
[----:B------:R-:W-:Y:S02]  /*6d460*/  LEA.HI.X.SX32 R5, R6, R2, 0x1, P6 ;  /* 0x0000000206057211 */ /* 0x000fe400030f0eff */
[----:B-1----:R-:W-:-:S05]  /*6d470*/  PRMT R7, R7, 0x7632, R7 ;  /* 0x0000763207077816 */ /* 0x002fca0000000007 */
[----:B------:R0:W-:Y:S01]  /*6d480*/  @P2 STG.E.U16 desc[UR10][R4.64], R7 ;  /* 0x0000000704002986 */ /* 0x0001e2000c10150a */
[----:B--2---:R-:W-:Y:S01]  /*6d490*/  ISETP.LT.AND P5, PT, R25, UR5, !P0 ;  /* 0x0000000519007c0c */ /* 0x004fe2000c7a1270 */
[----:B------:R-:W-:Y:S02]  /*6d4a0*/  ULDC UR5, c[0x0][0x22c] ;  /* 0x00008b0000057ab9 */ /* 0x000fe40000000800 */
[----:B------:R-:W2:Y:S01]  /*6d4b0*/  LDL.LU R25, [R1+0x1b0] ;  /* 0x0001b00001197983 */ /* 0x000ea20000300800 */
[----:B----4-:R-:W-:Y:S01]  /*6d4c0*/  ISETP.LT.AND P4, PT, R28, UR5, !P0 ;  /* 0x000000051c007c0c */ /* 0x010fe2000c781270 */
[----:B------:R-:W-:Y:S02]  /*6d4d0*/  ULDC UR5, c[0x0][0x22c] ;  /* 0x00008b0000057ab9 */ /* 0x000fe40000000800 */
[----:B------:R-:W4:Y:S01]  /*6d4e0*/  LDL.LU R28, [R1+0x1b4] ;  /* 0x0001b400011c7983 */ /* 0x000f220000300800 */
[----:B---3--:R-:W-:Y:S01]  /*6d4f0*/  ISETP.LT.AND P2, PT, R29, UR5, !P0 ;  /* 0x000000051d007c0c */ /* 0x008fe2000c741270 */
[----:B------:R-:W-:-:S02]  /*6d500*/  IMAD R3, R20, 0x4, R6 ;  /* 0x0000000414037824 */ /* 0x000fc400078e0206 */
[----:B------:R-:W3:Y:S01]  /*6d510*/  LDL.LU R29, [R1+0xc0] ;  /* 0x0000c000011d7983 */ /* 0x000ee20000300800 */
[----:B------:R-:W-:Y:S01]  /*6d520*/  PRMT R11, R11, 0x7632, R11 ;  /* 0x000076320b0b7816 */ /* 0x000fe2000000000b */
[----:B------:R-:W-:Y:S02]  /*6d530*/  ULDC UR5, c[0x0][0x22c] ;  /* 0x00008b0000057ab9 */ /* 0x000fe40000000800 */
[----:B------:R-:W2:Y:S01]  /*6d540*/  LDL.LU R21, [R1+0x1b8] ;  /* 0x0001b80001157983 */ /* 0x000ea20000300800 */
[----:B------:R-:W-:Y:S01]  /*6d550*/  IMAD R8, R20, 0x4, R3 ;  /* 0x0000000414087824 */ /* 0x000fe200078e0203 */
[----:B------:R-:W-:-:S04]  /*6d560*/  LEA R6, P6, R3, R0, 0x1 ;  /* 0x0000000003067211 */ /* 0x000fc800078c08ff */
[----:B0-----:R-:W-:Y:S02]  /*6d570*/  LEA.HI.X.SX32 R7, R3, R2, 0x1, P6 ;  /* 0x0000000203077211 */ /* 0x001fe400030f0eff */
[C---:B------:R-:W-:Y:S02]  /*6d580*/  LEA R4, P6, R8.reuse, R0, 0x1 ;  /* 0x0000000008047211 */ /* 0x040fe400078c08ff */
[----:B------:R-:W-:Y:S02]  /*6d590*/  PRMT R3, R13, 0x7632, R3 ;  /* 0x000076320d037816 */ /* 0x000fe40000000003 */
[----:B------:R-:W-:Y:S01]  /*6d5a0*/  LEA.HI.X.SX32 R5, R8, R2, 0x1, P6 ;  /* 0x0000000208057211 */ /* 0x000fe200030f0eff */
[C---:B------:R-:W-:Y:S02]  /*6d5b0*/  IMAD R8, R20.reuse, 0x4, R8 ;  /* 0x0000000414087824 */ /* 0x040fe400078e0208 */
[----:B------:R0:W-:Y:S04]  /*6d5c0*/  @P3 STG.E.U16 desc[UR10][R6.64], R3 ;  /* 0x0000000306003986 */ /* 0x0001e8000c10150a */
[----:B------:R1:W-:Y:S01]  /*6d5d0*/  @P5 STG.E.U16 desc[UR10][R4.64], R11 ;  /* 0x0000000b04005986 */ /* 0x0003e2000c10150a */
[----:B0-----:R-:W-:Y:S01]  /*6d5e0*/  IMAD R7, R20, 0x4, R8 ;  /* 0x0000000414077824 */ /* 0x001fe200078e0208 */
[----:B-1----:R-:W-:-:S04]  /*6d5f0*/  LEA R4, P6, R8, R0, 0x1 ;  /* 0x0000000008047211 */ /* 0x002fc800078c08ff */
[----:B------:R-:W-:Y:S02]  /*6d600*/  LEA.HI.X.SX32 R5, R8, R2, 0x1, P6 ;  /* 0x0000000208057211 */ /* 0x000fe400030f0eff */
[----:B------:R-:W-:Y:S01]  /*6d610*/  LEA R6, P6, R7, R0, 0x1 ;  /* 0x0000000007067211 */ /* 0x000fe200078c08ff */
[----:B------:R-:W-:Y:S01]  /*6d620*/  IMAD R3, R20, 0x4, R7 ;  /* 0x0000000414037824 */ /* 0x000fe200078e0207 */
[----:B------:R-:W-:Y:S02]  /*6d630*/  PRMT R9, R27, 0x7632, R9 ;  /* 0x000076321b097816 */ /* 0x000fe40000000009 */
[----:B------:R-:W-:Y:S02]  /*6d640*/  PRMT R15, R15, 0x7632, R15 ;  /* 0x000076320f0f7816 */ /* 0x000fe4000000000f */
[----:B------:R-:W-:Y:S01]  /*6d650*/  LEA.HI.X.SX32 R7, R7, R2, 0x1, P6 ;  /* 0x0000000207077211 */ /* 0x000fe200030f0eff */
[----:B------:R0:W-:Y:S04]  /*6d660*/  @P4 STG.E.U16 desc[UR10][R4.64], R9 ;  /* 0x0000000904004986 */ /* 0x0001e8000c10150a */
[----:B------:R-:W-:Y:S01]  /*6d670*/  @P2 STG.E.U16 desc[UR10][R6.64], R15 ;  /* 0x0000000f06002986 */ /* 0x000fe2000c10150a */
[----:B------:R-:W-:Y:S01]  /*6d680*/  ISETP.LT.AND P3, PT, R16, UR5, !P0 ;  /* 0x0000000510007c0c */ /* 0x000fe2000c761270 */
[----:B------:R-:W-:Y:S01]  /*6d690*/  ULDC UR5, c[0x0][0x22c] ;  /* 0x00008b0000057ab9 */ /* 0x000fe20000000800 */
[----:B------:R-:W-:-:S02]  /*6d6a0*/  LEA R8, P4, R3, R0, 0x1 ;  /* 0x0000000003087211 */ /* 0x000fc400078808ff */
[----:B------:R-:W-:Y:S02]  /*6d6b0*/  PRMT R23, R23, 0x7632, R23 ;  /* 0x0000763217177816 */ /* 0x000fe40000000017 */
[----:B0-----:R-:W-:-:S07]  /*6d6c0*/  LEA.HI.X.SX32 R9, R3, R2, 0x1, P4 ;  /* 0x0000000203097211 */ /* 0x001fce00020f0eff */
[----:B------:R-:W-:Y:S01]  /*6d6d0*/  @P3 STG.E.U16 desc[UR10][R8.64], R23 ;  /* 0x0000001708003986 */ /* 0x000fe2000c10150a */
[----:B-----5:R-:W-:Y:S01]  /*6d6e0*/  ISETP.LT.AND P5, PT, R26, UR5, !P0 ;  /* 0x000000051a007c0c */ /* 0x020fe2000c7a1270 */
[----:B------:R-:W-:Y:S02]  /*6d6f0*/  ULDC UR5, c[0x0][0x22c] ;  /* 0x00008b0000057ab9 */ /* 0x000fe40000000800 */
[----:B------:R-:W-:Y:S01]  /*6d700*/  ISETP.LT.AND P6, PT, R24, UR5, !P0 ;  /* 0x0000000518007c0c */ /* 0x000fe2000c7c1270 */
[----:B------:R-:W-:Y:S01]  /*6d710*/  ULDC UR5, c[0x0][0x22c] ;  /* 0x00008b0000057ab9 */ /* 0x000fe20000000800 */
[----:B------:R-:W-:-:S04]  /*6d720*/  IMAD R3, R20, 0x4, R3 ;  /* 0x0000000414037824 */ /* 0x000fc800078e0203 */
[----:B------:R-:W-:Y:S01]  /*6d730*/  IMAD R18, R20, 0x4, R3 ;  /* 0x0000000414127824 */ /* 0x000fe200078e0203 */
[----:B------:R-:W-:Y:S02]  /*6d740*/  LEA R16, P3, R3, R0, 0x1 ;  /* 0x0000000003107211 */ /* 0x000fe400078608ff */
[----:B------:R-:W-:Y:S02]  /*6d750*/  PRMT R19, R19, 0x7632, R19 ;  /* 0x0000763213137816 */ /* 0x000fe40000000013 */
[----:B------:R-:W-:-:S05]  /*6d760*/  LEA.HI.X.SX32 R17, R3, R2, 0x1, P3 ;  /* 0x0000000203117211 */ /* 0x000fca00018f0eff */
[----:B------:R-:W-:Y:S04]  /*6d770*/  @P5 STG.E.U16 desc[UR10][R16.64], R19 ;  /* 0x0000001310005986 */ /* 0x000fe8000c10150a */
[----:B---3--:R-:W0:Y:S04]  /*6d780*/  LDS.128 R4, [R29+UR4] ;  /* 0x000000041d047984 */ /* 0x008e280008000c00 */
[----:B------:R-:W-:Y:S04]  /*6d790*/  LDS.128 R8, [R29+UR4+0x400] ;  /* 0x000400041d087984 */ /* 0x000fe80008000c00 */
[----:B--2---:R-:W-:Y:S04]  /*6d7a0*/  LDS.128 R12, [R21+UR4+0x800] ;  /* 0x00080004150c7984 */ /* 0x004fe80008000c00 */
[----:B0-----:R-:W-:Y:S04]  /*6d7b0*/  STL.64 [R1+0x40], R4 ;  /* 0x0000400401007387 */ /* 0x001fe80000100a00 */
[----:B------:R-:W-:Y:S04]  /*6d7c0*/  STL.64 [R1+0x48], R6 ;  /* 0x0000480601007387 */ /* 0x000fe80000100a00 */
[----:B------:R-:W0:Y:S01]  /*6d7d0*/  LDS.128 R4, [R21+UR4] ;  /* 0x0000000415047984 */ /* 0x000e220008000c00 */
[----:B------:R-:W-:Y:S01]  /*6d7e0*/  ISETP.LT.AND P2, PT, R25, UR5, !P0 ;  /* 0x0000000519007c0c */ /* 0x000fe2000c741270 */
[----:B------:R-:W-:-:S02]  /*6d7f0*/  ULDC UR5, c[0x0][0x22c] ;  /* 0x00008b0000057ab9 */ /* 0x000fc40000000800 */
[----:B------:R-:W-:Y:S04]  /*6d800*/  LDS.128 R24, [R29+UR4+0x800] ;  /* 0x000800041d187984 */ /* 0x000fe80008000c00 */
[----:B0-----:R-:W-:Y:S04]  /*6d810*/  STL.64 [R1+0x1920], R4 ;  /* 0x0019200401007387 */ /* 0x001fe80000100a00 */
[----:B------:R0:W-:Y:S04]  /*6d820*/  STL.64 [R1+0x18d8], R6 ;  /* 0x0018d80601007387 */ /* 0x0001e80000100a00 */
[----:B0-----:R-:W2:Y:S04]  /*6d830*/  LDL.LU R6, [R1+0x1bc] ;  /* 0x0001bc0001067983 */ /* 0x001ea80000300800 */
[----:B------:R-:W-:Y:S04]  /*6d840*/  STL.64 [R1], R8 ;  /* 0x0000000801007387 */ /* 0x000fe80000100a00 */
[----:B------:R-:W-:Y:S04]  /*6d850*/  STL.64 [R1+0x8], R10 ;  /* 0x0000080a01007387 */ /* 0x000fe80000100a00 */
[----:B------:R-:W0:Y:S01]  /*6d860*/  LDS.128 R8, [R21+UR4+0x400] ;  /* 0x0004000415087984 */ /* 0x000e220008000c00 */
[----:B------:R-:W-:-:S04]  /*6d870*/  LEA R4, P3, R18, R0, 0x1 ;  /* 0x0000000012047211 */ /* 0x000fc800078608ff */
[----:B------:R-:W-:Y:S01]  /*6d880*/  LEA.HI.X.SX32 R5, R18, R2, 0x1, P3 ;  /* 0x0000000212057211 */ /* 0x000fe200018f0eff */
[----:B0-----:R0:W-:Y:S04]  /*6d890*/  STL [R1+0x1928], R10 ;  /* 0x0019280a01007387 */ /* 0x0011e80000100800 */
[----:B0-----:R-:W3:Y:S04]  /*6d8a0*/  LDL.LU R10, [R1+0x1c0] ;  /* 0x0001c000010a7983 */ /* 0x001ee80000300800 */
[----:B------:R-:W-:Y:S04]  /*6d8b0*/  STL.64 [R1+0x1910], R8 ;  /* 0x0019100801007387 */ /* 0x000fe80000100a00 */
[----:B------:R0:W-:Y:S04]  /*6d8c0*/  STL [R1+0x18e0], R11 ;  /* 0x0018e00b01007387 */ /* 0x0001e80000100800 */
[----:B0-----:R-:W5:Y:S04]  /*6d8d0*/  LDL.LU R11, [R1+0x40] ;  /* 0x00004000010b7983 */ /* 0x001f680000300800 */
[----:B------:R-:W-:Y:S04]  /*6d8e0*/  STL.64 [R1+0x1918], R24 ;  /* 0x0019181801007387 */ /* 0x000fe80000100a00 */
[----:B------:R0:W-:Y:S02]  /*6d8f0*/  STL.64 [R1+0x18e8], R26 ;  /* 0x0018e81a01007387 */ /* 0x0001e40000100a00 */
[----:B0-----:R-:W0:Y:S02]  /*6d900*/  LDC R26, c[0x0][0x248] ;  /* 0x00009200ff1a7b82 */ /* 0x001e240000000800 */
[----:B0-----:R-:W-:-:S02]  /*6d910*/  IMAD R20, R26, 0x4, R18 ;  /* 0x000000041a147824 */ /* 0x001fc400078e0212 */
[----:B------:R-:W0:Y:S02]  /*6d920*/  LDS.128 R16, [R29+UR4+0xc00] ;  /* 0x000c00041d107984 */ /* 0x000e240008000c00 */
[----:B------:R-:W-:Y:S01]  /*6d930*/  IMAD R3, R26, 0x4, R20 ;  /* 0x000000041a037824 */ /* 0x000fe200078e0214 */
[----:B----4-:R-:W-:Y:S01]  /*6d940*/  ISETP.LT.AND P4, PT, R28, UR5, !P0 ;  /* 0x000000051c007c0c */ /* 0x010fe2000c781270 */
[----:B------:R1:W-:Y:S01]  /*6d950*/  STL.64 [R1+0x18f0], R14 ;  /* 0x0018f00e01007387 */ /* 0x0003e20000100a00 */
[-C--:B------:R-:W-:Y:S01]  /*6d960*/  LEA R24, P3, R20, R0.reuse, 0x1 ;  /* 0x0000000014187211 */ /* 0x080fe200078608ff */
[----:B------:R-:W-:Y:S01]  /*6d970*/  IMAD R28, R26, 0x4, R3 ;  /* 0x000000041a1c7824 */ /* 0x000fe200078e0203 */
[----:B------:R-:W-:Y:S01]  /*6d980*/  LEA R8, P5, R3, R0, 0x1 ;  /* 0x0000000003087211 */ /* 0x000fe200078a08ff */
[----:B------:R-:W-:-:S03]  /*6d990*/  ULDC UR5, c[0x0][0x22c] ;  /* 0x00008b0000057ab9 */ /* 0x000fc60000000800 */
[----:B------:R-:W-:Y:S02]  /*6d9a0*/  LEA.HI.X.SX32 R9, R3, R2, 0x1, P5 ;  /* 0x0000000203097211 */ /* 0x000fe400028f0eff */
[----:B------:R-:W-:Y:S01]  /*6d9b0*/  LEA R22, P5, R28, R0, 0x1 ;  /* 0x000000001c167211 */ /* 0x000fe200078a08ff */
[----:B-1----:R-:W4:Y:S04]  /*6d9c0*/  LDL.LU R14, [R1+0x1c4] ;  /* 0x0001c400010e7983 */ /* 0x002f280000300800 */
[----:B------:R-:W4:Y:S01]  /*6d9d0*/  LDL.LU R15, [R1+0x1cc] ;  /* 0x0001cc00010f7983 */ /* 0x000f220000300800 */
[----:B------:R-:W-:-:S03]  /*6d9e0*/  LEA.HI.X.SX32 R25, R20, R2, 0x1, P3 ;  /* 0x0000000214197211 */ /* 0x000fc600018f0eff */
[----:B0-----:R-:W-:Y:S04]  /*6d9f0*/  STL.64 [R1+0x1908], R16 ;  /* 0x0019081001007387 */ /* 0x001fe80000100a00 */
[----:B------:R0:W-:Y:S04]  /*6da00*/  STL.64 [R1+0x18f8], R18 ;  /* 0x0018f81201007387 */ /* 0x0001e80000100a00 */
[----:B0-----:R-:W4:Y:S04]  /*6da10*/  LDL.LU R18, [R1+0x1c8] ;  /* 0x0001c80001127983 */ /* 0x001f280000300800 */
[----:B------:R-:W4:Y:S04]  /*6da20*/  LDL.LU R19, [R1] ;  /* 0x0000000001137983 */ /* 0x000f280000300800 */
[----:B------:R-:W-:Y:S04]  /*6da30*/  STL [R1+0x18], R22 ;  /* 0x0000181601007387 */ /* 0x000fe80000100800 */
[----:B------:R-:W0:Y:S01]  /*6da40*/  LDS.128 R20, [R21+UR4+0xc00] ;  /* 0x000c000415147984 */ /* 0x000e220008000c00 */
[----:B------:R-:W-:Y:S01]  /*6da50*/  IMAD R29, R26, 0x4, R28 ;  /* 0x000000041a1d7824 */ /* 0x000fe200078e021c */
[----:B------:R-:W-:-:S02]  /*6da60*/  ULDC UR4, c[0x0][0x22c] ;  /* 0x00008b0000047ab9 */ /* 0x000fc40000000800 */
[----:B------:R-:W4:Y:S04]  /*6da70*/  LDL.LU R7, [R1+0x1d0] ;  /* 0x0001d00001077983 */ /* 0x000f280000300800 */
[----:B------:R-:W4:Y:S04]  /*6da80*/  LDL.LU R27, [R1+0x1d4] ;  /* 0x0001d400011b7983 */ /* 0x000f280000300800 */
[----:B0-----:R0:W-:Y:S04]  /*6da90*/  STL.64 [R1+0x1900], R22 ;  /* 0x0019001601007387 */ /* 0x0011e80000100a00 */
[----:B0-----:R-:W3:Y:S01]  /*6daa0*/  LDL.LU.64 R22, [R1+0x18] ;  /* 0x0000180001167983 */ /* 0x001ee20000300a00 */
[----:B------:R-:W-:Y:S01]  /*6dab0*/  IMAD R3, R26, 0x4, R29 ;  /* 0x000000041a037824 */ /* 0x000fe200078e021d */
[----:B------:R-:W-:-:S04]  /*6dac0*/  LEA R16, P3, R29, R0, 0x1 ;  /* 0x000000001d107211 */ /* 0x000fc800078608ff */
[-C--:B------:R-:W-:Y:S02]  /*6dad0*/  LEA.HI.X.SX32 R17, R29, R2.reuse, 0x1, P3 ;  /* 0x000000021d117211 */ /* 0x080fe400018f0eff */
[----:B--2---:R-:W-:Y:S01]  /*6dae0*/  ISETP.LT.AND P3, PT, R6, UR5, !P0 ;  /* 0x0000000506007c0c */ /* 0x004fe2000c761270 */
[----:B------:R-:W-:Y:S01]  /*6daf0*/  ULDC UR5, c[0x0][0x22c] ;  /* 0x00008b0000057ab9 */ /* 0x000fe20000000800 */
[----:B------:R-:W2:Y:S04]  /*6db00*/  LDL.LU R6, [R1+0x1d8] ;  /* 0x0001d80001067983 */ /* 0x000ea80000300800 */
[----:B-----5:R0:W-:Y:S01]  /*6db10*/  @P6 STG.E.U16 desc[UR10][R4.64], R11 ;  /* 0x0000000b04006986 */ /* 0x0201e2000c10150a */
[----:B---3--:R-:W-:Y:S02]  /*6db20*/  LEA.HI.X.SX32 R23, R28, R2, 0x1, P5 ;  /* 0x000000021c177211 */ /* 0x008fe400028f0eff */
[----:B------:R-:W-:-:S04]  /*6db30*/  LEA R28, P5, R3, R0, 0x1 ;  /* 0x00000000031c7211 */ /* 0x000fc800078a08ff */
[----:B------:R-:W-:Y:S02]  /*6db40*/  LEA.HI.X.SX32 R29, R3, R2, 0x1, P5 ;  /* 0x00000002031d7211 */ /* 0x000fe400028f0eff */
[----:B------:R-:W-:Y:S01]  /*6db50*/  ISETP.LT.AND P5, PT, R10, UR4, !P0 ;  /* 0x000000040a007c0c */ /* 0x000fe2000c7a1270 */
[----:B------:R-:W-:Y:S01]  /*6db60*/  ULDC UR4, c[0x0][0x22c] ;  /* 0x00008b0000047ab9 */ /* 0x000fe20000000800 */
[----:B------:R-:W3:Y:S04]  /*6db70*/  LDL.LU R10, [R1+0x1928] ;  /* 0x00192800010a7983 */ /* 0x000ee80000300800 */
[----:B0-----:R-:W5:Y:S01]  /*6db80*/  LDL.LU.64 R4, [R1+0x1920] ;  /* 0x0019200001047983 */ /* 0x001f620000300a00 */
[----:B----4-:R-:W-:Y:S01]  /*6db90*/  ISETP.LT.AND P6, PT, R14, UR4, !P0 ;  /* 0x000000040e007c0c */ /* 0x010fe2000c7c1270 */
[----:B------:R-:W-:-:S02]  /*6dba0*/  ULDC UR4, c[0x0][0x22c] ;  /* 0x00008b0000047ab9 */ /* 0x000fc40000000800 */
[----:B------:R-:W4:Y:S04]  /*6dbb0*/  LDL.LU R14, [R1+0x1dc] ;  /* 0x0001dc00010e7983 */ /* 0x000f280000300800 */
[----:B-----5:R0:W-:Y:S04]  /*6dbc0*/  @P2 STG.E.U16 desc[UR10][R24.64], R4 ;  /* 0x0000000418002986 */ /* 0x0201e8000c10150a */
[----:B------:R1:W-:Y:S04]  /*6dbd0*/  @P4 STG.E.U16 desc[UR10][R8.64], R19 ;  /* 0x0000001308004986 */ /* 0x0003e8000c10150a */
[----:B0-----:R-:W5:Y:S04]  /*6dbe0*/  LDL.LU.64 R24, [R1+0x1918] ;  /* 0x0019180001187983 */ /* 0x001f680000300a00 */
[----:B-1----:R-:W2:Y:S01]  /*6dbf0*/  LDL.LU.64 R8, [R1+0x1910] ;  /* 0x0019100001087983 */ /* 0x002ea20000300a00 */
[----:B------:R-:W-:Y:S01]  /*6dc00*/  ISETP.LT.AND P2, PT, R18, UR4, !P0 ;  /* 0x0000000412007c0c */ /* 0x000fe2000c741270 */
[----:B------:R-:W-:Y:S01]  /*6dc10*/  IMAD R18, R26, 0x4, R3 ;  /* 0x000000041a127824 */ /* 0x000fe200078e0203 */
[----:B------:R-:W-:-:S02]  /*6dc20*/  ULDC UR4, c[0x0][0x22c] ;  /* 0x00008b0000047ab9 */ /* 0x000fc40000000800 */
[----:B------:R-:W-:Y:S01]  /*6dc30*/  ISETP.LT.AND P4, PT, R15, UR4, !P0 ;  /* 0x000000040f007c0c */ /* 0x000fe2000c781270 */
[----:B------:R-:W-:Y:S01]  /*6dc40*/  ULDC UR4, c[0x0][0x22c] ;  /* 0x00008b0000047ab9 */ /* 0x000fe20000000800 */
[----:B--2---:R-:W-:Y:S04]  /*6dc50*/  @P3 STG.E.U16 desc[UR10][R22.64], R8 ;  /* 0x0000000816003986 */ /* 0x004fe8000c10150a */
[----:B-----5:R0:W-:Y:S04]  /*6dc60*/  @P5 STG.E.U16 desc[UR10][R16.64], R24 ;  /* 0x0000001810005986 */ /* 0x0201e8000c10150a */
[----:B0-----:R-:W2:Y:S01]  /*6dc70*/  LDL.LU.64 R16, [R1+0x1908] ;  /* 0x0019080001107983 */ /* 0x001ea20000300a00 */
[----:B------:R-:W-:-:S03]  /*6dc80*/  LEA R22, P3, R18, R0, 0x1 ;  /* 0x0000000012167211 */ /* 0x000fc600078608ff */
[----:B------:R-:W5:Y:S01]  /*6dc90*/  LDL.LU R15, [R1+0x1e0] ;  /* 0x0001e000010f7983 */ /* 0x000f620000300800 */
[----:B------:R-:W-:Y:S02]  /*6dca0*/  LEA.HI.X.SX32 R23, R18, R2, 0x1, P3 ;  /* 0x0000000212177211 */ /* 0x000fe400018f0eff */
[----:B------:R-:W-:Y:S02]  /*6dcb0*/  ISETP.LT.AND P3, PT, R7, UR4, !P0 ;  /* 0x0000000407007c0c */ /* 0x000fe4000c761270 */
[----:B------:R-:W-:Y:S01]  /*6dcc0*/  ISETP.LT.AND P5, PT, R27, UR5, !P0 ;  /* 0x000000051b007c0c */ /* 0x000fe2000c7a1270 */
[----:B------:R-:W3:Y:S01]  /*6dcd0*/  LDL.LU R7, [R1+0x1e4] ;  /* 0x0001e40001077983 */ /* 0x000ee20000300800 */
[----:B------:R-:W-:Y:S01]  /*6dce0*/  IMAD R3, R26, 0x4, R18 ;  /* 0x000000041a037824 */ /* 0x000fe200078e0212 */
[----:B------:R-:W-:Y:S01]  /*6dcf0*/  ULDC UR4, c[0x0][0x22c] ;  /* 0x00008b0000047ab9 */ /* 0x000fe20000000800 */
[----:B------:R-:W-:Y:S01]  /*6dd00*/  PRMT R4, R11, 0x7632, R4 ;  /* 0x000076320b047816 */ /* 0x000fe20000000004 */
[----:B------:R-:W3:Y:S01]  /*6dd10*/  LDL.LU R27, [R1+0x1e8] ;  /* 0x0001e800011b7983 */ /* 0x000ee20000300800 */
[----:B------:R-:W-:Y:S01]  /*6dd20*/  PRMT R24, R24, 0x7632, R24 ;  /* 0x0000763218187816 */ /* 0x000fe20000000018 */
[----:B------:R-:W-:-:S02]  /*6dd30*/  ULDC UR5, c[0x0][0x22c] ;  /* 0x00008b0000057ab9 */ /* 0x000fc40000000800 */
[----:B------:R0:W-:Y:S04]  /*6dd40*/  @P6 STG.E.U16 desc[UR10][R28.64], R12 ;  /* 0x0000000c1c006986 */ /* 0x0001e8000c10150a */
[----:B------:R-:W3:Y:S01]  /*6dd50*/  LDL.LU R11, [R1+0x1ec] ;  /* 0x0001ec00010b7983 */ /* 0x000ee20000300800 */
[----:B0-----:R-:W-:-:S04]  /*6dd60*/  LEA R28, P6, R3, R0, 0x1 ;  /* 0x00000000031c7211 */ /* 0x001fc800078c08ff */
[----:B------:R-:W-:Y:S02]  /*6dd70*/  LEA.HI.X.SX32 R29, R3, R2, 0x1, P6 ;  /* 0x00000002031d7211 */ /* 0x000fe400030f0eff */
[----:B------:R-:W-:Y:S01]  /*6dd80*/  PRMT R8, R4, 0x7632, R8 ;  /* 0x0000763204087816 */ /* 0x000fe20000000008 */
[----:B--2---:R-:W-:Y:S01]  /*6dd90*/  @P2 STG.E.U16 desc[UR10][R22.64], R16 ;  /* 0x0000001016002986 */ /* 0x004fe2000c10150a */
[----:B------:R-:W-:Y:S01]  /*6dda0*/  ISETP.LT.AND P2, PT, R6, UR4, !P0 ;  /* 0x0000000406007c0c */ /* 0x000fe2000c741270 */
[C---:B------:R-:W-:Y:S01]  /*6ddb0*/  IMAD R6, R26.reuse, 0x4, R3 ;  /* 0x000000041a067824 */ /* 0x040fe200078e0203 */
[----:B------:R-:W-:Y:S01]  /*6ddc0*/  ULDC UR4, c[0x0][0x22c] ;  /* 0x00008b0000047ab9 */ /* 0x000fe20000000800 */
[----:B------:R0:W-:Y:S02]  /*6ddd0*/  @P4 STG.E.U16 desc[UR10][R28.64], R20 ;  /* 0x000000141c004986 */ /* 0x0001e4000c10150a */
[----:B------:R-:W-:Y:S01]  /*6dde0*/  IMAD R3, R26, 0x4, R6 ;  /* 0x000000041a037824 */ /* 0x000fe200078e0206 */
[----:B0-----:R-:W-:-:S04]  /*6ddf0*/  LEA R28, P6, R6, R0, 0x1 ;  /* 0x00000000061c7211 */ /* 0x001fc800078c08ff */
[----:B------:R-:W-:Y:S02]  /*6de00*/  LEA.HI.X.SX32 R29, R6, R2, 0x1, P6 ;  /* 0x00000002061d7211 */ /* 0x000fe400030f0eff */
[----:B------:R-:W2:Y:S01]  /*6de10*/  LDL.LU R6, [R1+0x1f0] ;  /* 0x0001f00001067983 */ /* 0x000ea20000300800 */
[C---:B------:R-:W-:Y:S01]  /*6de20*/  LEA R22, P6, R3.reuse, R0, 0x1 ;  /* 0x0000000003167211 */ /* 0x040fe200078c08ff */
[----:B------:R-:W-:Y:S01]  /*6de30*/  IMAD R18, R26, 0x4, R3 ;  /* 0x000000041a127824 */ /* 0x000fe200078e0203 */
[----:B----4-:R-:W-:Y:S01]  /*6de40*/  ISETP.LT.AND P4, PT, R14, UR4, !P0 ;  /* 0x000000040e007c0c */ /* 0x010fe2000c781270 */
[----:B------:R-:W-:Y:S01]  /*6de50*/  ULDC UR4, c[0x0][0x22c] ;  /* 0x00008b0000047ab9 */ /* 0x000fe20000000800 */
[----:B------:R-:W-:Y:S02]  /*6de60*/  LEA.HI.X.SX32 R23, R3, R2, 0x1, P6 ;  /* 0x0000000203177211 */ /* 0x000fe400030f0eff */
[C---:B------:R-:W-:Y:S01]  /*6de70*/  LEA R14, P6, R18.reuse, R0, 0x1 ;  /* 0x00000000120e7211 */ /* 0x040fe200078c08ff */
[----:B------:R0:W-:Y:S01]  /*6de80*/  @P3 STG.E.U16 desc[UR10][R28.64], R4 ;  /* 0x000000041c003986 */ /* 0x0001e2000c10150a */
[----:B-----5:R-:W-:Y:S01]  /*6de90*/  ISETP.LT.AND P3, PT, R15, UR4, !P0 ;  /* 0x000000040f007c0c */ /* 0x020fe2000c761270 */
[----:B------:R-:W-:Y:S01]  /*6dea0*/  ULDC UR4, c[0x0][0x22c] ;  /* 0x00008b0000047ab9 */ /* 0x000fe20000000800 */
[----:B------:R-:W-:-:S02]  /*6deb0*/  LEA.HI.X.SX32 R15, R18, R2, 0x1, P6 ;  /* 0x00000002120f7211 */ /* 0x000fc400030f0eff */
[----:B------:R-:W-:Y:S01]  /*6dec0*/  PRMT R3, R19, 0x7632, R3 ;  /* 0x0000763213037816 */ /* 0x000fe20000000003 */
[----:B------:R1:W-:Y:S01]  /*6ded0*/  @P5 STG.E.U16 desc[UR10][R22.64], R8 ;  /* 0x0000000816005986 */ /* 0x0003e2000c10150a */
[----:B---3--:R-:W-:Y:S01]  /*6dee0*/  ISETP.LT.AND P6, PT, R7, UR4, !P0 ;  /* 0x0000000407007c0c */ /* 0x008fe2000c7c1270 */
[----:B------:R-:W-:Y:S02]  /*6def0*/  ULDC UR4, c[0x0][0x22c] ;  /* 0x00008b0000047ab9 */ /* 0x000fe40000000800 */
[----:B------:R3:W-:Y:S01]  /*6df00*/  @P2 STG.E.U16 desc[UR10][R14.64], R3 ;  /* 0x000000030e002986 */ /* 0x0007e2000c10150a */
[----:B------:R-:W-:Y:S01]  /*6df10*/  ISETP.LT.AND P2, PT, R27, UR4, !P0 ;  /* 0x000000041b007c0c */ /* 0x000fe2000c741270 */
[----:B0-----:R-:W-:Y:S01]  /*6df20*/  IMAD R4, R26, 0x4, R18 ;  /* 0x000000041a047824 */ /* 0x001fe200078e0212 */
[----:B------:R-:W-:Y:S01]  /*6df30*/  ULDC UR4, c[0x0][0x22c] ;  /* 0x00008b0000047ab9 */ /* 0x000fe20000000800 */
[----:B-1----:R-:W4:Y:S04]  /*6df40*/  LDL.LU.64 R22, [R1+0x1900] ;  /* 0x0019000001167983 */ /* 0x002f280000300a00 */
[----:B------:R-:W5:Y:S01]  /*6df50*/  LDL.LU R7, [R1+0x1f4] ;  /* 0x0001f40001077983 */ /* 0x000f620000300800 */
[----:B------:R-:W-:Y:S01]  /*6df60*/  PRMT R8, R8, 0x7632, R8 ;  /* 0x0000763208087816 */ /* 0x000fe20000000008 */
[----:B---3--:R-:W0:Y:S02]  /*6df70*/  LDC R14, c[0x0][0x248] ;  /* 0x00009200ff0e7b82 */ /* 0x008e240000000800 */
[----:B------:R-:W3:Y:S01]  /*6df80*/  LDL.LU R27, [R1+0x1f8] ;  /* 0x0001f800011b7983 */ /* 0x000ee20000300800 */
[----:B------:R-:W-:-:S03]  /*6df90*/  LEA R28, P5, R4, R0, 0x1 ;  /* 0x00000000041c7211 */ /* 0x000fc600078a08ff */
[----:B------:R-:W4:Y:S01]  /*6dfa0*/  LDL.LU R15, [R1+0x1fc] ;  /* 0x0001fc00010f7983 */ /* 0x000f220000300800 */
[----:B------:R-:W-:Y:S01]  /*6dfb0*/  LEA.HI.X.SX32 R29, R4, R2, 0x1, P5 ;  /* 0x00000002041d7211 */ /* 0x000fe200028f0eff */
[----:B------:R-:W-:-:S04]  /*6dfc0*/  IMAD R4, R26, 0x4, R4 ;  /* 0x000000041a047824 */ /* 0x000fc800078e0204 */
[----:B------:R1:W-:Y:S02]  /*6dfd0*/  @P4 STG.E.U16 desc[UR10][R28.64], R8 ;  /* 0x000000081c004986 */ /* 0x0003e4000c10150a */
[C---:B-1----:R-:W-:Y:S01]  /*6dfe0*/  LEA R28, P4, R4.reuse, R0, 0x1 ;  /* 0x00000000041c7211 */ /* 0x042fe200078808ff */
[----:B------:R-:W1:Y:S03]  /*6dff0*/  LDC R8, c[0x0][0x248] ;  /* 0x00009200ff087b82 */ /* 0x000e660000000800 */
[----:B------:R-:W-:Y:S01]  /*6e000*/  LEA.HI.X.SX32 R29, R4, R2, 0x1, P4 ;  /* 0x00000002041d7211 */ /* 0x000fe200020f0eff */
[----:B------:R-:W-:-:S04]  /*6e010*/  IMAD R4, R26, 0x4, R4 ;  /* 0x000000041a047824 */ /* 0x000fc800078e0204 */
[----:B------:R0:W-:Y:S01]  /*6e020*/  @P3 STG.E.U16 desc[UR10][R28.64], R24 ;  /* 0x000000181c003986 */ /* 0x0001e2000c10150a */
[----:B------:R-:W-:Y:S01]  /*6e030*/  IMAD R3, R26, 0x4, R4 ;  /* 0x000000041a037824 */ /* 0x000fe200078e0204 */
[----:B------:R-:W-:Y:S01]  /*6e040*/  ISETP.LT.AND P4, PT, R11, UR4, !P0 ;  /* 0x000000040b007c0c */ /* 0x000fe2000c781270 */
[----:B------:R-:W-:Y:S01]  /*6e050*/  ULDC UR4, c[0x0][0x22c] ;  /* 0x00008b0000047ab9 */ /* 0x000fe20000000800 */
[----:B------:R-:W-:Y:S02]  /*6e060*/  PRMT R12, R12, 0x7632, R12 ;  /* 0x000076320c0c7816 */ /* 0x000fe4000000000c */
[C---:B0-----:R-:W-:Y:S01]  /*6e070*/  LEA R28, P3, R4.reuse, R0, 0x1 ;  /* 0x00000000041c7211 */ /* 0x041fe200078608ff */
[----:B------:R-:W0:Y:S03]  /*6e080*/  LDC R24, c[0x0][0x248] ;  /* 0x00009200ff187b82 */ /* 0x000e260000000800 */
[----:B------:R-:W-:-:S02]  /*6e090*/  LEA.HI.X.SX32 R29, R4, R2, 0x1, P3 ;  /* 0x00000002041d7211 */ /* 0x000fc400018f0eff */
[----:B------:R-:W-:Y:S01]  /*6e0a0*/  LEA R18, P3, R3, R0, 0x1 ;  /* 0x0000000003127211 */ /* 0x000fe200078608ff */
[----:B------:R-:W-:-:S03]  /*6e0b0*/  IMAD R4, R26, 0x4, R3 ;  /* 0x000000041a047824 */ /* 0x000fc600078e0203 */
[----:B------:R-:W-:Y:S01]  /*6e0c0*/  LEA.HI.X.SX32 R19, R3, R2, 0x1, P3 ;  /* 0x0000000203137211 */ /* 0x000fe200018f0eff */
[----:B------:R1:W-:Y:S01]  /*6e0d0*/  @P6 STG.E.U16 desc[UR10][R28.64], R12 ;  /* 0x0000000c1c006986 */ /* 0x0003e2000c10150a */
[----:B------:R-:W-:Y:S01]  /*6e0e0*/  PRMT R16, R16, 0x7632, R16 ;  /* 0x0000763210107816 */ /* 0x000fe20000000010 */
[----:B-1----:R-:W-:Y:S01]  /*6e0f0*/  IMAD R3, R8, 0x4, R4 ;  /* 0x0000000408037824 */ /* 0x002fe200078e0204 */
[----:B------:R-:W-:Y:S01]  /*6e100*/  PRMT R20, R20, 0x7632, R20 ;  /* 0x0000763214147816 */ /* 0x000fe20000000014 */
[----:B------:R-:W1:Y:S01]  /*6e110*/  LDC R8, c[0x0][0x248] ;  /* 0x00009200ff087b82 */ /* 0x000e620000000800 */
[----:B------:R-:W-:Y:S01]  /*6e120*/  IMAD.MOV.U32 R28, RZ, RZ, R18 ;  /* 0x000000ffff1c7224 */ /* 0x000fe200078e0012 */
[----:B------:R-:W-:Y:S01]  /*6e130*/  LEA R18, P6, R4, R0, 0x1 ;  /* 0x0000000004127211 */ /* 0x000fe200078c08ff */
[----:B------:R-:W-:-:S05]  /*6e140*/  IMAD.MOV.U32 R29, RZ, RZ, R19 ;  /* 0x000000ffff1d7224 */ /* 0x000fca00078e0013 */
[----:B------:R-:W1:Y:S01]  /*6e150*/  LDC R12, c[0x0][0x248] ;  /* 0x00009200ff0c7b82 */ /* 0x000e620000000800 */
[----:B------:R-:W-:Y:S01]  /*6e160*/  LEA.HI.X.SX32 R19, R4, R2, 0x1, P6 ;  /* 0x0000000204137211 */ /* 0x000fe200030f0eff */
[----:B------:R0:W-:Y:S04]  /*6e170*/  @P2 STG.E.U16 desc[UR10][R28.64], R16 ;  /* 0x000000101c002986 */ /* 0x0001e8000c10150a */
[----:B------:R5:W-:Y:S01]  /*6e180*/  @P4 STG.E.U16 desc[UR10][R18.64], R20 ;  /* 0x0000001412004986 */ /* 0x000be2000c10150a */
[C---:B0-----:R-:W-:Y:S01]  /*6e190*/  LEA R28, P6, R3.reuse, R0, 0x1 ;  /* 0x00000000031c7211 */ /* 0x041fe200078c08ff */
[----:B------:R-:W0:Y:S03]  /*6e1a0*/  LDC R16, c[0x0][0x248] ;  /* 0x00009200ff107b82 */ /* 0x000e260000000800 */
[----:B------:R-:W-:Y:S01]  /*6e1b0*/  LEA.HI.X.SX32 R29, R3, R2, 0x1, P6 ;  /* 0x00000002031d7211 */ /* 0x000fe200030f0eff */
[----:B------:R-:W-:Y:S01]  /*6e1c0*/  IMAD R3, R24, 0x4, R3 ;  /* 0x0000000418037824 */ /* 0x000fe200078e0203 */
[----:B--2---:R-:W-:-:S02]  /*6e1d0*/  ISETP.LT.AND P5, PT, R6, UR5, !P0 ;  /* 0x0000000506007c0c */ /* 0x004fc4000c7a1270 */
[----:B-----5:R-:W-:Y:S01]  /*6e1e0*/  ISETP.LT.AND P3, PT, R7, UR4, !P0 ;  /* 0x0000000407007c0c */ /* 0x020fe2000c761270 */
[----:B------:R-:W2:Y:S01]  /*6e1f0*/  LDL.LU R6, [R1+0x200] ;  /* 0x0002000001067983 */ /* 0x000ea20000300800 */
[----:B------:R-:W-:Y:S01]  /*6e200*/  ULDC UR4, c[0x0][0x22c] ;  /* 0x00008b0000047ab9 */ /* 0x000fe20000000800 */
[----:B------:R-:W-:Y:S01]  /*6e210*/  IMAD R4, R14, 0x4, R3 ;  /* 0x000000040e047824 */ /* 0x000fe200078e0203 */
[----:B------:R-:W5:Y:S01]  /*6e220*/  LDC R20, c[0x0][0x248] ;  /* 0x00009200ff147b82 */ /* 0x000f620000000800 */
[----:B------:R-:W5:Y:S01]  /*6e230*/  LDL.LU R11, [R1+0x44] ;  /* 0x00004400010b7983 */ /* 0x000f620000300800 */
[----:B---3--:R-:W-:Y:S01]  /*6e240*/  ISETP.LT.AND P2, PT, R27, UR4, !P0 ;  /* 0x000000041b007c0c */ /* 0x008fe2000c741270 */
[----:B------:R-:W-:Y:S01]  /*6e250*/  ULDC UR4, c[0x0][0x22c] ;  /* 0x00008b0000047ab9 */ /* 0x000fe20000000800 */
[----:B------:R-:W-:Y:S01]  /*6e260*/  ULDC UR5, c[0x0][0x22c] ;  /* 0x00008b0000057ab9 */ /* 0x000fe20000000800 */
[----:B------:R-:W3:Y:S04]  /*6e270*/  LDL.LU R7, [R1+0x204] ;  /* 0x0002040001077983 */ /* 0x000ee80000300800 */
[----:B------:R-:W3:Y:S04]  /*6e280*/  LDL.LU R26, [R1+0x208] ;  /* 0x00020800011a7983 */ /* 0x000ee80000300800 */
[----:B------:R-:W3:Y:S04]  /*6e290*/  LDL.LU.64 R18, [R1+0x18f8] ;  /* 0x0018f80001127983 */ /* 0x000ee80000300a00 */
[----:B------:R-:W3:Y:S04]  /*6e2a0*/  LDL.LU R27, [R1+0x20c] ;  /* 0x00020c00011b7983 */ /* 0x000ee80000300800 */
[----:B------:R-:W3:Y:S01]  /*6e2b0*/  LDL.LU R24, [R1+0x4] ;  /* 0x0000040001187983 */ /* 0x000ee20000300800 */
[----:B------:R-:W-:-:S02]  /*6e2c0*/  LEA R14, P6, R4, R0, 0x1 ;  /* 0x00000000040e7211 */ /* 0x000fc400078c08ff */
[----:B----4-:R-:W-:Y:S01]  /*6e2d0*/  ISETP.LT.AND P4, PT, R15, UR4, !P0 ;  /* 0x000000040f007c0c */ /* 0x010fe2000c781270 */
[----:B------:R-:W-:Y:S01]  /*6e2e0*/  ULDC UR4, c[0x0][0x22c] ;  /* 0x00008b0000047ab9 */ /* 0x000fe20000000800 */
[----:B------:R-:W-:Y:S01]  /*6e2f0*/  LEA.HI.X.SX32 R15, R4, R2, 0x1, P6 ;  /* 0x00000002040f7211 */ /* 0x000fe200030f0eff */
[----:B-----5:R4:W-:Y:S02]  /*6e300*/  @P5 STG.E.U16 desc[UR10][R28.64], R11 ;  /* 0x0000000b1c005986 */ /* 0x0209e4000c10150a */
[----:B----4-:R-:W-:-:S04]  /*6e310*/  LEA R28, P5, R3, R0, 0x1 ;  /* 0x00000000031c7211 */ /* 0x010fc800078a08ff */
[----:B------:R-:W-:Y:S01]  /*6e320*/  LEA.HI.X.SX32 R29, R3, R2, 0x1, P5 ;  /* 0x00000002031d7211 */ /* 0x000fe200028f0eff */
[----:B-1----:R-:W-:Y:S01]  /*6e330*/  IMAD R3, R12, 0x4, R4 ;  /* 0x000000040c037824 */ /* 0x002fe200078e0204 */
[----:B--2---:R-:W-:Y:S01]  /*6e340*/  ISETP.LT.AND P5, PT, R6, UR4, !P0 ;  /* 0x0000000406007c0c */ /* 0x004fe2000c7a1270 */
[----:B------:R-:W-:Y:S01]  /*6e350*/  ULDC UR4, c[0x0][0x22c] ;  /* 0x00008b0000047ab9 */ /* 0x000fe20000000800 */
[----:B------:R-:W2:Y:S01]  /*6e360*/  LDL.LU R6, [R1+0x214] ;  /* 0x0002140001067983 */ /* 0x000ea20000300800 */
[----:B------:R-:W1:Y:S03]  /*6e370*/  LDC R12, c[0x0][0x248] ;  /* 0x00009200ff0c7b82 */ /* 0x000e660000000800 */
[----:B------:R4:W-:Y:S04]  /*6e380*/  @P3 STG.E.U16 desc[UR10][R28.64], R5 ;  /* 0x000000051c003986 */ /* 0x0009e8000c10150a */
[----:B---3--:R3:W-:Y:S01]  /*6e390*/  @P2 STG.E.U16 desc[UR10][R14.64], R24 ;  /* 0x000000180e002986 */ /* 0x0087e2000c10150a */
[----:B----4-:R-:W-:-:S04]  /*6e3a0*/  LEA R28, P6, R3, R0, 0x1 ;  /* 0x00000000031c7211 */ /* 0x010fc800078c08ff */
[----:B------:R-:W-:Y:S01]  /*6e3b0*/  LEA.HI.X.SX32 R29, R3, R2, 0x1, P6 ;  /* 0x00000002031d7211 */ /* 0x000fe200030f0eff */
[----:B------:R-:W-:Y:S01]  /*6e3c0*/  IMAD R3, R8, 0x4, R3 ;  /* 0x0000000408037824 */ /* 0x000fe200078e0203 */
[----:B------:R-:W-:Y:S01]  /*6e3d0*/  ISETP.LT.AND P3, PT, R7, UR4, !P0 ;  /* 0x0000000407007c0c */ /* 0x000fe2000c761270 */
[----:B---3--:R-:W3:Y:S01]  /*6e3e0*/  LDL.LU.64 R14, [R1+0x18f0] ;  /* 0x0018f000010e7983 */ /* 0x008ee20000300a00 */
[----:B------:R-:W4:Y:S01]  /*6e3f0*/  LDC R8, c[0x0][0x248] ;  /* 0x00009200ff087b82 */ /* 0x000f220000000800 */
[----:B0-----:R-:W-:Y:S01]  /*6e400*/  IMAD R4, R16, 0x4, R3 ;  /* 0x0000000410047824 */ /* 0x001fe200078e0203 */
[----:B------:R-:W-:Y:S01]  /*6e410*/  ULDC UR4, c[0x0][0x22c] ;  /* 0x00008b0000047ab9 */ /* 0x000fe20000000800 */
[----:B------:R0:W-:Y:S04]  /*6e420*/  @P4 STG.E.U16 desc[UR10][R28.64], R9 ;  /* 0x000000091c004986 */ /* 0x0001e8000c10150a */
[----:B------:R-:W5:Y:S01]  /*6e430*/  LDL.LU R7, [R1+0x218] ;  /* 0x0002180001077983 */ /* 0x000f620000300800 */
[----:B------:R-:W1:Y:S01]  /*6e440*/  LDC R16, c[0x0][0x248] ;  /* 0x00009200ff107b82 */ /* 0x000e620000000800 */
[----:B0-----:R-:W-:-:S04]  /*6e450*/  LEA R28, P4, R3, R0, 0x1 ;  /* 0x00000000031c7211 */ /* 0x001fc800078808ff */
[----:B------:R-:W-:Y:S01]  /*6e460*/  LEA.HI.X.SX32 R29, R3, R2, 0x1, P4 ;  /* 0x00000002031d7211 */ /* 0x000fe200020f0eff */
[----:B------:R-:W-:Y:S02]  /*6e470*/  IMAD R3, R20, 0x4, R4 ;  /* 0x0000000414037824 */ /* 0x000fe400078e0204 */
[----:B------:R-:W2:Y:S01]  /*6e480*/  LDL.LU R20, [R1+0x210] ;  /* 0x0002100001147983 */ /* 0x000ea20000300800 */
[----:B------:R-:W-:Y:S01]  /*6e490*/  ISETP.LT.AND P2, PT, R26, UR4, !P0 ;  /* 0x000000041a007c0c */ /* 0x000fe2000c741270 */
[----:B------:R-:W-:Y:S01]  /*6e4a0*/  ULDC UR4, c[0x0][0x22c] ;  /* 0x00008b0000047ab9 */ /* 0x000fe20000000800 */
[C---:B------:R-:W-:Y:S01]  /*6e4b0*/  LEA R26, P6, R4.reuse, R0, 0x1 ;  /* 0x00000000041a7211 */ /* 0x040fe200078c08ff */
[----:B------:R0:W-:Y:S01]  /*6e4c0*/  @P5 STG.E.U16 desc[UR10][R28.64], R25 ;  /* 0x000000191c005986 */ /* 0x0001e2000c10150a */
[----:B------:R-:W-:Y:S01]  /*6e4d0*/  ISETP.LT.AND P4, PT, R27, UR4, !P0 ;  /* 0x000000041b007c0c */ /* 0x000fe2000c781270 */
[----:B------:R-:W-:Y:S01]  /*6e4e0*/  ULDC UR4, c[0x0][0x22c] ;  /* 0x00008b0000047ab9 */ /* 0x000fe20000000800 */
[----:B------:R-:W-:-:S02]  /*6e4f0*/  LEA.HI.X.SX32 R27, R4, R2, 0x1, P6 ;  /* 0x00000002041b7211 */ /* 0x000fc400030f0eff */
[----:B0-----:R-:W-:-:S04]  /*6e500*/  LEA R28, P6, R3, R0, 0x1 ;  /* 0x00000000031c7211 */ /* 0x001fc800078c08ff */
[----:B------:R-:W-:Y:S01]  /*6e510*/  LEA.HI.X.SX32 R29, R3, R2, 0x1, P6 ;  /* 0x00000002031d7211 */ /* 0x000fe200030f0eff */
[----:B----4-:R-:W-:Y:S02]  /*6e520*/  IMAD R3, R8, 0x4, R3 ;  /* 0x0000000408037824 */ /* 0x010fe400078e0203 */
[----:B------:R-:W0:Y:S01]  /*6e530*/  LDC R8, c[0x0][0x248] ;  /* 0x00009200ff087b82 */ /* 0x000e220000000800 */
[----:B------:R4:W-:Y:S01]  /*6e540*/  @P3 STG.E.U16 desc[UR10][R26.64], R13 ;  /* 0x0000000d1a003986 */ /* 0x0009e2000c10150a */
[----:B-1----:R-:W-:-:S03]  /*6e550*/  IMAD R4, R12, 0x4, R3 ;  /* 0x000000040c047824 */ /* 0x002fc600078e0203 */
[----:B------:R1:W-:Y:S01]  /*6e560*/  @P2 STG.E.U16 desc[UR10][R28.64], R17 ;  /* 0x000000111c002986 */ /* 0x0003e2000c10150a */
[----:B------:R-:W-:-:S03]  /*6e570*/  PRMT R5, R11, 0x7632, R5 ;  /* 0x000076320b057816 */ /* 0x000fc60000000005 */
[----:B----4-:R-:W4:Y:S01]  /*6e580*/  LDL.LU.64 R26, [R1+0x18e8] ;  /* 0x0018e800011a7983 */ /* 0x010f220000300a00 */
[----:B-1----:R-:W-:-:S03]  /*6e590*/  LEA R28, P6, R3, R0, 0x1 ;  /* 0x00000000031c7211 */ /* 0x002fc600078c08ff */
[----:B------:R-:W3:Y:S01]  /*6e5a0*/  LDL.LU R12, [R1+0x21c] ;  /* 0x00021c00010c7983 */ /* 0x000ee20000300800 */
[----:B------:R-:W-:-:S03]  /*6e5b0*/  LEA.HI.X.SX32 R29, R3, R2, 0x1, P6 ;  /* 0x00000002031d7211 */ /* 0x000fc600030f0eff */
[----:B------:R-:W4:Y:S01]  /*6e5c0*/  LDL.LU R11, [R1+0x18e0] ;  /* 0x0018e000010b7983 */ /* 0x000f220000300800 */
[----:B------:R-:W-:-:S03]  /*6e5d0*/  IMAD R3, R16, 0x4, R4 ;  /* 0x0000000410037824 */ /* 0x000fc600078e0204 */
[----:B------:R-:W4:Y:S04]  /*6e5e0*/  LDL.LU R16, [R1+0x220] ;  /* 0x0002200001107983 */ /* 0x000f280000300800 */
[----:B------:R1:W-:Y:S01]  /*6e5f0*/  @P4 STG.E.U16 desc[UR10][R28.64], R21 ;  /* 0x000000151c004986 */ /* 0x0003e2000c10150a */
[----:B--2---:R-:W-:Y:S01]  /*6e600*/  ISETP.LT.AND P5, PT, R20, UR4, !P0 ;  /* 0x0000000414007c0c */ /* 0x004fe2000c7a1270 */
[----:B------:R-:W-:Y:S01]  /*6e610*/  ULDC UR4, c[0x0][0x22c] ;  /* 0x00008b0000047ab9 */ /* 0x000fe20000000800 */
[----:B------:R-:W2:Y:S01]  /*6e620*/  LDC R20, c[0x0][0x248] ;  /* 0x00009200ff147b82 */ /* 0x000ea20000000800 */
[----:B------:R-:W-:Y:S01]  /*6e630*/  ISETP.LT.AND P3, PT, R6, UR4, !P0 ;  /* 0x0000000406007c0c */ /* 0x000fe2000c761270 */
[----:B------:R-:W-:Y:S01]  /*6e640*/  ULDC UR4, c[0x0][0x22c] ;  /* 0x00008b0000047ab9 */ /* 0x000fe20000000800 */
[----:B------:R-:W-:-:S02]  /*6e650*/  LEA R6, P6, R4, R0, 0x1 ;  /* 0x0000000004067211 */ /* 0x000fc400078c08ff */
[----:B-----5:R-:W-:Y:S01]  /*6e660*/  ISETP.LT.AND P2, PT, R7, UR4, !P0 ;  /* 0x0000000407007c0c */ /* 0x020fe2000c741270 */
[----:B------:R-:W-:Y:S01]  /*6e670*/  ULDC UR4, c[0x0][0x22c] ;  /* 0x00008b0000047ab9 */ /* 0x000fe20000000800 */
[----:B------:R-:W-:Y:S02]  /*6e680*/  LEA.HI.X.SX32 R7, R4, R2, 0x1, P6 ;  /* 0x0000000204077211 */ /* 0x000fe400030f0eff */
[C---:B-1----:R-:W-:Y:S01]  /*6e690*/  LEA R28, P6, R3.reuse, R0, 0x1 ;  /* 0x00000000031c7211 */ /* 0x042fe200078c08ff */
[----:B------:R-:W5:Y:S03]  /*6e6a0*/  LDL.LU R4, [R1+0x224] ;  /* 0x0002240001047983 */ /* 0x000f660000300800 */
[----:B------:R-:W-:Y:S01]  /*6e6b0*/  LEA.HI.X.SX32 R29, R3, R2, 0x1, P6 ;  /* 0x00000002031d7211 */ /* 0x000fe200030f0eff */
[----:B------:R1:W-:Y:S01]  /*6e6c0*/  @P5 STG.E.U16 desc[UR10][R6.64], R5 ;  /* 0x0000000506005986 */ /* 0x0003e2000c10150a */
[----:B0-----:R-:W-:Y:S01]  /*6e6d0*/  IMAD R3, R8, 0x4, R3 ;  /* 0x0000000408037824 */ /* 0x001fe200078e0203 */
[----:B-1----:R-:W-:-:S02]  /*6e6e0*/  PRMT R5, R5, 0x7632, R5 ;  /* 0x0000763205057816 */ /* 0x002fc40000000005 */
[----:B------:R-:W5:Y:S04]  /*6e6f0*/  LDL.LU.64 R6, [R1+0x18d8] ;  /* 0x0018d80001067983 */ /* 0x000f680000300a00 */
[----:B------:R0:W-:Y:S01]  /*6e700*/  @P3 STG.E.U16 desc[UR10][R28.64], R5 ;  /* 0x000000051c003986 */ /* 0x0001e2000c10150a */
[----:B--2---:R-:W-:-:S03]  /*6e710*/  IMAD R8, R20, 0x4, R3 ;  /* 0x0000000414087824 */ /* 0x004fc600078e0203 */
[----:B------:R-:W2:Y:S01]  /*6e720*/  LDL.LU R20, [R1+0x22c] ;  /* 0x00022c0001147983 */ /* 0x000ea20000300800 */
[----:B0-----:R-:W-:-:S04]  /*6e730*/  LEA R28, P3, R3, R0, 0x1 ;  /* 0x00000000031c7211 */ /* 0x001fc800078608ff */
[----:B------:R-:W-:Y:S02]  /*6e740*/  LEA.HI.X.SX32 R29, R3, R2, 0x1, P3 ;  /* 0x00000002031d7211 */ /* 0x000fe400018f0eff */
[----:B------:R-:W2:Y:S01]  /*6e750*/  LDL.LU R3, [R1+0x228] ;  /* 0x0002280001037983 */ /* 0x000ea20000300800 */
[----:B---3--:R-:W-:Y:S01]  /*6e760*/  ISETP.LT.AND P4, PT, R12, UR4, !P0 ;  /* 0x000000040c007c0c */ /* 0x008fe2000c781270 */
[----:B------:R-:W-:Y:S01]  /*6e770*/  ULDC UR4, c[0x0][0x22c] ;  /* 0x00008b0000047ab9 */ /* 0x000fe20000000800 */
[----:B------:R-:W0:Y:S01]  /*6e780*/  LDC R12, c[0x0][0x248] ;  /* 0x00009200ff0c7b82 */ /* 0x000e220000000800 */
[----:B----4-:R-:W-:Y:S01]  /*6e790*/  ISETP.LT.AND P6, PT, R16, UR4, !P0 ;  /* 0x0000000410007c0c */ /* 0x010fe2000c7c1270 */
[----:B------:R-:W-:-:S06]  /*6e7a0*/  ULDC UR4, c[0x0][0x22c] ;  /* 0x00008b0000047ab9 */ /* 0x000fcc0000000800 */
[----:B------:R-:W1:Y:S01]  /*6e7b0*/  LDC R16, c[0x0][0x248] ;  /* 0x00009200ff107b82 */ /* 0x000e620000000800 */
[----:B------:R-:W-:-:S07]  /*6e7c0*/  PRMT R5, R24, 0x7632, R5 ;  /* 0x0000763218057816 */ /* 0x000fce0000000005 */
[----:B------:R-:W3:Y:S01]  /*6e7d0*/  LDC R24, c[0x0][0x248] ;  /* 0x00009200ff187b82 */ /* 0x000ee20000000800 */
[----:B------:R4:W-:Y:S01]  /*6e7e0*/  @P2 STG.E.U16 desc[UR10][R28.64], R5 ;  /* 0x000000051c002986 */ /* 0x0009e2000c10150a */
[----:B------:R-:W-:Y:S02]  /*6e7f0*/  PRMT R9, R9, 0x7632, R9 ;  /* 0x0000763209097816 */ /* 0x000fe40000000009 */
[----:B------:R-:W-:Y:S01]  /*6e800*/  PRMT R25, R25, 0x7632, R25 ;  /* 0x0000763219197816 */ /* 0x000fe20000000019 */
[----:B----4-:R-:W4:Y:S01]  /*6e810*/  LDL.LU R29, [R1+0x48] ;  /* 0x00004800011d7983 */ /* 0x010f220000300800 */
[----:B------:R-:W-:Y:S02]  /*6e820*/  PRMT R13, R13, 0x7632, R13 ;  /* 0x000076320d0d7816 */ /* 0x000fe4000000000d */
[----:B------:R-:W4:Y:S01]  /*6e830*/  LDC R28, c[0x0][0x248] ;  /* 0x00009200ff1c7b82 */ /* 0x000f220000000800 */
[----:B-----5:R-:W-:Y:S01]  /*6e840*/  ISETP.LT.AND P3, PT, R4, UR4, !P0 ;  /* 0x0000000404007c0c */ /* 0x020fe2000c761270 */
[----:B------:R-:W-:Y:S01]  /*6e850*/  ULDC UR4, c[0x0][0x22c] ;  /* 0x00008b0000047ab9 */ /* 0x000fe20000000800 */
[----:B------:R-:W-:-:S04]  /*6e860*/  LEA R4, P5, R8, R0, 0x1 ;  /* 0x0000000008047211 */ /* 0x000fc800078a08ff */
[----:B------:R-:W-:Y:S01]  /*6e870*/  LEA.HI.X.SX32 R5, R8, R2, 0x1, P5 ;  /* 0x0000000208057211 */ /* 0x000fe200028f0eff */
[----:B0-----:R-:W-:-:S04]  /*6e880*/  IMAD R8, R12, 0x4, R8 ;  /* 0x000000040c087824 */ /* 0x001fc800078e0208 */
[----:B------:R0:W-:Y:S02]  /*6e890*/  @P4 STG.E.U16 desc[UR10][R4.64], R9 ;  /* 0x0000000904004986 */ /* 0x0001e4000c10150a */
[----:B0-----:R-:W-:-:S04]  /*6e8a0*/  LEA R4, P4, R8, R0, 0x1 ;  /* 0x0000000008047211 */ /* 0x001fc800078808ff */
[----:B------:R-:W-:Y:S02]  /*6e8b0*/  LEA.HI.X.SX32 R5, R8, R2, 0x1, P4 ;  /* 0x0000000208057211 */ /* 0x000fe400020f0eff */
[----:B--2---:R-:W-:Y:S01]  /*6e8c0*/  ISETP.LT.AND P2, PT, R3, UR4, !P0 ;  /* 0x0000000403007c0c */ /* 0x004fe2000c741270 */
[----:B-1----:R-:W-:Y:S02]  /*6e8d0*/  IMAD R3, R16, 0x4, R8 ;  /* 0x0000000410037824 */ /* 0x002fe400078e0208 */
[----:B------:R0:W-:Y:S01]  /*6e8e0*/  @P6 STG.E.U16 desc[UR10][R4.64], R25 ;  /* 0x0000001904006986 */ /* 0x0001e2000c10150a */
[----:B------:R-:W-:Y:S01]  /*6e8f0*/  ULDC UR4, c[0x0][0x22c] ;  /* 0x00008b0000047ab9 */ /* 0x000fe20000000800 */
[----:B------:R-:W1:Y:S01]  /*6e900*/  LDC R16, c[0x0][0x248] ;  /* 0x00009200ff107b82 */ /* 0x000e620000000800 */
[C---:B------:R-:W-:Y:S01]  /*6e910*/  LEA R8, P4, R3.reuse, R0, 0x1 ;  /* 0x0000000003087211 */ /* 0x040fe200078808ff */
[----:B---3--:R-:W-:Y:S02]  /*6e920*/  IMAD R12, R24, 0x4, R3 ;  /* 0x00000004180c7824 */ /* 0x008fe400078e0203 */
[----:B------:R-:W2:Y:S01]  /*6e930*/  LDL.LU R24, [R1+0x23c] ;  /* 0x00023c0001187983 */ /* 0x000ea20000300800 */
[----:B------:R-:W-:-:S03]  /*6e940*/  LEA.HI.X.SX32 R9, R3, R2, 0x1, P4 ;  /* 0x0000000203097211 */ /* 0x000fc600020f0eff */
[----:B------:R-:W3:Y:S04]  /*6e950*/  LDL.LU R3, [R1+0x238] ;  /* 0x0002380001037983 */ /* 0x000ee80000300800 */
[----:B0-----:R-:W5:Y:S01]  /*6e960*/  LDL.LU R5, [R1+0x230] ;  /* 0x0002300001057983 */ /* 0x001f620000300800 */
[----:B------:R-:W-:Y:S01]  /*6e970*/  ISETP.LT.AND P5, PT, R20, UR4, !P0 ;  /* 0x0000000414007c0c */ /* 0x000fe2000c7a1270 */
[----:B------:R-:W-:Y:S01]  /*6e980*/  ULDC UR4, c[0x0][0x22c] ;  /* 0x00008b0000047ab9 */ /* 0x000fe20000000800 */
[----:B------:R-:W0:Y:S01]  /*6e990*/  LDC R20, c[0x0][0x248] ;  /* 0x00009200ff147b82 */ /* 0x000e220000000800 */
[C---:B------:R-:W-:Y:S01]  /*6e9a0*/  LEA R4, P6, R12.reuse, R0, 0x1 ;  /* 0x000000000c047211 */ /* 0x040fe200078c08ff */
[----:B------:R4:W-:Y:S04]  /*6e9b0*/  @P3 STG.E.U16 desc[UR10][R8.64], R13 ;  /* 0x0000000d08003986 */ /* 0x0009e8000c10150a */
[----:B------:R-:W2:Y:S01]  /*6e9c0*/  LDL.LU R25, [R1+0x248] ;  /* 0x0002480001197983 */ /* 0x000ea20000300800 */
[----:B------:R-:W-:Y:S01]  /*6e9d0*/  PRMT R17, R17, 0x7632, R17 ;  /* 0x0000763211117816 */ /* 0x000fe20000000011 */
[----:B----4-:R-:W4:Y:S01]  /*6e9e0*/  LDC R13, c[0x0][0x248] ;  /* 0x00009200ff0d7b82 */ /* 0x010f220000000800 */
[----:B-----5:R-:W-:Y:S01]  /*6e9f0*/  ISETP.LT.AND P4, PT, R5, UR4, !P0 ;  /* 0x0000000405007c0c */ /* 0x020fe2000c781270 */
[----:B------:R-:W-:Y:S01]  /*6ea00*/  ULDC UR4, c[0x0][0x22c] ;  /* 0x00008b0000047ab9 */ /* 0x000fe20000000800 */
[----:B------:R-:W-:Y:S01]  /*6ea10*/  LEA.HI.X.SX32 R5, R12, R2, 0x1, P6 ;  /* 0x000000020c057211 */ /* 0x000fe200030f0eff */
[----:B0-----:R-:W-:Y:S01]  /*6ea20*/  IMAD R12, R20, 0x4, R12 ;  /* 0x00000004140c7824 */ /* 0x001fe200078e020c */
[----:B---3--:R-:W-:Y:S01]  /*6ea30*/  ISETP.LT.AND P3, PT, R3, UR4, !P0 ;  /* 0x0000000403007c0c */ /* 0x008fe2000c761270 */
[----:B------:R-:W3:Y:S01]  /*6ea40*/  LDL.LU R20, [R1+0x244] ;  /* 0x0002440001147983 */ /* 0x000ee20000300800 */
[----:B------:R-:W-:Y:S01]  /*6ea50*/  ULDC UR4, c[0x0][0x22c] ;  /* 0x00008b0000047ab9 */ /* 0x000fe20000000800 */
[----:B-1----:R-:W-:-:S02]  /*6ea60*/  IMAD R3, R16, 0x4, R12 ;  /* 0x0000000410037824 */ /* 0x002fc400078e020c */
[----:B------:R-:W5:Y:S04]  /*6ea70*/  LDL.LU R16, [R1+0x240] ;  /* 0x0002400001107983 */ /* 0x000f680000300800 */
[----:B------:R0:W-:Y:S01]  /*6ea80*/  @P2 STG.E.U16 desc[UR10][R4.64], R17 ;  /* 0x0000001104002986 */ /* 0x0001e2000c10150a */
[----:B--2---:R-:W-:Y:S01]  /*6ea90*/  ISETP.LT.AND P2, PT, R24, UR4, !P0 ;  /* 0x0000000418007c0c */ /* 0x004fe2000c741270 */
[----:B------:R-:W-:Y:S01]  /*6eaa0*/  ULDC UR4, c[0x0][0x22c] ;  /* 0x00008b0000047ab9 */ /* 0x000fe20000000800 */
[----:B------:R-:W1:Y:S01]  /*6eab0*/  LDC R24, c[0x0][0x248] ;  /* 0x00009200ff187b82 */ /* 0x000e620000000800 */
[----:B------:R-:W-:-:S07]  /*6eac0*/  PRMT R21, R21, 0x7632, R21 ;  /* 0x0000763215157816 */ /* 0x000fce0000000015 */
[----:B0-----:R-:W0:Y:S01]  /*6ead0*/  LDC R17, c[0x0][0x248] ;  /* 0x00009200ff117b82 */ /* 0x001e220000000800 */
[----:B------:R-:W-:-:S04]  /*6eae0*/  LEA R4, P6, R12, R0, 0x1 ;  /* 0x000000000c047211 */ /* 0x000fc800078c08ff */
[----:B------:R-:W-:Y:S01]  /*6eaf0*/  LEA.HI.X.SX32 R5, R12, R2, 0x1, P6 ;  /* 0x000000020c057211 */ /* 0x000fe200030f0eff */
[----:B------:R-:W-:Y:S01]  /*6eb00*/  IMAD R12, R28, 0x4, R3 ;  /* 0x000000041c0c7824 */ /* 0x000fe200078e0203 */
[----:B------:R-:W-:-:S03]  /*6eb10*/  LEA R8, P6, R3, R0, 0x1 ;  /* 0x0000000003087211 */ /* 0x000fc600078c08ff */
[----:B------:R2:W-:Y:S01]  /*6eb20*/  @P5 STG.E.U16 desc[UR10][R4.64], R21 ;  /* 0x0000001504005986 */ /* 0x0005e2000c10150a */
[----:B------:R-:W-:Y:S02]  /*6eb30*/  LEA.HI.X.SX32 R9, R3, R2, 0x1, P6 ;  /* 0x0000000203097211 */ /* 0x000fe400030f0eff */
[----:B--2---:R-:W-:-:S04]  /*6eb40*/  LEA R4, P6, R12, R0, 0x1 ;  /* 0x000000000c047211 */ /* 0x004fc800078c08ff */
[----:B------:R-:W-:Y:S01]  /*6eb50*/  LEA.HI.X.SX32 R5, R12, R2, 0x1, P6 ;  /* 0x000000020c057211 */ /* 0x000fe200030f0eff */
[----:B----4-:R-:W-:Y:S01]  /*6eb60*/  IMAD R12, R13, 0x4, R12 ;  /* 0x000000040d0c7824 */ /* 0x010fe200078e020c */
[----:B------:R-:W-:Y:S01]  /*6eb70*/  @P4 STG.E.U16 desc[UR10][R8.64], R29 ;  /* 0x0000001d08004986 */ /* 0x000fe2000c10150a */
[----:B------:R-:W2:Y:S03]  /*6eb80*/  LDC R13, c[0x0][0x248] ;  /* 0x00009200ff0d7b82 */ /* 0x000ea60000000800 */
[----:B------:R4:W-:Y:S01]  /*6eb90*/  @P3 STG.E.U16 desc[UR10][R4.64], R6 ;  /* 0x0000000604003986 */ /* 0x0009e2000c10150a */
[----:B0-----:R-:W-:-:S03]  /*6eba0*/  IMAD R3, R17, 0x4, R12 ;  /* 0x0000000411037824 */ /* 0x001fc600078e020c */
[----:B------:R-:W2:Y:S04]  /*6ebb0*/  LDL.LU R17, [R1+0x254] ;  /* 0x0002540001117983 */ /* 0x000ea80000300800 */
[----:B------:R-:W2:Y:S01]  /*6ebc0*/  LDL.LU R21, [R1+0x258] ;  /* 0x0002580001157983 */ /* 0x000ea20000300800 */
[----:B----4-:R-:W-:-:S03]  /*6ebd0*/  LEA R4, P3, R12, R0, 0x1 ;  /* 0x000000000c047211 */ /* 0x010fc600078608ff */
[----:B------:R-:W4:Y:S01]  /*6ebe0*/  LDL.LU R28, [R1+0x25c] ;  /* 0x00025c00011c7983 */ /* 0x000f220000300800 */
[----:B------:R-:W-:Y:S01]  /*6ebf0*/  LEA.HI.X.SX32 R5, R12, R2, 0x1, P3 ;  /* 0x000000020c057211 */ /* 0x000fe200018f0eff */
[----:B-1----:R-:W-:Y:S01]  /*6ec00*/  IMAD R12, R24, 0x4, R3 ;  /* 0x00000004180c7824 */ /* 0x002fe200078e0203 */
[----:B-----5:R-:W-:Y:S01]  /*6ec10*/  ISETP.LT.AND P5, PT, R16, UR4, !P0 ;  /* 0x0000000410007c0c */ /* 0x020fe2000c7a1270 */
[----:B------:R-:W-:Y:S01]  /*6ec20*/  ULDC UR4, c[0x0][0x22c] ;  /* 0x00008b0000047ab9 */ /* 0x000fe20000000800 */
[----:B------:R-:W-:Y:S01]  /*6ec30*/  LEA R8, P6, R3, R0, 0x1 ;  /* 0x0000000003087211 */ /* 0x000fe200078c08ff */
[----:B------:R-:W0:Y:S01]  /*6ec40*/  LDC R16, c[0x0][0x248] ;  /* 0x00009200ff107b82 */ /* 0x000e220000000800 */
[----:B---3--:R-:W-:Y:S01]  /*6ec50*/  ISETP.LT.AND P4, PT, R20, UR4, !P0 ;  /* 0x0000000414007c0c */ /* 0x008fe2000c781270 */
[----:B------:R-:W-:Y:S02]  /*6ec60*/  ULDC UR4, c[0x0][0x22c] ;  /* 0x00008b0000047ab9 */ /* 0x000fe40000000800 */
[----:B------:R-:W-:Y:S01]  /*6ec70*/  ISETP.LT.AND P3, PT, R25, UR4, !P0 ;  /* 0x0000000419007c0c */ /* 0x000fe2000c761270 */
[----:B------:R-:W-:Y:S01]  /*6ec80*/  ULDC UR4, c[0x0][0x22c] ;  /* 0x00008b0000047ab9 */ /* 0x000fe20000000800 */
[----:B------:R-:W3:Y:S01]  /*6ec90*/  LDL.LU R25, [R1+0x260] ;  /* 0x0002600001197983 */ /* 0x000ee20000300800 */
[----:B------:R-:W-:Y:S01]  /*6eca0*/  LEA.HI.X.SX32 R9, R3, R2, 0x1, P6 ;  /* 0x0000000203097211 */ /* 0x000fe200030f0eff */
[----:B------:R-:W1:Y:S02]  /*6ecb0*/  LDC R20, c[0x0][0x248] ;  /* 0x00009200ff147b82 */ /* 0x000e640000000800 */
[----:B------:R-:W5:Y:S04]  /*6ecc0*/  LDL.LU R24, [R1+0x8] ;  /* 0x0000080001187983 */ /* 0x000f680000300800 */
[----:B------:R-:W4:Y:S04]  /*6ecd0*/  LDL.LU R3, [R1+0x250] ;  /* 0x0002500001037983 */ /* 0x000f280000300800 */
[----:B-----5:R5:W-:Y:S04]  /*6ece0*/  @P2 STG.E.U16 desc[UR10][R4.64], R24 ;  /* 0x0000001804002986 */ /* 0x020be8000c10150a */
[----:B-----5:R-:W5:Y:S01]  /*6ecf0*/  LDL.LU R5, [R1+0x24c] ;  /* 0x00024c0001057983 */ /* 0x020f620000300800 */
[----:B------:R-:W-:-:S03]  /*6ed00*/  LEA R4, P6, R12, R0, 0x1 ;  /* 0x000000000c047211 */ /* 0x000fc600078c08ff */
[----:B------:R0:W-:Y:S01]  /*6ed10*/  @P5 STG.E.U16 desc[UR10][R8.64], R10 ;  /* 0x0000000a08005986 */ /* 0x0001e2000c10150a */
[----:B-----5:R-:W-:Y:S01]  /*6ed20*/  ISETP.LT.AND P2, PT, R5, UR4, !P0 ;  /* 0x0000000405007c0c */ /* 0x020fe2000c741270 */
[----:B------:R-:W-:Y:S01]  /*6ed30*/  ULDC UR4, c[0x0][0x22c] ;  /* 0x00008b0000047ab9 */ /* 0x000fe20000000800 */
[----:B------:R-:W-:Y:S01]  /*6ed40*/  LEA.HI.X.SX32 R5, R12, R2, 0x1, P6 ;  /* 0x000000020c057211 */ /* 0x000fe200030f0eff */
[----:B--2---:R-:W-:Y:S01]  /*6ed50*/  IMAD R12, R13, 0x4, R12 ;  /* 0x000000040d0c7824 */ /* 0x004fe200078e020c */
[----:B----4-:R-:W-:Y:S01]  /*6ed60*/  ISETP.LT.AND P5, PT, R3, UR4, !P0 ;  /* 0x0000000403007c0c */ /* 0x010fe2000c7a1270 */
[----:B------:R-:W-:Y:S01]  /*6ed70*/  ULDC UR4, c[0x0][0x22c] ;  /* 0x00008b0000047ab9 */ /* 0x000fe20000000800 */
[----:B------:R-:W2:Y:S01]  /*6ed80*/  LDC R13, c[0x0][0x248] ;  /* 0x00009200ff0d7b82 */ /* 0x000ea20000000800 */
[----:B------:R4:W-:Y:S01]  /*6ed90*/  @P4 STG.E.U16 desc[UR10][R4.64], R26 ;  /* 0x0000001a04004986 */ /* 0x0009e2000c10150a */
[----:B0-----:R-:W-:Y:S01]  /*6eda0*/  IMAD R9, R16, 0x4, R12 ;  /* 0x0000000410097824 */ /* 0x001fe200078e020c */
[----:B------:R-:W-:Y:S01]  /*6edb0*/  ISETP.LT.AND P6, PT, R17, UR4, !P0 ;  /* 0x0000000411007c0c */ /* 0x000fe2000c7c1270 */
[----:B------:R-:W-:-:S02]  /*6edc0*/  ULDC UR4, c[0x0][0x22c] ;  /* 0x00008b0000047ab9 */ /* 0x000fc40000000800 */
[----:B-1----:R-:W-:Y:S02]  /*6edd0*/  IMAD R3, R20, 0x4, R9 ;  /* 0x0000000414037824 */ /* 0x002fe400078e0209 */
[----:B------:R-:W5:Y:S01]  /*6ede0*/  LDL.LU R20, [R1+0x264] ;  /* 0x0002640001147983 */ /* 0x000f620000300800 */
[----:B------:R-:W0:Y:S01]  /*6edf0*/  LDC R16, c[0x0][0x248] ;  /* 0x00009200ff107b82 */ /* 0x000e220000000800 */
[----:B----4-:R-:W-:-:S04]  /*6ee00*/  LEA R4, P4, R12, R0, 0x1 ;  /* 0x000000000c047211 */ /* 0x010fc800078808ff */
[----:B------:R-:W-:-:S03]  /*6ee10*/  LEA.HI.X.SX32 R5, R12, R2, 0x1, P4 ;  /* 0x000000020c057211 */ /* 0x000fc600020f0eff */
[----:B------:R-:W1:Y:S01]  /*6ee20*/  LDC R17, c[0x0][0x248] ;  /* 0x00009200ff117b82 */ /* 0x000e620000000800 */
[----:B------:R-:W-:-:S04]  /*6ee30*/  LEA R8, P4, R9, R0, 0x1 ;  /* 0x0000000009087211 */ /* 0x000fc800078808ff */
[----:B------:R-:W-:Y:S02]  /*6ee40*/  LEA.HI.X.SX32 R9, R9, R2, 0x1, P4 ;  /* 0x0000000209097211 */ /* 0x000fe400020f0eff */
[----:B------:R-:W-:Y:S01]  /*6ee50*/  ISETP.LT.AND P4, PT, R21, UR4, !P0 ;  /* 0x0000000415007c0c */ /* 0x000fe2000c781270 */
[----:B------:R4:W-:Y:S01]  /*6ee60*/  @P3 STG.E.U16 desc[UR10][R4.64], R14 ;  /* 0x0000000e04003986 */ /* 0x0009e2000c10150a */
[----:B------:R-:W-:-:S03]  /*6ee70*/  ULDC UR4, c[0x0][0x22c] ;  /* 0x00008b0000047ab9 */ /* 0x000fc60000000800 */
[----:B------:R-:W5:Y:S04]  /*6ee80*/  LDL.LU R21, [R1+0x268] ;  /* 0x0002680001157983 */ /* 0x000f680000300800 */
[----:B------:R2:W-:Y:S01]  /*6ee90*/  @P2 STG.E.U16 desc[UR10][R8.64], R18 ;  /* 0x0000001208002986 */ /* 0x0005e2000c10150a */
[----:B------:R-:W-:Y:S01]  /*6eea0*/  ISETP.LT.AND P2, PT, R28, UR4, !P0 ;  /* 0x000000041c007c0c */ /* 0x000fe2000c741270 */
[----:B------:R-:W-:Y:S01]  /*6eeb0*/  ULDC UR4, c[0x0][0x22c] ;  /* 0x00008b0000047ab9 */ /* 0x000fe20000000800 */
[C---:B----4-:R-:W-:Y:S01]  /*6eec0*/  LEA R4, P3, R3.reuse, R0, 0x1 ;  /* 0x0000000003047211 */ /* 0x050fe200078608ff */
[----:B------:R-:W4:Y:S03]  /*6eed0*/  LDL.LU R28, [R1+0x26c] ;  /* 0x00026c00011c7983 */ /* 0x000f260000300800 */
[----:B------:R-:W-:-:S02]  /*6eee0*/  LEA.HI.X.SX32 R5, R3, R2, 0x1, P3 ;  /* 0x0000000203057211 */ /* 0x000fc400018f0eff */
[----:B---3--:R-:W-:Y:S02]  /*6eef0*/  ISETP.LT.AND P3, PT, R25, UR5, !P0 ;  /* 0x0000000519007c0c */ /* 0x008fe4000c761270 */
[----:B------:R-:W3:Y:S01]  /*6ef00*/  LDL.LU R25, [R1+0x270] ;  /* 0x0002700001197983 */ /* 0x000ee20000300800 */
[----:B------:R-:W-:-:S03]  /*6ef10*/  PRMT R12, R29, 0x7632, R12 ;  /* 0x000076321d0c7816 */ /* 0x000fc6000000000c */
[----:B------:R-:W3:Y:S01]  /*6ef20*/  LDL.LU R29, [R1+0x274] ;  /* 0x00027400011d7983 */ /* 0x000ee20000300800 */
[----:B--2---:R-:W-:Y:S02]  /*6ef30*/  IMAD R8, R13, 0x4, R3 ;  /* 0x000000040d087824 */ /* 0x004fe400078e0203 */
[----:B------:R-:W2:Y:S02]  /*6ef40*/  LDC R13, c[0x0][0x248] ;  /* 0x00009200ff0d7b82 */ /* 0x000ea40000000800 */
[----:B0-----:R-:W-:Y:S01]  /*6ef50*/  IMAD R3, R16, 0x4, R8 ;  /* 0x0000000410037824 */ /* 0x001fe200078e0208 */
[----:B------:R0:W-:Y:S05]  /*6ef60*/  @P5 STG.E.U16 desc[UR10][R4.64], R22 ;  /* 0x0000001604005986 */ /* 0x0001ea000c10150a */
[----:B------:R-:W2:Y:S01]  /*6ef70*/  LDC R16, c[0x0][0x248] ;  /* 0x00009200ff107b82 */ /* 0x000ea20000000800 */
[----:B------:R-:W-:Y:S01]  /*6ef80*/  PRMT R10, R6, 0x7632, R10 ;  /* 0x00007632060a7816 */ /* 0x000fe2000000000a */
[----:B-1----:R-:W-:Y:S01]  /*6ef90*/  IMAD R6, R17, 0x4, R3 ;  /* 0x0000000411067824 */ /* 0x002fe200078e0203 */
[----:B0-----:R-:W-:-:S05]  /*6efa0*/  LEA R4, P5, R8, R0, 0x1 ;  /* 0x0000000008047211 */ /* 0x001fca00078a08ff */
[----:B------:R-:W0:Y:S01]  /*6efb0*/  LDC R17, c[0x0][0x248] ;  /* 0x00009200ff117b82 */ /* 0x000e220000000800 */
[----:B------:R-:W-:Y:S02]  /*6efc0*/  LEA.HI.X.SX32 R5, R8, R2, 0x1, P5 ;  /* 0x0000000208057211 */ /* 0x000fe400028f0eff */
[----:B------:R-:W-:-:S03]  /*6efd0*/  LEA R8, P5, R3, R0, 0x1 ;  /* 0x0000000003087211 */ /* 0x000fc600078a08ff */
[----:B------:R1:W-:Y:S01]  /*6efe0*/  @P6 STG.E.U16 desc[UR10][R4.64], R12 ;  /* 0x0000000c04006986 */ /* 0x0003e2000c10150a */
[----:B------:R-:W-:Y:S02]  /*6eff0*/  LEA.HI.X.SX32 R9, R3, R2, 0x1, P5 ;  /* 0x0000000203097211 */ /* 0x000fe400028f0eff */
[----:B------:R-:W-:Y:S02]  /*6f000*/  PRMT R3, R24, 0x7632, R3 ;  /* 0x0000763218037816 */ /* 0x000fe40000000003 */
[C---:B-1----:R-:W-:Y:S01]  /*6f010*/  LEA R4, P6, R6.reuse, R0, 0x1 ;  /* 0x0000000006047211 */ /* 0x042fe200078c08ff */
[----:B------:R-:W1:Y:S03]  /*6f020*/  LDC R12, c[0x0][0x248] ;  /* 0x00009200ff0c7b82 */ /* 0x000e660000000800 */
[----:B------:R-:W-:Y:S01]  /*6f030*/  LEA.HI.X.SX32 R5, R6, R2, 0x1, P6 ;  /* 0x0000000206057211 */ /* 0x000fe200030f0eff */
[----:B--2---:R-:W-:Y:S01]  /*6f040*/  IMAD R6, R13, 0x4, R6 ;  /* 0x000000040d067824 */ /* 0x004fe200078e0206 */
[----:B------:R2:W-:Y:S01]  /*6f050*/  @P4 STG.E.U16 desc[UR10][R8.64], R10 ;  /* 0x0000000a08004986 */ /* 0x0005e2000c10150a */
[----:B------:R-:W-:-:S02]  /*6f060*/  PRMT R26, R26, 0x7632, R26 ;  /* 0x000076321a1a7816 */ /* 0x000fc4000000001a */
[----:B------:R-:W0:Y:S01]  /*6f070*/  LDC R13, c[0x0][0x248] ;  /* 0x00009200ff0d7b82 */ /* 0x000e220000000800 */
[----:B------:R2:W-:Y:S02]  /*6f080*/  @P2 STG.E.U16 desc[UR10][R4.64], R3 ;  /* 0x0000000304002986 */ /* 0x0005e4000c10150a */
[----:B--2---:R-:W-:Y:S02]  /*6f090*/  PRMT R10, R10, 0x7632, R10 ;  /* 0x000076320a0a7816 */ /* 0x004fe4000000000a */
[----:B------:R-:W-:Y:S01]  /*6f0a0*/  LEA R4, P2, R6, R0, 0x1 ;  /* 0x0000000006047211 */ /* 0x000fe200078408ff */
[----:B------:R-:W-:Y:S01]  /*6f0b0*/  IMAD R3, R16, 0x4, R6 ;  /* 0x0000000410037824 */ /* 0x000fe200078e0206 */
[----:B------:R-:W-:Y:S01]  /*6f0c0*/  PRMT R14, R14, 0x7632, R14 ;  /* 0x000076320e0e7816 */ /* 0x000fe2000000000e */
[----:B------:R-:W2:Y:S01]  /*6f0d0*/  LDC R16, c[0x0][0x248] ;  /* 0x00009200ff107b82 */ /* 0x000ea20000000800 */
[----:B------:R-:W-:Y:S02]  /*6f0e0*/  LEA.HI.X.SX32 R5, R6, R2, 0x1, P2 ;  /* 0x0000000206057211 */ /* 0x000fe400010f0eff */
[----:B------:R-:W-:-:S03]  /*6f0f0*/  LEA R8, P2, R3, R0, 0x1 ;  /* 0x0000000003087211 */ /* 0x000fc600078408ff */
[----:B------:R1:W-:Y:S01]  /*6f100*/  @P3 STG.E.U16 desc[UR10][R4.64], R10 ;  /* 0x0000000a04003986 */ /* 0x0003e2000c10150a */
[----:B------:R-:W-:Y:S02]  /*6f110*/  LEA.HI.X.SX32 R9, R3, R2, 0x1, P2 ;  /* 0x0000000203097211 */ /* 0x000fe400010f0eff */
[----:B-----5:R-:W-:Y:S01]  /*6f120*/  ISETP.LT.AND P5, PT, R20, UR4, !P0 ;  /* 0x0000000414007c0c */ /* 0x020fe2000c7a1270 */
[----:B------:R-:W-:Y:S01]  /*6f130*/  ULDC UR4, c[0x0][0x22c] ;  /* 0x00008b0000047ab9 */ /* 0x000fe20000000800 */
[----:B------:R-:W-:Y:S01]  /*6f140*/  PRMT R18, R18, 0x7632, R18 ;  /* 0x0000763212127816 */ /* 0x000fe20000000012 */
[----:B-1----:R-:W1:Y:S01]  /*6f150*/  LDC R10, c[0x0][0x248] ;  /* 0x00009200ff0a7b82 */ /* 0x002e620000000800 */
[----:B------:R-:W-:Y:S01]  /*6f160*/  ISETP.LT.AND P6, PT, R21, UR4, !P0 ;  /* 0x0000000415007c0c */ /* 0x000fe2000c7c1270 */
[----:B------:R-:W-:Y:S01]  /*6f170*/  ULDC UR4, c[0x0][0x22c] ;  /* 0x00008b0000047ab9 */ /* 0x000fe20000000800 */
[----:B------:R-:W5:Y:S04]  /*6f180*/  LDL.LU R21, [R1+0x278] ;  /* 0x0002780001157983 */ /* 0x000f680000300800 */
[----:B------:R-:W2:Y:S01]  /*6f190*/  LDL.LU R20, [R1+0x27c] ;  /* 0x00027c0001147983 */ /* 0x000ea20000300800 */
[----:B----4-:R-:W-:Y:S01]  /*6f1a0*/  ISETP.LT.AND P4, PT, R28, UR4, !P0 ;  /* 0x000000041c007c0c */ /* 0x010fe2000c781270 */
[----:B------:R-:W-:-:S02]  /*6f1b0*/  ULDC UR4, c[0x0][0x22c] ;  /* 0x00008b0000047ab9 */ /* 0x000fc40000000800 */
[----:B------:R-:W4:Y:S01]  /*6f1c0*/  LDL.LU R28, [R1+0x280] ;  /* 0x00028000011c7983 */ /* 0x000f220000300800 */
[----:B---3--:R-:W-:Y:S01]  /*6f1d0*/  ISETP.LT.AND P3, PT, R25, UR4, !P0 ;  /* 0x0000000419007c0c */ /* 0x008fe2000c761270 */
[----:B------:R-:W-:Y:S02]  /*6f1e0*/  ULDC UR4, c[0x0][0x22c] ;  /* 0x00008b0000047ab9 */ /* 0x000fe40000000800 */
[----:B------:R-:W3:Y:S01]  /*6f1f0*/  LDL.LU R25, [R1+0x284] ;  /* 0x0002840001197983 */ /* 0x000ee20000300800 */
[----:B------:R-:W-:Y:S01]  /*6f200*/  ISETP.LT.AND P2, PT, R29, UR4, !P0 ;  /* 0x000000041d007c0c */ /* 0x000fe2000c741270 */
[----:B------:R-:W-:Y:S02]  /*6f210*/  IMAD R3, R12, 0x4, R3 ;  /* 0x000000040c037824 */ /* 0x000fe400078e0203 */
[----:B------:R-:W3:Y:S01]  /*6f220*/  LDL.LU R29, [R1+0xc] ;  /* 0x00000c00011d7983 */ /* 0x000ee20000300800 */
[----:B------:R-:W1:Y:S01]  /*6f230*/  LDC R12, c[0x0][0x248] ;  /* 0x00009200ff0c7b82 */ /* 0x000e620000000800 */
[----:B------:R-:W-:-:S02]  /*6f240*/  ULDC UR4, c[0x0][0x22c] ;  /* 0x00008b0000047ab9 */ /* 0x000fc40000000800 */
[----:B------:R0:W-:Y:S04]  /*6f250*/  @P5 STG.E.U16 desc[UR10][R8.64], R26 ;  /* 0x0000001a08005986 */ /* 0x0001e8000c10150a */
[----:B0-----:R-:W3:Y:S01]  /*6f260*/  LDL.LU R26, [R1+0x4c] ;  /* 0x00004c00011a7983 */ /* 0x001ee20000300800 */
[----:B------:R-:W-:Y:S01]  /*6f270*/  LEA R4, P5, R3, R0, 0x1 ;  /* 0x0000000003047211 */ /* 0x000fe200078a08ff */
[----:B------:R-:W-:Y:S02]  /*6f280*/  IMAD R6, R13, 0x4, R3 ;  /* 0x000000040d067824 */ /* 0x000fe400078e0203 */
[----:B------:R-:W3:Y:S01]  /*6f290*/  LDL.LU R24, [R1+0x288] ;  /* 0x0002880001187983 */ /* 0x000ee20000300800 */
[----:B------:R-:W-:Y:S01]  /*6f2a0*/  LEA.HI.X.SX32 R5, R3, R2, 0x1, P5 ;  /* 0x0000000203057211 */ /* 0x000fe200028f0eff */
[----:B------:R-:W-:Y:S01]  /*6f2b0*/  IMAD R3, R17, 0x4, R6 ;  /* 0x0000000411037824 */ /* 0x000fe200078e0206 */
[C---:B------:R-:W-:Y:S01]  /*6f2c0*/  LEA R8, P5, R6.reuse, R0, 0x1 ;  /* 0x0000000006087211 */ /* 0x040fe200078a08ff */
[----:B------:R-:W0:Y:S02]  /*6f2d0*/  LDC R13, c[0x0][0x248] ;  /* 0x00009200ff0d7b82 */ /* 0x000e240000000800 */
[----:B------:R1:W-:Y:S01]  /*6f2e0*/  @P6 STG.E.U16 desc[UR10][R4.64], R14 ;  /* 0x0000000e04006986 */ /* 0x0003e2000c10150a */
[----:B------:R-:W-:Y:S01]  /*6f2f0*/  LEA.HI.X.SX32 R9, R6, R2, 0x1, P5 ;  /* 0x0000000206097211 */ /* 0x000fe200028f0eff */
[----:B-1----:R-:W-:Y:S01]  /*6f300*/  IMAD R6, R12, 0x4, R3 ;  /* 0x000000040c067824 */ /* 0x002fe200078e0203 */
[----:B------:R-:W-:-:S02]  /*6f310*/  PRMT R22, R22, 0x7632, R22 ;  /* 0x0000763216167816 */ /* 0x000fc40000000016 */
[C---:B------:R-:W-:Y:S01]  /*6f320*/  LEA R4, P6, R3.reuse, R0, 0x1 ;  /* 0x0000000003047211 */ /* 0x040fe200078c08ff */
[----:B------:R-:W-:Y:S01]  /*6f330*/  @P4 STG.E.U16 desc[UR10][R8.64], R18 ;  /* 0x0000001208004986 */ /* 0x000fe2000c10150a */
[----:B------:R-:W1:Y:S02]  /*6f340*/  LDC R12, c[0x0][0x248] ;  /* 0x00009200ff0c7b82 */ /* 0x000e640000000800 */
[----:B------:R-:W-:-:S05]  /*6f350*/  LEA.HI.X.SX32 R5, R3, R2, 0x1, P6 ;  /* 0x0000000203057211 */ /* 0x000fca00030f0eff */
[----:B------:R0:W-:Y:S01]  /*6f360*/  @P3 STG.E.U16 desc[UR10][R4.64], R22 ;  /* 0x0000001604003986 */ /* 0x0001e2000c10150a */
[----:B------:R-:W1:Y:S01]  /*6f370*/  LDC R3, c[0x0][0x248] ;  /* 0x00009200ff037b82 */ /* 0x000e620000000800 */
[----:B0-----:R-:W-:-:S04]  /*6f380*/  LEA R4, P3, R6, R0, 0x1 ;  /* 0x0000000006047211 */ /* 0x001fc800078608ff */
[----:B------:R-:W-:Y:S02]  /*6f390*/  LEA.HI.X.SX32 R5, R6, R2, 0x1, P3 ;  /* 0x0000000206057211 */ /* 0x000fe400018f0eff */
[----:B-----5:R-:W-:Y:S01]  /*6f3a0*/  ISETP.LT.AND P5, PT, R21, UR4, !P0 ;  /* 0x0000000415007c0c */ /* 0x020fe2000c7a1270 */
[----:B------:R-:W-:Y:S01]  /*6f3b0*/  ULDC UR4, c[0x0][0x22c] ;  /* 0x00008b0000047ab9 */ /* 0x000fe20000000800 */
[----:B------:R-:W5:Y:S01]  /*6f3c0*/  LDL.LU R21, [R1+0x28c] ;  /* 0x00028c0001157983 */ /* 0x000f620000300800 */
[----:B--2---:R-:W-:Y:S01]  /*6f3d0*/  ISETP.LT.AND P4, PT, R20, UR4, !P0 ;  /* 0x0000000414007c0c */ /* 0x004fe2000c781270 */
[----:B------:R-:W-:Y:S02]  /*6f3e0*/  ULDC UR4, c[0x0][0x22c] ;  /* 0x00008b0000047ab9 */ /* 0x000fe40000000800 */
[----:B----4-:R-:W-:Y:S01]  /*6f3f0*/  ISETP.LT.AND P3, PT, R28, UR4, !P0 ;  /* 0x000000041c007c0c */ /* 0x010fe2000c761270 */
[----:B------:R-:W-:Y:S01]  /*6f400*/  ULDC UR4, c[0x0][0x22c] ;  /* 0x00008b0000047ab9 */ /* 0x000fe20000000800 */
[----:B------:R-:W2:Y:S04]  /*6f410*/  LDL.LU R28, [R1+0x290] ;  /* 0x00029000011c7983 */ /* 0x000ea80000300800 */
[----:B---3--:R0:W-:Y:S01]  /*6f420*/  @P2 STG.E.U16 desc[UR10][R4.64], R26 ;  /* 0x0000001a04002986 */ /* 0x0081e2000c10150a */
[----:B------:R-:W-:Y:S01]  /*6f430*/  ISETP.LT.AND P2, PT, R25, UR4, !P0 ;  /* 0x0000000419007c0c */ /* 0x000fe2000c741270 */
[----:B------:R-:W-:Y:S01]  /*6f440*/  IMAD R9, R10, 0x4, R6 ;  /* 0x000000040a097824 */ /* 0x000fe200078e0206 */
[----:B------:R-:W-:Y:S01]  /*6f450*/  ULDC UR4, c[0x0][0x22c] ;  /* 0x00008b0000047ab9 */ /* 0x000fe20000000800 */
[----:B------:R-:W3:Y:S01]  /*6f460*/  LDL.LU R25, [R1+0x294] ;  /* 0x0002940001197983 */ /* 0x000ee20000300800 */
[----:B------:R-:W4:Y:S01]  /*6f470*/  LDC R10, c[0x0][0x248] ;  /* 0x00009200ff0a7b82 */ /* 0x000f220000000800 */
[----:B------:R-:W-:Y:S01]  /*6f480*/  IMAD R6, R16, 0x4, R9 ;  /* 0x0000000410067824 */ /* 0x000fe200078e0209 */
[C---:B------:R-:W-:Y:S01]  /*6f490*/  LEA R8, P6, R9.reuse, R0, 0x1 ;  /* 0x0000000009087211 */ /* 0x040fe200078c08ff */
[----:B------:R-:W4:Y:S03]  /*6f4a0*/  LDL.LU R18, [R1+0x298] ;  /* 0x0002980001127983 */ /* 0x000f260000300800 */
[----:B------:R-:W-:Y:S01]  /*6f4b0*/  LEA.HI.X.SX32 R9, R9, R2, 0x1, P6 ;  /* 0x0000000209097211 */ /* 0x000fe200030f0eff */
[----:B------:R-:W4:Y:S01]  /*6f4c0*/  LDL.LU R14, [R1+0x29c] ;  /* 0x00029c00010e7983 */ /* 0x000f220000300800 */
[----:B0-----:R-:W-:Y:S01]  /*6f4d0*/  LEA R4, P6, R6, R0, 0x1 ;  /* 0x0000000006047211 */ /* 0x001fe200078c08ff */
[----:B-1----:R-:W-:Y:S01]  /*6f4e0*/  IMAD R17, R12, 0x4, R6 ;  /* 0x000000040c117824 */ /* 0x002fe200078e0206 */
[----:B------:R-:W0:Y:S01]  /*6f4f0*/  LDC R16, c[0x0][0x248] ;  /* 0x00009200ff107b82 */ /* 0x000e220000000800 */
[----:B------:R-:W-:Y:S01]  /*6f500*/  @P5 STG.E.U16 desc[UR10][R8.64], R7 ;  /* 0x0000000708005986 */ /* 0x000fe2000c10150a */
[----:B------:R-:W-:-:S02]  /*6f510*/  LEA.HI.X.SX32 R5, R6, R2, 0x1, P6 ;  /* 0x0000000206057211 */ /* 0x000fc400030f0eff */
[----:B------:R-:W-:Y:S01]  /*6f520*/  ISETP.LT.AND P5, PT, R24, UR4, !P0 ;  /* 0x0000000418007c0c */ /* 0x000fe2000c7a1270 */
[----:B------:R-:W-:Y:S01]  /*6f530*/  ULDC UR4, c[0x0][0x22c] ;  /* 0x00008b0000047ab9 */ /* 0x000fe20000000800 */
[----:B------:R-:W4:Y:S02]  /*6f540*/  LDL.LU R20, [R1+0x2a0] ;  /* 0x0002a00001147983 */ /* 0x000f240000300800 */
[----:B------:R-:W1:Y:S02]  /*6f550*/  LDC R6, c[0x0][0x248] ;  /* 0x00009200ff067b82 */ /* 0x000e640000000800 */
[----:B------:R0:W-:Y:S04]  /*6f560*/  @P4 STG.E.U16 desc[UR10][R4.64], R29 ;  /* 0x0000001d04004986 */ /* 0x0001e8000c10150a */
[----:B------:R-:W4:Y:S01]  /*6f570*/  LDL.LU R24, [R1+0x2a4] ;  /* 0x0002a40001187983 */ /* 0x000f220000300800 */
[----:B0-----:R-:W-:-:S04]  /*6f580*/  LEA R4, P6, R17, R0, 0x1 ;  /* 0x0000000011047211 */ /* 0x001fc800078c08ff */
[----:B------:R-:W-:-:S05]  /*6f590*/  LEA.HI.X.SX32 R5, R17, R2, 0x1, P6 ;  /* 0x0000000211057211 */ /* 0x000fca00030f0eff */
[----:B------:R0:W-:Y:S01]  /*6f5a0*/  @P3 STG.E.U16 desc[UR10][R4.64], R11 ;  /* 0x0000000b04003986 */ /* 0x0001e2000c10150a */
[----:B-----5:R-:W-:Y:S01]  /*6f5b0*/  ISETP.LT.AND P4, PT, R21, UR4, !P0 ;  /* 0x0000000415007c0c */ /* 0x020fe2000c781270 */
[----:B------:R-:W-:Y:S01]  /*6f5c0*/  IMAD R21, R3, 0x4, R17 ;  /* 0x0000000403157824 */ /* 0x000fe200078e0211 */
[----:B------:R-:W-:Y:S01]  /*6f5d0*/  ULDC UR4, c[0x0][0x22c] ;  /* 0x00008b0000047ab9 */ /* 0x000fe20000000800 */
[----:B------:R-:W5:Y:S03]  /*6f5e0*/  LDC R3, c[0x0][0x248] ;  /* 0x00009200ff037b82 */ /* 0x000f660000000800 */
[----:B------:R-:W-:-:S04]  /*6f5f0*/  LEA R8, P6, R21, R0, 0x1 ;  /* 0x0000000015087211 */ /* 0x000fc800078c08ff */
[----:B------:R-:W-:Y:S02]  /*6f600*/  LEA.HI.X.SX32 R9, R21, R2, 0x1, P6 ;  /* 0x0000000215097211 */ /* 0x000fe400030f0eff */
[----:B--2---:R-:W-:Y:S01]  /*6f610*/  ISETP.LT.AND P3, PT, R28, UR4, !P0 ;  /* 0x000000041c007c0c */ /* 0x004fe2000c761270 */
[----:B------:R-:W-:Y:S01]  /*6f620*/  ULDC UR4, c[0x0][0x22c] ;  /* 0x00008b0000047ab9 */ /* 0x000fe20000000800 */
[----:B------:R-:W2:Y:S04]  /*6f630*/  LDL.LU R28, [R1+0x2a8] ;  /* 0x0002a800011c7983 */ /* 0x000ea80000300800 */
[----:B------:R1:W-:Y:S01]  /*6f640*/  @P2 STG.E.U16 desc[UR10][R8.64], R27 ;  /* 0x0000001b08002986 */ /* 0x0003e2000c10150a */
[----:B---3--:R-:W-:Y:S01]  /*6f650*/  ISETP.LT.AND P2, PT, R25, UR4, !P0 ;  /* 0x0000000419007c0c */ /* 0x008fe2000c741270 */
[----:B------:R-:W-:-:S02]  /*6f660*/  IMAD R13, R13, 0x4, R21 ;  /* 0x000000040d0d7824 */ /* 0x000fc400078e0215 */
[----:B------:R-:W3:Y:S01]  /*6f670*/  LDL.LU R25, [R1+0x234] ;  /* 0x0002340001197983 */ /* 0x000ee20000300800 */
[----:B------:R-:W-:Y:S01]  /*6f680*/  ULDC UR4, c[0x0][0x22c] ;  /* 0x00008b0000047ab9 */ /* 0x000fe20000000800 */
[----:B----4-:R-:W-:Y:S02]  /*6f690*/  IMAD R17, R10, 0x4, R13 ;  /* 0x000000040a117824 */ /* 0x010fe400078e020d */
[----:B------:R-:W4:Y:S01]  /*6f6a0*/  LDC R10, c[0x0][0x248] ;  /* 0x00009200ff0a7b82 */ /* 0x000f220000000800 */
[----:B0-----:R-:W-:-:S04]  /*6f6b0*/  LEA R4, P6, R13, R0, 0x1 ;  /* 0x000000000d047211 */ /* 0x001fc800078c08ff */
[----:B------:R-:W-:Y:S02]  /*6f6c0*/  LEA.HI.X.SX32 R5, R13, R2, 0x1, P6 ;  /* 0x000000020d057211 */ /* 0x000fe400030f0eff */
[----:B-1----:R-:W-:-:S04]  /*6f6d0*/  LEA R8, P6, R17, R0, 0x1 ;  /* 0x0000000011087211 */ /* 0x002fc800078c08ff */
[----:B------:R-:W-:Y:S01]  /*6f6e0*/  LEA.HI.X.SX32 R9, R17, R2, 0x1, P6 ;  /* 0x0000000211097211 */ /* 0x000fe200030f0eff */
[----:B------:R-:W-:Y:S02]  /*6f6f0*/  IMAD R17, R6, 0x4, R17 ;  /* 0x0000000406117824 */ /* 0x000fe400078e0211 */
[----:B------:R-:W0:Y:S01]  /*6f700*/  LDC R6, c[0x0][0x248] ;  /* 0x00009200ff067b82 */ /* 0x000e220000000800 */
[----:B------:R1:W-:Y:S01]  /*6f710*/  @P5 STG.E.U16 desc[UR10][R4.64], R15 ;  /* 0x0000000f04005986 */ /* 0x0003e2000c10150a */
[----:B-----5:R-:W-:-:S03]  /*6f720*/  IMAD R13, R3, 0x4, R17 ;  /* 0x00000004030d7824 */ /* 0x020fc600078e0211 */
[----:B------:R5:W-:Y:S03]  /*6f730*/  @P4 STG.E.U16 desc[UR10][R8.64], R19 ;  /* 0x0000001308004986 */ /* 0x000be6000c10150a */
[----:B------:R-:W0:Y:S01]  /*6f740*/  LDC R3, c[0x0][0x248] ;  /* 0x00009200ff037b82 */ /* 0x000e220000000800 */
[----:B-1----:R-:W-:-:S04]  /*6f750*/  LEA R4, P4, R17, R0, 0x1 ;  /* 0x0000000011047211 */ /* 0x002fc800078808ff */
[----:B------:R-:W-:Y:S01]  /*6f760*/  LEA.HI.X.SX32 R5, R17, R2, 0x1, P4 ;  /* 0x0000000211057211 */ /* 0x000fe200020f0eff */
[----:B----4-:R-:W-:Y:S02]  /*6f770*/  IMAD R17, R10, 0x4, R13 ;  /* 0x000000040a117824 */ /* 0x010fe400078e020d */
[----:B------:R-:W1:Y:S01]  /*6f780*/  LDC R10, c[0x0][0x248] ;  /* 0x00009200ff0a7b82 */ /* 0x000e620000000800 */
[C---:B-----5:R-:W-:Y:S02]  /*6f790*/  LEA R8, P4, R13.reuse, R0, 0x1 ;  /* 0x000000000d087211 */ /* 0x060fe400078808ff */
[----:B------:R-:W-:Y:S01]  /*6f7a0*/  ISETP.LT.AND P6, PT, R18, UR4, !P0 ;  /* 0x0000000412007c0c */ /* 0x000fe2000c7c1270 */
[----:B------:R-:W-:Y:S01]  /*6f7b0*/  ULDC UR4, c[0x0][0x22c] ;  /* 0x00008b0000047ab9 */ /* 0x000fe20000000800 */
[----:B------:R-:W-:Y:S01]  /*6f7c0*/  PRMT R7, R26, 0x7632, R7 ;  /* 0x000076321a077816 */ /* 0x000fe20000000007 */
[----:B------:R-:W-:Y:S01]  /*6f7d0*/  @P3 STG.E.U16 desc[UR10][R4.64], R23 ;  /* 0x0000001704003986 */ /* 0x000fe2000c10150a */
[----:B------:R-:W-:-:S02]  /*6f7e0*/  LEA.HI.X.SX32 R9, R13, R2, 0x1, P4 ;  /* 0x000000020d097211 */ /* 0x000fc400020f0eff */
[----:B------:R-:W-:Y:S01]  /*6f7f0*/  ISETP.LT.AND P5, PT, R14, UR4, !P0 ;  /* 0x000000040e007c0c */ /* 0x000fe2000c7a1270 */
[----:B------:R-:W-:Y:S01]  /*6f800*/  ULDC UR4, c[0x0][0x22c] ;  /* 0x00008b0000047ab9 */ /* 0x000fe20000000800 */
[C---:B------:R-:W-:Y:S01]  /*6f810*/  LEA R12, P3, R17.reuse, R0, 0x1 ;  /* 0x00000000110c7211 */ /* 0x040fe200078608ff */
[----:B------:R-:W4:Y:S01]  /*6f820*/  LDC R14, c[0x0][0x248] ;  /* 0x00009200ff0e7b82 */ /* 0x000f220000000800 */
[----:B------:R5:W-:Y:S02]  /*6f830*/  @P2 STG.E.U16 desc[UR10][R8.64], R7 ;  /* 0x0000000708002986 */ /* 0x000be4000c10150a */
[----:B------:R-:W-:Y:S01]  /*6f840*/  LEA.HI.X.SX32 R13, R17, R2, 0x1, P3 ;  /* 0x00000002110d7211 */ /* 0x000fe200018f0eff */
[----:B0-----:R-:W-:Y:S01]  /*6f850*/  IMAD R17, R6, 0x4, R17 ;  /* 0x0000000406117824 */ /* 0x001fe200078e0211 */
[----:B-----5:R-:W-:-:S03]  /*6f860*/  PRMT R7, R7, 0x7632, R7 ;  /* 0x0000763207077816 */ /* 0x020fc60000000007 */
[----:B------:R-:W0:Y:S01]  /*6f870*/  LDC R8, c[0x0][0x248] ;  /* 0x00009200ff087b82 */ /* 0x000e220000000800 */
[----:B------:R-:W-:Y:S01]  /*6f880*/  IMAD R3, R3, 0x4, R17 ;  /* 0x0000000403037824 */ /* 0x000fe200078e0211 */
[----:B------:R5:W-:Y:S01]  /*6f890*/  @P6 STG.E.U16 desc[UR10][R12.64], R7 ;  /* 0x000000070c006986 */ /* 0x000be2000c10150a */
[C---:B------:R-:W-:Y:S02]  /*6f8a0*/  LEA R4, P6, R17.reuse, R0, 0x1 ;  /* 0x0000000011047211 */ /* 0x040fe400078c08ff */
[----:B-1----:R-:W-:Y:S01]  /*6f8b0*/  IMAD R9, R10, 0x4, R3 ;  /* 0x000000040a097824 */ /* 0x002fe200078e0203 */
[----:B------:R-:W-:Y:S01]  /*6f8c0*/  ISETP.LT.AND P4, PT, R20, UR4, !P0 ;  /* 0x0000000414007c0c */ /* 0x000fe2000c781270 */
[----:B------:R-:W-:Y:S01]  /*6f8d0*/  ULDC UR4, c[0x0][0x22c] ;  /* 0x00008b0000047ab9 */ /* 0x000fe20000000800 */
[----:B------:R-:W-:Y:S02]  /*6f8e0*/  LEA.HI.X.SX32 R5, R17, R2, 0x1, P6 ;  /* 0x0000000211057211 */ /* 0x000fe400030f0eff */
[----:B------:R-:W-:-:S02]  /*6f8f0*/  LEA R6, P6, R3, R0, 0x1 ;  /* 0x0000000003067211 */ /* 0x000fc400078c08ff */
[----:B------:R-:W-:Y:S02]  /*6f900*/  PRMT R11, R29, 0x7632, R11 ;  /* 0x000076321d0b7816 */ /* 0x000fe4000000000b */
[----:B------:R-:W-:Y:S01]  /*6f910*/  ISETP.LT.AND P2, PT, R24, UR4, !P0 ;  /* 0x0000000418007c0c */ /* 0x000fe2000c741270 */
[----:B------:R-:W-:Y:S01]  /*6f920*/  ULDC UR4, c[0x0][0x22c] ;  /* 0x00008b0000047ab9 */ /* 0x000fe20000000800 */
[----:B-----5:R-:W-:Y:S01]  /*6f930*/  LEA.HI.X.SX32 R7, R3, R2, 0x1, P6 ;  /* 0x0000000203077211 */ /* 0x020fe200030f0eff */
[----:B------:R-:W-:Y:S01]  /*6f940*/  IMAD R3, R16, 0x4, R9 ;  /* 0x0000000410037824 */ /* 0x000fe200078e0209 */
[----:B------:R1:W-:Y:S01]  /*6f950*/  @P5 STG.E.U16 desc[UR10][R4.64], R11 ;  /* 0x0000000b04005986 */ /* 0x0003e2000c10150a */
[----:B------:R-:W-:Y:S02]  /*6f960*/  PRMT R13, R11, 0x7632, R13 ;  /* 0x000076320b0d7816 */ /* 0x000fe4000000000d */
[----:B------:R-:W-:Y:S01]  /*6f970*/  PRMT R17, R15, 0x7632, R17 ;  /* 0x000076320f117816 */ /* 0x000fe20000000011 */
[----:B----4-:R-:W-:Y:S01]  /*6f980*/  IMAD R15, R14, 0x4, R3 ;  /* 0x000000040e0f7824 */ /* 0x010fe200078e0203 */
[----:B------:R-:W-:Y:S01]  /*6f990*/  LEA R10, P5, R9, R0, 0x1 ;  /* 0x00000000090a7211 */ /* 0x000fe200078a08ff */
[----:B------:R4:W-:Y:S01]  /*6f9a0*/  @P4 STG.E.U16 desc[UR10][R6.64], R13 ;  /* 0x0000000d06004986 */ /* 0x0009e2000c10150a */
[----:B------:R-:W-:-:S02]  /*6f9b0*/  PRMT R27, R27, 0x7632, R27 ;  /* 0x000076321b1b7816 */ /* 0x000fc4000000001b */
[----:B------:R-:W-:Y:S02]  /*6f9c0*/  LEA R14, P4, R15, R0, 0x1 ;  /* 0x000000000f0e7211 */ /* 0x000fe400078808ff */
[----:B-1----:R-:W-:Y:S02]  /*6f9d0*/  LEA.HI.X.SX32 R11, R9, R2, 0x1, P5 ;  /* 0x00000002090b7211 */ /* 0x002fe400028f0eff */
[----:B------:R-:W-:Y:S01]  /*6f9e0*/  LEA R12, P5, R3, R0, 0x1 ;  /* 0x00000000030c7211 */ /* 0x000fe200078a08ff */
[----:B0-----:R-:W-:Y:S01]  /*6f9f0*/  IMAD R9, R8, 0x4, R15 ;  /* 0x0000000408097824 */ /* 0x001fe200078e020f */
[----:B------:R-:W-:Y:S02]  /*6fa00*/  PRMT R19, R19, 0x7632, R19 ;  /* 0x0000763213137816 */ /* 0x000fe40000000013 */
[-C--:B----4-:R-:W-:Y:S02]  /*6fa10*/  LEA.HI.X.SX32 R13, R3, R2.reuse, 0x1, P5 ;  /* 0x00000002030d7211 */ /* 0x090fe400028f0eff */
[----:B------:R-:W-:Y:S01]  /*6fa20*/  LEA.HI.X.SX32 R15, R15, R2, 0x1, P4 ;  /* 0x000000020f0f7211 */ /* 0x000fe200020f0eff */
[----:B------:R0:W-:Y:S01]  /*6fa30*/  @P2 STG.E.U16 desc[UR10][R10.64], R27 ;  /* 0x0000001b0a002986 */ /* 0x0001e2000c10150a */
[----:B------:R-:W-:-:S04]  /*6fa40*/  LEA R4, P4, R9, R0, 0x1 ;  /* 0x0000000009047211 */ /* 0x000fc800078808ff */
[----:B------:R-:W-:Y:S02]  /*6fa50*/  LEA.HI.X.SX32 R5, R9, R2, 0x1, P4 ;  /* 0x0000000209057211 */ /* 0x000fe400020f0eff */
[----:B--2---:R-:W-:Y:S01]  /*6fa60*/  ISETP.LT.AND P3, PT, R28, UR4, !P0 ;  /* 0x000000041c007c0c */ /* 0x004fe2000c761270 */
[----:B------:R-:W-:-:S12]  /*6fa70*/  ULDC UR4, c[0x0][0x22c] ;  /* 0x00008b0000047ab9 */ /* 0x000fd80000000800 */
[----:B------:R0:W-:Y:S01]  /*6fa80*/  @P3 STG.E.U16 desc[UR10][R12.64], R17 ;  /* 0x000000110c003986 */ /* 0x0001e2000c10150a */
[----:B---3--:R-:W-:-:S13]  /*6fa90*/  ISETP.LT.AND P0, PT, R25, UR4, !P0 ;  /* 0x0000000419007c0c */ /* 0x008fda000c701270 */
[----:B------:R0:W-:Y:S01]  /*6faa0*/  @P0 STG.E.U16 desc[UR10][R14.64], R19 ;  /* 0x000000130e000986 */ /* 0x0001e2000c10150a */
[----:B------:R-:W-:Y:S05]  /*6fab0*/  @!P1 EXIT ;  /* 0x000000000000994d */ /* 0x000fea0003800000 */
[----:B------:R-:W-:-:S05]  /*6fac0*/  PRMT R2, R23, 0x7632, R2 ;  /* 0x0000763217027816 */ /* 0x000fca0000000002 */
[----:B------:R-:W-:Y:S01]  /*6fad0*/  STG.E.U16 desc[UR10][R4.64], R2 ;  /* 0x0000000204007986 */ /* 0x000fe2000c10150a */
[----:B------:R-:W-:Y:S05]  /*6fae0*/  EXIT ;  /* 0x000000000000794d */ /* 0x000fea0003800000 */
.L_x_3:
[----:B------:R-:W-:-:S00]  /*6faf0*/  BRA `(.L_x_3) ;  /* 0xfffffffc00fc7947 */ /* 0x000fc0000383ffff */
[----:B------:R-:W-:-:S00]  /*6fb00*/  NOP ;  /* 0x0000000000007918 */ /* 0x000fc00000000000 */
[----:B------:R-:W-:-:S00]  /*6fb10*/  NOP ;  /* 0x0000000000007918 */ /* 0x000fc00000000000 */
[----:B------:R-:W-:-:S00]  /*6fb20*/  NOP ;  /* 0x0000000000007918 */ /* 0x000fc00000000000 */
[----:B------:R-:W-:-:S00]  /*6fb30*/  NOP ;  /* 0x0000000000007918 */ /* 0x000fc00000000000 */
[----:B------:R-:W-:-:S00]  /*6fb40*/  NOP ;  /* 0x0000000000007918 */ /* 0x000fc00000000000 */
[----:B------:R-:W-:-:S00]  /*6fb50*/  NOP ;  /* 0x0000000000007918 */ /* 0x000fc00000000000 */
[----:B------:R-:W-:-:S00]  /*6fb60*/  NOP ;  /* 0x0000000000007918 */ /* 0x000fc00000000000 */
[----:B------:R-:W-:-:S00]  /*6fb70*/  NOP ;  /* 0x0000000000007918 */ /* 0x000fc00000000000 */
.L_x_4:


//--------------------- .nv.shared.matmul_kernel  --------------------------
	.section	.nv.shared.matmul_kernel,"aw",@nobits
	.sectionflags	@""
	.align	16
	.zero		1024


//--------------------- .nv.shared.reserved.0     --------------------------
	.section	.nv.shared.reserved.0,"aw",@nobits
	.weak		__nv_reservedSMEM_offset_0_alias
	.size		__nv_reservedSMEM_offset_0_alias, 0, 0
	.other		__nv_reservedSMEM_offset_0_alias,@"STO_CUDA_RESERVED_SHARED STV_DEFAULT"
__nv_reservedSMEM_offset_0_alias:
	.zero		0


//--------------------- .nv.constant0.matmul_kernel --------------------------
	.section	.nv.constant0.matmul_kernel,"a",@progbits
	.sectionflags	@""
	.align	4
.nv.constant0.matmul_kernel:
	.zero		608


//--------------------- SYMBOLS --------------------------

	.type		.nv.reservedSmem.offset0,@object
	.size		.nv.reservedSmem.offset0,0x4
